//
// Generated by NVIDIA NVVM Compiler
//
// Compiler Build ID: CL-36424714
// Cuda compilation tools, release 13.0, V13.0.88
// Based on NVVM 20.0.0
//

.version 9.0
.target sm_100
.address_size 64

	// .globl	fused_add_nn_relu_1_kernel0
// _ZZ29fused_nn_conv2d_add_1_kernel0E15pad_temp_shared has been demoted
// _ZZ29fused_nn_conv2d_add_1_kernel0E18placeholder_shared has been demoted
// _ZZ29fused_nn_conv2d_add_1_kernel0E15pad_temp_shared_0 has been demoted
// _ZZ29fused_nn_conv2d_add_1_kernel0E18placeholder_shared_0 has been demoted
// _ZZ37fused_nn_conv2d_add_nn_relu_7_kernel0E15pad_temp_shared has been demoted
// _ZZ37fused_nn_conv2d_add_nn_relu_7_kernel0E18placeholder_shared has been demoted
// _ZZ37fused_nn_conv2d_add_nn_relu_7_kernel0E15pad_temp_shared_0 has been demoted
// _ZZ37fused_nn_conv2d_add_nn_relu_7_kernel0E18placeholder_shared_0 has been demoted

.visible .entry fused_add_nn_relu_1_kernel0(
	.param .u64 .ptr .align 1 fused_add_nn_relu_1_kernel0_param_0,
	.param .u64 .ptr .align 1 fused_add_nn_relu_1_kernel0_param_1,
	.param .u64 .ptr .align 1 fused_add_nn_relu_1_kernel0_param_2,
	.param .u64 .ptr .align 1 fused_add_nn_relu_1_kernel0_param_3,
	.param .u64 .ptr .align 1 fused_add_nn_relu_1_kernel0_param_4,
	.param .u64 .ptr .align 1 fused_add_nn_relu_1_kernel0_param_5
)
{
	.reg .pred 	%p<18>;
	.reg .b16 	%rs<29>;
	.reg .b32 	%r<138>;
	.reg .b32 	%f<57>;
	.reg .b64 	%rd<45>;

	ld.param.u64 	%rd8, [fused_add_nn_relu_1_kernel0_param_1];
	ld.param.u64 	%rd9, [fused_add_nn_relu_1_kernel0_param_2];
	ld.param.u64 	%rd10, [fused_add_nn_relu_1_kernel0_param_3];
	ld.param.u64 	%rd11, [fused_add_nn_relu_1_kernel0_param_4];
	ld.param.u64 	%rd12, [fused_add_nn_relu_1_kernel0_param_5];
	cvta.to.global.u64 	%rd1, %rd10;
	cvta.to.global.u64 	%rd2, %rd12;
	cvta.to.global.u64 	%rd3, %rd11;
	cvta.to.global.u64 	%rd13, %rd9;
	cvta.to.global.u64 	%rd14, %rd8;
	mov.u32 	%r137, %ctaid.x;
	ld.global.nc.u32 	%r2, [%rd14];
	ld.global.nc.u32 	%r18, [%rd14+4];
	mul.lo.s32 	%r19, %r18, %r2;
	ld.global.nc.u32 	%r20, [%rd14+8];
	mul.lo.s32 	%r4, %r19, %r20;
	ld.global.nc.u32 	%r5, [%rd13];
	setp.gt.s32 	%p1, %r4, %r5;
	@%p1 bra 	$L__BB0_15;
	shl.b32 	%r21, %r137, 10;
	mov.u32 	%r22, %tid.x;
	or.b32  	%r6, %r21, %r22;
	setp.lt.u32 	%p2, %r6, 1605632;
	mul.wide.u32 	%rd15, %r6, 4;
	add.s64 	%rd4, %rd3, %rd15;
	add.s64 	%rd5, %rd1, %rd15;
	@%p2 bra 	$L__BB0_2;
	bra.uni 	$L__BB0_3;
$L__BB0_2:
	ld.global.nc.f32 	%f1, [%rd4];
	mul.hi.u32 	%r23, %r6, 1402438301;
	shr.u32 	%r24, %r23, 14;
	mul.lo.s32 	%r25, %r24, 50176;
	sub.s32 	%r26, %r6, %r25;
	cvt.u16.u32 	%rs1, %r26;
	shr.u16 	%rs2, %rs1, 2;
	mul.hi.u16 	%rs3, %rs2, 2675;
	shr.u16 	%rs4, %rs3, 1;
	cvt.u32.u16 	%r27, %rs4;
	mul.wide.u32 	%rd16, %r27, 4;
	add.s64 	%rd17, %rd2, %rd16;
	ld.global.nc.f32 	%f2, [%rd17];
	add.f32 	%f3, %f1, %f2;
	max.f32 	%f4, %f3, 0f00000000;
	st.global.f32 	[%rd5], %f4;
$L__BB0_3:
	setp.gt.u32 	%p3, %r6, 1343487;
	@%p3 bra 	$L__BB0_5;
	add.s32 	%r28, %r6, 262144;
	ld.global.nc.f32 	%f5, [%rd4+1048576];
	mul.hi.u32 	%r29, %r28, 1402438301;
	shr.u32 	%r30, %r29, 14;
	mul.lo.s32 	%r31, %r30, 50176;
	sub.s32 	%r32, %r28, %r31;
	cvt.u16.u32 	%rs5, %r32;
	shr.u16 	%rs6, %rs5, 2;
	mul.hi.u16 	%rs7, %rs6, 2675;
	shr.u16 	%rs8, %rs7, 1;
	cvt.u32.u16 	%r33, %rs8;
	mul.wide.u32 	%rd18, %r33, 4;
	add.s64 	%rd19, %rd2, %rd18;
	ld.global.nc.f32 	%f6, [%rd19];
	add.f32 	%f7, %f5, %f6;
	max.f32 	%f8, %f7, 0f00000000;
	st.global.f32 	[%rd5+1048576], %f8;
$L__BB0_5:
	setp.gt.u32 	%p4, %r6, 1081343;
	@%p4 bra 	$L__BB0_7;
	add.s32 	%r34, %r6, 524288;
	ld.global.nc.f32 	%f9, [%rd4+2097152];
	mul.hi.u32 	%r35, %r34, 1402438301;
	shr.u32 	%r36, %r35, 14;
	mul.lo.s32 	%r37, %r36, 50176;
	sub.s32 	%r38, %r34, %r37;
	cvt.u16.u32 	%rs9, %r38;
	shr.u16 	%rs10, %rs9, 2;
	mul.hi.u16 	%rs11, %rs10, 2675;
	shr.u16 	%rs12, %rs11, 1;
	cvt.u32.u16 	%r39, %rs12;
	mul.wide.u32 	%rd20, %r39, 4;
	add.s64 	%rd21, %rd2, %rd20;
	ld.global.nc.f32 	%f10, [%rd21];
	add.f32 	%f11, %f9, %f10;
	max.f32 	%f12, %f11, 0f00000000;
	st.global.f32 	[%rd5+2097152], %f12;
$L__BB0_7:
	setp.gt.u32 	%p5, %r6, 819199;
	@%p5 bra 	$L__BB0_9;
	add.s32 	%r40, %r6, 786432;
	ld.global.nc.f32 	%f13, [%rd4+3145728];
	mul.hi.u32 	%r41, %r40, 1402438301;
	shr.u32 	%r42, %r41, 14;
	mul.lo.s32 	%r43, %r42, 50176;
	sub.s32 	%r44, %r40, %r43;
	cvt.u16.u32 	%rs13, %r44;
	shr.u16 	%rs14, %rs13, 2;
	mul.hi.u16 	%rs15, %rs14, 2675;
	shr.u16 	%rs16, %rs15, 1;
	cvt.u32.u16 	%r45, %rs16;
	mul.wide.u32 	%rd22, %r45, 4;
	add.s64 	%rd23, %rd2, %rd22;
	ld.global.nc.f32 	%f14, [%rd23];
	add.f32 	%f15, %f13, %f14;
	max.f32 	%f16, %f15, 0f00000000;
	st.global.f32 	[%rd5+3145728], %f16;
$L__BB0_9:
	setp.gt.u32 	%p6, %r6, 557055;
	@%p6 bra 	$L__BB0_11;
	add.s32 	%r46, %r6, 1048576;
	ld.global.nc.f32 	%f17, [%rd4+4194304];
	mul.hi.u32 	%r47, %r46, 1402438301;
	shr.u32 	%r48, %r47, 14;
	mul.lo.s32 	%r49, %r48, 50176;
	sub.s32 	%r50, %r46, %r49;
	cvt.u16.u32 	%rs17, %r50;
	shr.u16 	%rs18, %rs17, 2;
	mul.hi.u16 	%rs19, %rs18, 2675;
	shr.u16 	%rs20, %rs19, 1;
	cvt.u32.u16 	%r51, %rs20;
	mul.wide.u32 	%rd24, %r51, 4;
	add.s64 	%rd25, %rd2, %rd24;
	ld.global.nc.f32 	%f18, [%rd25];
	add.f32 	%f19, %f17, %f18;
	max.f32 	%f20, %f19, 0f00000000;
	st.global.f32 	[%rd5+4194304], %f20;
$L__BB0_11:
	setp.gt.u32 	%p7, %r6, 294911;
	@%p7 bra 	$L__BB0_13;
	add.s32 	%r52, %r6, 1310720;
	ld.global.nc.f32 	%f21, [%rd4+5242880];
	mul.hi.u32 	%r53, %r52, 1402438301;
	shr.u32 	%r54, %r53, 14;
	mul.lo.s32 	%r55, %r54, 50176;
	sub.s32 	%r56, %r52, %r55;
	cvt.u16.u32 	%rs21, %r56;
	shr.u16 	%rs22, %rs21, 2;
	mul.hi.u16 	%rs23, %rs22, 2675;
	shr.u16 	%rs24, %rs23, 1;
	cvt.u32.u16 	%r57, %rs24;
	mul.wide.u32 	%rd26, %r57, 4;
	add.s64 	%rd27, %rd2, %rd26;
	ld.global.nc.f32 	%f22, [%rd27];
	add.f32 	%f23, %f21, %f22;
	max.f32 	%f24, %f23, 0f00000000;
	st.global.f32 	[%rd5+5242880], %f24;
$L__BB0_13:
	setp.gt.u32 	%p8, %r6, 32767;
	@%p8 bra 	$L__BB0_32;
	add.s32 	%r58, %r6, 1572864;
	ld.global.nc.f32 	%f25, [%rd4+6291456];
	mul.hi.u32 	%r59, %r58, 1402438301;
	shr.u32 	%r60, %r59, 14;
	mul.lo.s32 	%r61, %r60, 50176;
	sub.s32 	%r62, %r58, %r61;
	cvt.u16.u32 	%rs25, %r62;
	shr.u16 	%rs26, %rs25, 2;
	mul.hi.u16 	%rs27, %rs26, 2675;
	shr.u16 	%rs28, %rs27, 1;
	cvt.u32.u16 	%r63, %rs28;
	mul.wide.u32 	%rd28, %r63, 4;
	add.s64 	%rd29, %rd2, %rd28;
	ld.global.nc.f32 	%f26, [%rd29];
	add.f32 	%f27, %f25, %f26;
	max.f32 	%f28, %f27, 0f00000000;
	st.global.f32 	[%rd5+6291456], %f28;
	bra.uni 	$L__BB0_32;
$L__BB0_15:
	setp.ge.s32 	%p9, %r137, %r4;
	@%p9 bra 	$L__BB0_32;
	mov.u32 	%r7, %tid.x;
$L__BB0_17:
	rem.s32 	%r64, %r137, %r19;
	rem.s32 	%r65, %r64, %r2;
	shl.b32 	%r66, %r65, 10;
	or.b32  	%r10, %r66, %r7;
	setp.gt.s32 	%p10, %r10, 1605631;
	mul.wide.s32 	%rd30, %r10, 4;
	add.s64 	%rd6, %rd3, %rd30;
	add.s64 	%rd7, %rd1, %rd30;
	@%p10 bra 	$L__BB0_19;
	ld.global.nc.f32 	%f29, [%rd6];
	mul.hi.s32 	%r67, %r10, 1402438301;
	shr.u32 	%r68, %r67, 31;
	shr.s32 	%r69, %r67, 14;
	add.s32 	%r70, %r69, %r68;
	mul.lo.s32 	%r71, %r70, 50176;
	sub.s32 	%r72, %r10, %r71;
	mul.hi.s32 	%r73, %r72, 1402438301;
	shr.u32 	%r74, %r73, 31;
	shr.s32 	%r75, %r73, 6;
	add.s32 	%r76, %r75, %r74;
	mul.wide.s32 	%rd31, %r76, 4;
	add.s64 	%rd32, %rd2, %rd31;
	ld.global.nc.f32 	%f30, [%rd32];
	add.f32 	%f31, %f29, %f30;
	max.f32 	%f32, %f31, 0f00000000;
	st.global.f32 	[%rd7], %f32;
$L__BB0_19:
	add.s32 	%r11, %r10, 262144;
	setp.gt.s32 	%p11, %r11, 1605631;
	@%p11 bra 	$L__BB0_21;
	ld.global.nc.f32 	%f33, [%rd6+1048576];
	mul.hi.s32 	%r77, %r11, 1402438301;
	shr.u32 	%r78, %r77, 31;
	shr.s32 	%r79, %r77, 14;
	add.s32 	%r80, %r79, %r78;
	mul.lo.s32 	%r81, %r80, 50176;
	sub.s32 	%r82, %r11, %r81;
	mul.hi.s32 	%r83, %r82, 1402438301;
	shr.u32 	%r84, %r83, 31;
	shr.s32 	%r85, %r83, 6;
	add.s32 	%r86, %r85, %r84;
	mul.wide.s32 	%rd33, %r86, 4;
	add.s64 	%rd34, %rd2, %rd33;
	ld.global.nc.f32 	%f34, [%rd34];
	add.f32 	%f35, %f33, %f34;
	max.f32 	%f36, %f35, 0f00000000;
	st.global.f32 	[%rd7+1048576], %f36;
$L__BB0_21:
	add.s32 	%r12, %r10, 524288;
	setp.gt.s32 	%p12, %r12, 1605631;
	@%p12 bra 	$L__BB0_23;
	ld.global.nc.f32 	%f37, [%rd6+2097152];
	mul.hi.s32 	%r87, %r12, 1402438301;
	shr.u32 	%r88, %r87, 31;
	shr.s32 	%r89, %r87, 14;
	add.s32 	%r90, %r89, %r88;
	mul.lo.s32 	%r91, %r90, 50176;
	sub.s32 	%r92, %r12, %r91;
	mul.hi.s32 	%r93, %r92, 1402438301;
	shr.u32 	%r94, %r93, 31;
	shr.s32 	%r95, %r93, 6;
	add.s32 	%r96, %r95, %r94;
	mul.wide.s32 	%rd35, %r96, 4;
	add.s64 	%rd36, %rd2, %rd35;
	ld.global.nc.f32 	%f38, [%rd36];
	add.f32 	%f39, %f37, %f38;
	max.f32 	%f40, %f39, 0f00000000;
	st.global.f32 	[%rd7+2097152], %f40;
$L__BB0_23:
	add.s32 	%r13, %r10, 786432;
	setp.gt.s32 	%p13, %r13, 1605631;
	@%p13 bra 	$L__BB0_25;
	ld.global.nc.f32 	%f41, [%rd6+3145728];
	mul.hi.s32 	%r97, %r13, 1402438301;
	shr.u32 	%r98, %r97, 31;
	shr.s32 	%r99, %r97, 14;
	add.s32 	%r100, %r99, %r98;
	mul.lo.s32 	%r101, %r100, 50176;
	sub.s32 	%r102, %r13, %r101;
	mul.hi.s32 	%r103, %r102, 1402438301;
	shr.u32 	%r104, %r103, 31;
	shr.s32 	%r105, %r103, 6;
	add.s32 	%r106, %r105, %r104;
	mul.wide.s32 	%rd37, %r106, 4;
	add.s64 	%rd38, %rd2, %rd37;
	ld.global.nc.f32 	%f42, [%rd38];
	add.f32 	%f43, %f41, %f42;
	max.f32 	%f44, %f43, 0f00000000;
	st.global.f32 	[%rd7+3145728], %f44;
$L__BB0_25:
	add.s32 	%r14, %r10, 1048576;
	setp.gt.s32 	%p14, %r14, 1605631;
	@%p14 bra 	$L__BB0_27;
	ld.global.nc.f32 	%f45, [%rd6+4194304];
	mul.hi.s32 	%r107, %r14, 1402438301;
	shr.u32 	%r108, %r107, 31;
	shr.s32 	%r109, %r107, 14;
	add.s32 	%r110, %r109, %r108;
	mul.lo.s32 	%r111, %r110, 50176;
	sub.s32 	%r112, %r14, %r111;
	mul.hi.s32 	%r113, %r112, 1402438301;
	shr.u32 	%r114, %r113, 31;
	shr.s32 	%r115, %r113, 6;
	add.s32 	%r116, %r115, %r114;
	mul.wide.s32 	%rd39, %r116, 4;
	add.s64 	%rd40, %rd2, %rd39;
	ld.global.nc.f32 	%f46, [%rd40];
	add.f32 	%f47, %f45, %f46;
	max.f32 	%f48, %f47, 0f00000000;
	st.global.f32 	[%rd7+4194304], %f48;
$L__BB0_27:
	add.s32 	%r15, %r10, 1310720;
	setp.gt.s32 	%p15, %r15, 1605631;
	@%p15 bra 	$L__BB0_29;
	ld.global.nc.f32 	%f49, [%rd6+5242880];
	mul.hi.s32 	%r117, %r15, 1402438301;
	shr.u32 	%r118, %r117, 31;
	shr.s32 	%r119, %r117, 14;
	add.s32 	%r120, %r119, %r118;
	mul.lo.s32 	%r121, %r120, 50176;
	sub.s32 	%r122, %r15, %r121;
	mul.hi.s32 	%r123, %r122, 1402438301;
	shr.u32 	%r124, %r123, 31;
	shr.s32 	%r125, %r123, 6;
	add.s32 	%r126, %r125, %r124;
	mul.wide.s32 	%rd41, %r126, 4;
	add.s64 	%rd42, %rd2, %rd41;
	ld.global.nc.f32 	%f50, [%rd42];
	add.f32 	%f51, %f49, %f50;
	max.f32 	%f52, %f51, 0f00000000;
	st.global.f32 	[%rd7+5242880], %f52;
$L__BB0_29:
	add.s32 	%r16, %r10, 1572864;
	setp.gt.s32 	%p16, %r16, 1605631;
	@%p16 bra 	$L__BB0_31;
	ld.global.nc.f32 	%f53, [%rd6+6291456];
	mul.hi.s32 	%r127, %r16, 1402438301;
	shr.u32 	%r128, %r127, 31;
	shr.s32 	%r129, %r127, 14;
	add.s32 	%r130, %r129, %r128;
	mul.lo.s32 	%r131, %r130, 50176;
	sub.s32 	%r132, %r16, %r131;
	mul.hi.s32 	%r133, %r132, 1402438301;
	shr.u32 	%r134, %r133, 31;
	shr.s32 	%r135, %r133, 6;
	add.s32 	%r136, %r135, %r134;
	mul.wide.s32 	%rd43, %r136, 4;
	add.s64 	%rd44, %rd2, %rd43;
	ld.global.nc.f32 	%f54, [%rd44];
	add.f32 	%f55, %f53, %f54;
	max.f32 	%f56, %f55, 0f00000000;
	st.global.f32 	[%rd7+6291456], %f56;
$L__BB0_31:
	add.s32 	%r137, %r5, %r137;
	setp.lt.s32 	%p17, %r137, %r4;
	@%p17 bra 	$L__BB0_17;
$L__BB0_32:
	ret;

}
	// .globl	fused_nn_conv2d_add_1_kernel0
.visible .entry fused_nn_conv2d_add_1_kernel0(
	.param .u64 .ptr .align 1 fused_nn_conv2d_add_1_kernel0_param_0,
	.param .u64 .ptr .align 1 fused_nn_conv2d_add_1_kernel0_param_1,
	.param .u64 .ptr .align 1 fused_nn_conv2d_add_1_kernel0_param_2,
	.param .u64 .ptr .align 1 fused_nn_conv2d_add_1_kernel0_param_3,
	.param .u64 .ptr .align 1 fused_nn_conv2d_add_1_kernel0_param_4,
	.param .u64 .ptr .align 1 fused_nn_conv2d_add_1_kernel0_param_5,
	.param .u64 .ptr .align 1 fused_nn_conv2d_add_1_kernel0_param_6
)
{
	.reg .pred 	%p<231>;
	.reg .b16 	%rs<63>;
	.reg .b32 	%r<393>;
	.reg .b32 	%f<4281>;
	.reg .b64 	%rd<100>;
	// demoted variable
	.shared .align 4 .b8 _ZZ29fused_nn_conv2d_add_1_kernel0E15pad_temp_shared[3136];
	// demoted variable
	.shared .align 4 .b8 _ZZ29fused_nn_conv2d_add_1_kernel0E18placeholder_shared[2048];
	// demoted variable
	.shared .align 4 .b8 _ZZ29fused_nn_conv2d_add_1_kernel0E15pad_temp_shared_0[3136];
	// demoted variable
	.shared .align 4 .b8 _ZZ29fused_nn_conv2d_add_1_kernel0E18placeholder_shared_0[2048];
	ld.param.u64 	%rd18, [fused_nn_conv2d_add_1_kernel0_param_1];
	ld.param.u64 	%rd19, [fused_nn_conv2d_add_1_kernel0_param_2];
	ld.param.u64 	%rd22, [fused_nn_conv2d_add_1_kernel0_param_3];
	ld.param.u64 	%rd23, [fused_nn_conv2d_add_1_kernel0_param_4];
	cvta.to.global.u64 	%rd1, %rd23;
	cvta.to.global.u64 	%rd2, %rd22;
	cvta.to.global.u64 	%rd24, %rd19;
	cvta.to.global.u64 	%rd25, %rd18;
	mov.u32 	%r388, %ctaid.x;
	mov.u32 	%r2, %ctaid.z;
	ld.global.u32 	%r387, [%rd25];
	ld.global.u32 	%r386, [%rd25+4];
	mul.lo.s32 	%r105, %r386, %r387;
	ld.global.u32 	%r106, [%rd25+8];
	mul.lo.s32 	%r5, %r105, %r106;
	ld.global.u32 	%r107, [%rd24];
	setp.gt.s32 	%p10, %r5, %r107;
	@%p10 bra 	$L__BB1_78;
	mov.u32 	%r109, %ctaid.y;
	mul.lo.s32 	%r110, %r109, 7;
	mov.u32 	%r6, %tid.x;
	shr.u32 	%r111, %r6, 1;
	add.s32 	%r7, %r110, %r111;
	and.b32  	%r8, %r6, 1;
	shr.u32 	%r112, %r2, 2;
	mov.u32 	%r113, %tid.z;
	mul.lo.s32 	%r9, %r113, 196;
	mul.lo.s32 	%r10, %r109, 98;
	mul.lo.s32 	%r114, %r6, 7;
	add.s32 	%r115, %r9, %r10;
	add.s32 	%r116, %r115, %r114;
	mad.lo.s32 	%r117, %r112, 50176, %r116;
	add.s32 	%r11, %r117, -15;
	mad.lo.s32 	%r118, %r113, 98, %r114;
	shl.b32 	%r119, %r118, 2;
	mov.u32 	%r120, _ZZ29fused_nn_conv2d_add_1_kernel0E15pad_temp_shared_0;
	add.s32 	%r12, %r120, %r119;
	cvt.u16.u32 	%rs13, %r114;
	add.s16 	%rs14, %rs13, 1;
	mul.hi.u16 	%rs15, %rs14, 18725;
	shr.u16 	%rs16, %rs15, 2;
	cvt.u32.u16 	%r121, %rs16;
	add.s32 	%r13, %r110, %r121;
	mul.lo.s16 	%rs17, %rs16, 14;
	sub.s16 	%rs1, %rs14, %rs17;
	add.s16 	%rs18, %rs13, 2;
	mul.hi.u16 	%rs19, %rs18, 18725;
	shr.u16 	%rs20, %rs19, 2;
	cvt.u32.u16 	%r122, %rs20;
	add.s32 	%r14, %r110, %r122;
	mul.lo.s16 	%rs21, %rs20, 14;
	sub.s16 	%rs2, %rs18, %rs21;
	add.s16 	%rs22, %rs13, 3;
	mul.hi.u16 	%rs23, %rs22, 18725;
	shr.u16 	%rs24, %rs23, 2;
	cvt.u32.u16 	%r123, %rs24;
	add.s32 	%r15, %r110, %r123;
	mul.lo.s16 	%rs25, %rs24, 14;
	sub.s16 	%rs3, %rs22, %rs25;
	add.s16 	%rs26, %rs13, 4;
	mul.hi.u16 	%rs27, %rs26, 18725;
	shr.u16 	%rs28, %rs27, 2;
	cvt.u32.u16 	%r124, %rs28;
	add.s32 	%r16, %r110, %r124;
	mul.lo.s16 	%rs29, %rs28, 14;
	sub.s16 	%rs4, %rs26, %rs29;
	add.s16 	%rs30, %rs13, 5;
	mul.hi.u16 	%rs31, %rs30, 18725;
	shr.u16 	%rs32, %rs31, 2;
	cvt.u32.u16 	%r125, %rs32;
	add.s32 	%r17, %r110, %r125;
	mul.lo.s16 	%rs33, %rs32, 14;
	sub.s16 	%rs5, %rs30, %rs33;
	add.s16 	%rs34, %rs13, 6;
	mul.hi.u16 	%rs35, %rs34, 18725;
	shr.u16 	%rs36, %rs35, 2;
	cvt.u32.u16 	%r126, %rs36;
	add.s32 	%r18, %r110, %r126;
	mul.lo.s16 	%rs37, %rs36, 14;
	sub.s16 	%rs6, %rs34, %rs37;
	shl.b32 	%r127, %r113, 3;
	mul.lo.s32 	%r128, %r6, 5;
	shr.u32 	%r129, %r128, 3;
	shl.b32 	%r130, %r113, 6;
	add.s32 	%r131, %r130, %r128;
	setp.gt.u32 	%p11, %r6, 12;
	and.b32  	%r132, %r2, 3;
	mul.lo.s32 	%r133, %r113, 18432;
	mad.lo.s32 	%r134, %r132, 147456, %r133;
	mad.lo.s32 	%r135, %r129, 2304, %r134;
	and.b32  	%r136, %r128, 7;
	mul.lo.s32 	%r137, %r136, 9;
	or.b32  	%r19, %r135, %r137;
	shl.b32 	%r138, %r131, 2;
	mov.u32 	%r139, _ZZ29fused_nn_conv2d_add_1_kernel0E18placeholder_shared_0;
	add.s32 	%r20, %r139, %r138;
	add.s32 	%r140, %r128, 1;
	shr.u32 	%r141, %r140, 3;
	add.s32 	%r142, %r127, %r141;
	setp.gt.u32 	%p12, %r142, 63;
	setp.gt.u32 	%p13, %r131, 510;
	or.pred  	%p14, %p11, %p13;
	mad.lo.s32 	%r143, %r141, 2304, %r134;
	and.b32  	%r144, %r140, 7;
	mul.lo.s32 	%r145, %r144, 9;
	or.b32  	%r21, %r143, %r145;
	add.s32 	%r146, %r128, 2;
	shr.u32 	%r147, %r146, 3;
	mad.lo.s32 	%r148, %r147, 2304, %r134;
	and.b32  	%r149, %r146, 7;
	mul.lo.s32 	%r150, %r149, 9;
	or.b32  	%r22, %r148, %r150;
	add.s32 	%r151, %r128, 3;
	shr.u32 	%r152, %r151, 3;
	add.s32 	%r153, %r127, %r152;
	setp.gt.u32 	%p16, %r153, 63;
	setp.gt.u32 	%p17, %r131, 508;
	or.pred  	%p18, %p11, %p17;
	mad.lo.s32 	%r154, %r152, 2304, %r134;
	and.b32  	%r155, %r151, 7;
	mul.lo.s32 	%r156, %r155, 9;
	or.b32  	%r23, %r154, %r156;
	add.s32 	%r157, %r128, 4;
	shr.u32 	%r158, %r157, 3;
	mad.lo.s32 	%r159, %r158, 2304, %r134;
	xor.b32  	%r160, %r136, 4;
	mul.lo.s32 	%r161, %r160, 9;
	or.b32  	%r24, %r159, %r161;
	shl.b32 	%r162, %r6, 2;
	add.s32 	%r25, %r120, %r162;
	shl.b32 	%r163, %r113, 5;
	add.s32 	%r26, %r139, %r163;
	or.pred  	%p1, %p12, %p14;
	or.pred  	%p2, %p16, %p18;
	mov.f32 	%f4204, 0f00000000;
	mov.b32 	%r391, 0;
	mov.f32 	%f4205, %f4204;
	mov.f32 	%f4206, %f4204;
	mov.f32 	%f4207, %f4204;
	mov.f32 	%f4208, %f4204;
	mov.f32 	%f4209, %f4204;
	mov.f32 	%f4210, %f4204;
	mov.f32 	%f4211, %f4204;
	mov.f32 	%f4212, %f4204;
	mov.f32 	%f4213, %f4204;
	mov.f32 	%f4214, %f4204;
	mov.f32 	%f4215, %f4204;
	mov.f32 	%f4216, %f4204;
	mov.f32 	%f4217, %f4204;
	mov.f32 	%f4218, %f4204;
	mov.f32 	%f4219, %f4204;
	mov.f32 	%f4220, %f4204;
	mov.f32 	%f4221, %f4204;
	mov.f32 	%f4222, %f4204;
	mov.f32 	%f4223, %f4204;
	mov.f32 	%f4224, %f4204;
	mov.f32 	%f4225, %f4204;
	mov.f32 	%f4226, %f4204;
	mov.f32 	%f4227, %f4204;
	mov.f32 	%f4228, %f4204;
	mov.f32 	%f4229, %f4204;
	mov.f32 	%f4230, %f4204;
	mov.f32 	%f4231, %f4204;
	mov.f32 	%f4232, %f4204;
	mov.f32 	%f4233, %f4204;
	mov.f32 	%f4234, %f4204;
	mov.f32 	%f4235, %f4204;
	mov.f32 	%f4236, %f4204;
	mov.f32 	%f4237, %f4204;
	mov.f32 	%f4238, %f4204;
	mov.f32 	%f4239, %f4204;
	mov.f32 	%f4240, %f4204;
	mov.f32 	%f4241, %f4204;
	mov.f32 	%f4242, %f4204;
	mov.f32 	%f4243, %f4204;
	mov.f32 	%f4244, %f4204;
	mov.f32 	%f4245, %f4204;
	mov.f32 	%f4246, %f4204;
	mov.f32 	%f4247, %f4204;
	mov.f32 	%f4248, %f4204;
	mov.f32 	%f4249, %f4204;
	mov.f32 	%f4250, %f4204;
	mov.f32 	%f4251, %f4204;
	mov.f32 	%f4252, %f4204;
	mov.f32 	%f4253, %f4204;
	mov.f32 	%f4254, %f4204;
	mov.f32 	%f4255, %f4204;
	mov.f32 	%f4256, %f4204;
	mov.f32 	%f4257, %f4204;
	mov.f32 	%f4258, %f4204;
	mov.f32 	%f4259, %f4204;
$L__BB1_2:
	mad.lo.s32 	%r82, %r391, 1568, %r11;
	mul.lo.s32 	%r165, %r391, 72;
	add.s32 	%r83, %r19, %r165;
	add.s32 	%r84, %r21, %r165;
	add.s32 	%r85, %r22, %r165;
	add.s32 	%r86, %r23, %r165;
	add.s32 	%r87, %r24, %r165;
	mov.b32 	%r392, 0;
	cvt.u64.u32 	%rd37, %r83;
$L__BB1_3:
	setp.eq.s32 	%p20, %r8, 0;
	bar.sync 	0;
	or.b32  	%r89, %r392, %r7;
	setp.eq.s32 	%p21, %r89, 0;
	add.s32 	%r90, %r392, %r7;
	setp.gt.u32 	%p22, %r90, 14;
	or.pred  	%p23, %p21, %p20;
	or.pred  	%p24, %p23, %p22;
	mad.lo.s32 	%r167, %r392, 14, %r82;
	mul.wide.s32 	%rd26, %r167, 4;
	add.s64 	%rd11, %rd2, %rd26;
	mov.f32 	%f4260, 0f00000000;
	@%p24 bra 	$L__BB1_5;
	ld.global.nc.f32 	%f4260, [%rd11];
$L__BB1_5:
	setp.eq.s16 	%p25, %rs1, 0;
	st.shared.f32 	[%r12], %f4260;
	or.b32  	%r91, %r392, %r13;
	setp.eq.s32 	%p26, %r91, 0;
	add.s32 	%r92, %r392, %r13;
	setp.gt.u32 	%p27, %r92, 14;
	or.pred  	%p28, %p26, %p25;
	or.pred  	%p29, %p28, %p27;
	mov.f32 	%f4261, 0f00000000;
	@%p29 bra 	$L__BB1_7;
	ld.global.nc.f32 	%f4261, [%rd11+4];
$L__BB1_7:
	setp.eq.s16 	%p30, %rs2, 0;
	st.shared.f32 	[%r12+4], %f4261;
	or.b32  	%r93, %r392, %r14;
	setp.eq.s32 	%p31, %r93, 0;
	add.s32 	%r94, %r392, %r14;
	setp.gt.u32 	%p32, %r94, 14;
	or.pred  	%p33, %p31, %p30;
	or.pred  	%p34, %p33, %p32;
	mov.f32 	%f4262, 0f00000000;
	@%p34 bra 	$L__BB1_9;
	ld.global.nc.f32 	%f4262, [%rd11+8];
$L__BB1_9:
	setp.eq.s16 	%p35, %rs3, 0;
	st.shared.f32 	[%r12+8], %f4262;
	or.b32  	%r95, %r392, %r15;
	setp.eq.s32 	%p36, %r95, 0;
	add.s32 	%r96, %r392, %r15;
	setp.gt.u32 	%p37, %r96, 14;
	or.pred  	%p38, %p36, %p35;
	or.pred  	%p39, %p38, %p37;
	mov.f32 	%f4263, 0f00000000;
	@%p39 bra 	$L__BB1_11;
	ld.global.nc.f32 	%f4263, [%rd11+12];
$L__BB1_11:
	setp.eq.s16 	%p40, %rs4, 0;
	st.shared.f32 	[%r12+12], %f4263;
	or.b32  	%r97, %r392, %r16;
	setp.eq.s32 	%p41, %r97, 0;
	add.s32 	%r98, %r392, %r16;
	setp.gt.u32 	%p42, %r98, 14;
	or.pred  	%p43, %p41, %p40;
	or.pred  	%p44, %p43, %p42;
	mov.f32 	%f4264, 0f00000000;
	@%p44 bra 	$L__BB1_13;
	ld.global.nc.f32 	%f4264, [%rd11+16];
$L__BB1_13:
	setp.eq.s16 	%p45, %rs5, 0;
	st.shared.f32 	[%r12+16], %f4264;
	or.b32  	%r99, %r392, %r17;
	setp.eq.s32 	%p46, %r99, 0;
	add.s32 	%r100, %r392, %r17;
	setp.gt.u32 	%p47, %r100, 14;
	or.pred  	%p48, %p46, %p45;
	or.pred  	%p49, %p48, %p47;
	mov.f32 	%f4265, 0f00000000;
	@%p49 bra 	$L__BB1_15;
	ld.global.nc.f32 	%f4265, [%rd11+20];
$L__BB1_15:
	setp.eq.s16 	%p50, %rs6, 0;
	st.shared.f32 	[%r12+20], %f4265;
	or.b32  	%r101, %r392, %r18;
	setp.eq.s32 	%p51, %r101, 0;
	add.s32 	%r102, %r392, %r18;
	setp.gt.u32 	%p52, %r102, 14;
	or.pred  	%p53, %p51, %p50;
	or.pred  	%p54, %p53, %p52;
	mov.f32 	%f4266, 0f00000000;
	@%p54 bra 	$L__BB1_17;
	ld.global.nc.f32 	%f4266, [%rd11+24];
$L__BB1_17:
	st.shared.f32 	[%r12+24], %f4266;
	mov.u32 	%r174, %tid.z;
	shl.b32 	%r175, %r174, 3;
	mul.lo.s32 	%r176, %r6, 5;
	shr.u32 	%r177, %r176, 3;
	add.s32 	%r178, %r175, %r177;
	setp.gt.u32 	%p55, %r178, 63;
	setp.gt.u32 	%p56, %r6, 12;
	shl.b32 	%r179, %r174, 6;
	add.s32 	%r180, %r179, %r176;
	setp.gt.u32 	%p57, %r180, 511;
	or.pred  	%p58, %p56, %p57;
	or.pred  	%p60, %p55, %p58;
	@%p60 bra 	$L__BB1_19;
	mad.lo.s32 	%r181, %r392, 3, %r83;
	mul.wide.u32 	%rd27, %r181, 4;
	add.s64 	%rd28, %rd1, %rd27;
	ld.global.nc.f32 	%f653, [%rd28];
	st.shared.f32 	[%r20], %f653;
$L__BB1_19:
	@%p1 bra 	$L__BB1_21;
	mad.lo.s32 	%r182, %r392, 3, %r84;
	mul.wide.u32 	%rd29, %r182, 4;
	add.s64 	%rd30, %rd1, %rd29;
	ld.global.nc.f32 	%f654, [%rd30];
	st.shared.f32 	[%r20+4], %f654;
$L__BB1_21:
	add.s32 	%r186, %r176, 2;
	shr.u32 	%r187, %r186, 3;
	add.s32 	%r188, %r175, %r187;
	setp.gt.u32 	%p61, %r188, 63;
	setp.gt.u32 	%p63, %r180, 509;
	or.pred  	%p64, %p56, %p63;
	or.pred  	%p66, %p61, %p64;
	@%p66 bra 	$L__BB1_23;
	mad.lo.s32 	%r191, %r392, 3, %r85;
	mul.wide.u32 	%rd31, %r191, 4;
	add.s64 	%rd32, %rd1, %rd31;
	ld.global.nc.f32 	%f655, [%rd32];
	st.shared.f32 	[%r20+8], %f655;
$L__BB1_23:
	@%p2 bra 	$L__BB1_25;
	mad.lo.s32 	%r192, %r392, 3, %r86;
	mul.wide.u32 	%rd33, %r192, 4;
	add.s64 	%rd34, %rd1, %rd33;
	ld.global.nc.f32 	%f656, [%rd34];
	st.shared.f32 	[%r20+12], %f656;
$L__BB1_25:
	add.s32 	%r196, %r176, 4;
	shr.u32 	%r197, %r196, 3;
	add.s32 	%r198, %r175, %r197;
	setp.gt.u32 	%p67, %r198, 63;
	setp.gt.u32 	%p68, %r6, 11;
	setp.gt.u32 	%p69, %r180, 507;
	or.pred  	%p70, %p68, %p69;
	or.pred  	%p8, %p67, %p70;
	@%p8 bra 	$L__BB1_27;
	mad.lo.s32 	%r201, %r392, 3, %r87;
	mul.wide.u32 	%rd35, %r201, 4;
	add.s64 	%rd36, %rd1, %rd35;
	ld.global.nc.f32 	%f657, [%rd36];
	st.shared.f32 	[%r20+16], %f657;
$L__BB1_27:
	setp.eq.s32 	%p72, %r89, 0;
	bar.sync 	0;
	ld.shared.f32 	%f659, [%r25];
	ld.shared.f32 	%f660, [%r26];
	fma.rn.f32 	%f661, %f659, %f660, %f4204;
	ld.shared.f32 	%f662, [%r26+256];
	fma.rn.f32 	%f663, %f659, %f662, %f4211;
	ld.shared.f32 	%f664, [%r26+512];
	fma.rn.f32 	%f665, %f659, %f664, %f4218;
	ld.shared.f32 	%f666, [%r26+768];
	fma.rn.f32 	%f667, %f659, %f666, %f4225;
	ld.shared.f32 	%f668, [%r26+1024];
	fma.rn.f32 	%f669, %f659, %f668, %f4232;
	ld.shared.f32 	%f670, [%r26+1280];
	fma.rn.f32 	%f671, %f659, %f670, %f4239;
	ld.shared.f32 	%f672, [%r26+1536];
	fma.rn.f32 	%f673, %f659, %f672, %f4246;
	ld.shared.f32 	%f674, [%r26+1792];
	fma.rn.f32 	%f675, %f659, %f674, %f4253;
	ld.shared.f32 	%f676, [%r25+56];
	fma.rn.f32 	%f677, %f676, %f660, %f4205;
	fma.rn.f32 	%f678, %f676, %f662, %f4212;
	fma.rn.f32 	%f679, %f676, %f664, %f4219;
	fma.rn.f32 	%f680, %f676, %f666, %f4226;
	fma.rn.f32 	%f681, %f676, %f668, %f4233;
	fma.rn.f32 	%f682, %f676, %f670, %f4240;
	fma.rn.f32 	%f683, %f676, %f672, %f4247;
	fma.rn.f32 	%f684, %f676, %f674, %f4254;
	ld.shared.f32 	%f685, [%r25+112];
	fma.rn.f32 	%f686, %f685, %f660, %f4206;
	fma.rn.f32 	%f687, %f685, %f662, %f4213;
	fma.rn.f32 	%f688, %f685, %f664, %f4220;
	fma.rn.f32 	%f689, %f685, %f666, %f4227;
	fma.rn.f32 	%f690, %f685, %f668, %f4234;
	fma.rn.f32 	%f691, %f685, %f670, %f4241;
	fma.rn.f32 	%f692, %f685, %f672, %f4248;
	fma.rn.f32 	%f693, %f685, %f674, %f4255;
	ld.shared.f32 	%f694, [%r25+168];
	fma.rn.f32 	%f695, %f694, %f660, %f4207;
	fma.rn.f32 	%f696, %f694, %f662, %f4214;
	fma.rn.f32 	%f697, %f694, %f664, %f4221;
	fma.rn.f32 	%f698, %f694, %f666, %f4228;
	fma.rn.f32 	%f699, %f694, %f668, %f4235;
	fma.rn.f32 	%f700, %f694, %f670, %f4242;
	fma.rn.f32 	%f701, %f694, %f672, %f4249;
	fma.rn.f32 	%f702, %f694, %f674, %f4256;
	ld.shared.f32 	%f703, [%r25+224];
	fma.rn.f32 	%f704, %f703, %f660, %f4208;
	fma.rn.f32 	%f705, %f703, %f662, %f4215;
	fma.rn.f32 	%f706, %f703, %f664, %f4222;
	fma.rn.f32 	%f707, %f703, %f666, %f4229;
	fma.rn.f32 	%f708, %f703, %f668, %f4236;
	fma.rn.f32 	%f709, %f703, %f670, %f4243;
	fma.rn.f32 	%f710, %f703, %f672, %f4250;
	fma.rn.f32 	%f711, %f703, %f674, %f4257;
	ld.shared.f32 	%f712, [%r25+280];
	fma.rn.f32 	%f713, %f712, %f660, %f4209;
	fma.rn.f32 	%f714, %f712, %f662, %f4216;
	fma.rn.f32 	%f715, %f712, %f664, %f4223;
	fma.rn.f32 	%f716, %f712, %f666, %f4230;
	fma.rn.f32 	%f717, %f712, %f668, %f4237;
	fma.rn.f32 	%f718, %f712, %f670, %f4244;
	fma.rn.f32 	%f719, %f712, %f672, %f4251;
	fma.rn.f32 	%f720, %f712, %f674, %f4258;
	ld.shared.f32 	%f721, [%r25+336];
	fma.rn.f32 	%f722, %f721, %f660, %f4210;
	fma.rn.f32 	%f723, %f721, %f662, %f4217;
	fma.rn.f32 	%f724, %f721, %f664, %f4224;
	fma.rn.f32 	%f725, %f721, %f666, %f4231;
	fma.rn.f32 	%f726, %f721, %f668, %f4238;
	fma.rn.f32 	%f727, %f721, %f670, %f4245;
	fma.rn.f32 	%f728, %f721, %f672, %f4252;
	fma.rn.f32 	%f729, %f721, %f674, %f4259;
	ld.shared.f32 	%f730, [%r25+392];
	ld.shared.f32 	%f731, [%r26+4];
	fma.rn.f32 	%f732, %f730, %f731, %f661;
	ld.shared.f32 	%f733, [%r26+260];
	fma.rn.f32 	%f734, %f730, %f733, %f663;
	ld.shared.f32 	%f735, [%r26+516];
	fma.rn.f32 	%f736, %f730, %f735, %f665;
	ld.shared.f32 	%f737, [%r26+772];
	fma.rn.f32 	%f738, %f730, %f737, %f667;
	ld.shared.f32 	%f739, [%r26+1028];
	fma.rn.f32 	%f740, %f730, %f739, %f669;
	ld.shared.f32 	%f741, [%r26+1284];
	fma.rn.f32 	%f742, %f730, %f741, %f671;
	ld.shared.f32 	%f743, [%r26+1540];
	fma.rn.f32 	%f744, %f730, %f743, %f673;
	ld.shared.f32 	%f745, [%r26+1796];
	fma.rn.f32 	%f746, %f730, %f745, %f675;
	ld.shared.f32 	%f747, [%r25+448];
	fma.rn.f32 	%f748, %f747, %f731, %f677;
	fma.rn.f32 	%f749, %f747, %f733, %f678;
	fma.rn.f32 	%f750, %f747, %f735, %f679;
	fma.rn.f32 	%f751, %f747, %f737, %f680;
	fma.rn.f32 	%f752, %f747, %f739, %f681;
	fma.rn.f32 	%f753, %f747, %f741, %f682;
	fma.rn.f32 	%f754, %f747, %f743, %f683;
	fma.rn.f32 	%f755, %f747, %f745, %f684;
	ld.shared.f32 	%f756, [%r25+504];
	fma.rn.f32 	%f757, %f756, %f731, %f686;
	fma.rn.f32 	%f758, %f756, %f733, %f687;
	fma.rn.f32 	%f759, %f756, %f735, %f688;
	fma.rn.f32 	%f760, %f756, %f737, %f689;
	fma.rn.f32 	%f761, %f756, %f739, %f690;
	fma.rn.f32 	%f762, %f756, %f741, %f691;
	fma.rn.f32 	%f763, %f756, %f743, %f692;
	fma.rn.f32 	%f764, %f756, %f745, %f693;
	ld.shared.f32 	%f765, [%r25+560];
	fma.rn.f32 	%f766, %f765, %f731, %f695;
	fma.rn.f32 	%f767, %f765, %f733, %f696;
	fma.rn.f32 	%f768, %f765, %f735, %f697;
	fma.rn.f32 	%f769, %f765, %f737, %f698;
	fma.rn.f32 	%f770, %f765, %f739, %f699;
	fma.rn.f32 	%f771, %f765, %f741, %f700;
	fma.rn.f32 	%f772, %f765, %f743, %f701;
	fma.rn.f32 	%f773, %f765, %f745, %f702;
	ld.shared.f32 	%f774, [%r25+616];
	fma.rn.f32 	%f775, %f774, %f731, %f704;
	fma.rn.f32 	%f776, %f774, %f733, %f705;
	fma.rn.f32 	%f777, %f774, %f735, %f706;
	fma.rn.f32 	%f778, %f774, %f737, %f707;
	fma.rn.f32 	%f779, %f774, %f739, %f708;
	fma.rn.f32 	%f780, %f774, %f741, %f709;
	fma.rn.f32 	%f781, %f774, %f743, %f710;
	fma.rn.f32 	%f782, %f774, %f745, %f711;
	ld.shared.f32 	%f783, [%r25+672];
	fma.rn.f32 	%f784, %f783, %f731, %f713;
	fma.rn.f32 	%f785, %f783, %f733, %f714;
	fma.rn.f32 	%f786, %f783, %f735, %f715;
	fma.rn.f32 	%f787, %f783, %f737, %f716;
	fma.rn.f32 	%f788, %f783, %f739, %f717;
	fma.rn.f32 	%f789, %f783, %f741, %f718;
	fma.rn.f32 	%f790, %f783, %f743, %f719;
	fma.rn.f32 	%f791, %f783, %f745, %f720;
	ld.shared.f32 	%f792, [%r25+728];
	fma.rn.f32 	%f793, %f792, %f731, %f722;
	fma.rn.f32 	%f794, %f792, %f733, %f723;
	fma.rn.f32 	%f795, %f792, %f735, %f724;
	fma.rn.f32 	%f796, %f792, %f737, %f725;
	fma.rn.f32 	%f797, %f792, %f739, %f726;
	fma.rn.f32 	%f798, %f792, %f741, %f727;
	fma.rn.f32 	%f799, %f792, %f743, %f728;
	fma.rn.f32 	%f800, %f792, %f745, %f729;
	ld.shared.f32 	%f801, [%r25+784];
	ld.shared.f32 	%f802, [%r26+8];
	fma.rn.f32 	%f803, %f801, %f802, %f732;
	ld.shared.f32 	%f804, [%r26+264];
	fma.rn.f32 	%f805, %f801, %f804, %f734;
	ld.shared.f32 	%f806, [%r26+520];
	fma.rn.f32 	%f807, %f801, %f806, %f736;
	ld.shared.f32 	%f808, [%r26+776];
	fma.rn.f32 	%f809, %f801, %f808, %f738;
	ld.shared.f32 	%f810, [%r26+1032];
	fma.rn.f32 	%f811, %f801, %f810, %f740;
	ld.shared.f32 	%f812, [%r26+1288];
	fma.rn.f32 	%f813, %f801, %f812, %f742;
	ld.shared.f32 	%f814, [%r26+1544];
	fma.rn.f32 	%f815, %f801, %f814, %f744;
	ld.shared.f32 	%f816, [%r26+1800];
	fma.rn.f32 	%f817, %f801, %f816, %f746;
	ld.shared.f32 	%f818, [%r25+840];
	fma.rn.f32 	%f819, %f818, %f802, %f748;
	fma.rn.f32 	%f820, %f818, %f804, %f749;
	fma.rn.f32 	%f821, %f818, %f806, %f750;
	fma.rn.f32 	%f822, %f818, %f808, %f751;
	fma.rn.f32 	%f823, %f818, %f810, %f752;
	fma.rn.f32 	%f824, %f818, %f812, %f753;
	fma.rn.f32 	%f825, %f818, %f814, %f754;
	fma.rn.f32 	%f826, %f818, %f816, %f755;
	ld.shared.f32 	%f827, [%r25+896];
	fma.rn.f32 	%f828, %f827, %f802, %f757;
	fma.rn.f32 	%f829, %f827, %f804, %f758;
	fma.rn.f32 	%f830, %f827, %f806, %f759;
	fma.rn.f32 	%f831, %f827, %f808, %f760;
	fma.rn.f32 	%f832, %f827, %f810, %f761;
	fma.rn.f32 	%f833, %f827, %f812, %f762;
	fma.rn.f32 	%f834, %f827, %f814, %f763;
	fma.rn.f32 	%f835, %f827, %f816, %f764;
	ld.shared.f32 	%f836, [%r25+952];
	fma.rn.f32 	%f837, %f836, %f802, %f766;
	fma.rn.f32 	%f838, %f836, %f804, %f767;
	fma.rn.f32 	%f839, %f836, %f806, %f768;
	fma.rn.f32 	%f840, %f836, %f808, %f769;
	fma.rn.f32 	%f841, %f836, %f810, %f770;
	fma.rn.f32 	%f842, %f836, %f812, %f771;
	fma.rn.f32 	%f843, %f836, %f814, %f772;
	fma.rn.f32 	%f844, %f836, %f816, %f773;
	ld.shared.f32 	%f845, [%r25+1008];
	fma.rn.f32 	%f846, %f845, %f802, %f775;
	fma.rn.f32 	%f847, %f845, %f804, %f776;
	fma.rn.f32 	%f848, %f845, %f806, %f777;
	fma.rn.f32 	%f849, %f845, %f808, %f778;
	fma.rn.f32 	%f850, %f845, %f810, %f779;
	fma.rn.f32 	%f851, %f845, %f812, %f780;
	fma.rn.f32 	%f852, %f845, %f814, %f781;
	fma.rn.f32 	%f853, %f845, %f816, %f782;
	ld.shared.f32 	%f854, [%r25+1064];
	fma.rn.f32 	%f855, %f854, %f802, %f784;
	fma.rn.f32 	%f856, %f854, %f804, %f785;
	fma.rn.f32 	%f857, %f854, %f806, %f786;
	fma.rn.f32 	%f858, %f854, %f808, %f787;
	fma.rn.f32 	%f859, %f854, %f810, %f788;
	fma.rn.f32 	%f860, %f854, %f812, %f789;
	fma.rn.f32 	%f861, %f854, %f814, %f790;
	fma.rn.f32 	%f862, %f854, %f816, %f791;
	ld.shared.f32 	%f863, [%r25+1120];
	fma.rn.f32 	%f864, %f863, %f802, %f793;
	fma.rn.f32 	%f865, %f863, %f804, %f794;
	fma.rn.f32 	%f866, %f863, %f806, %f795;
	fma.rn.f32 	%f867, %f863, %f808, %f796;
	fma.rn.f32 	%f868, %f863, %f810, %f797;
	fma.rn.f32 	%f869, %f863, %f812, %f798;
	fma.rn.f32 	%f870, %f863, %f814, %f799;
	fma.rn.f32 	%f871, %f863, %f816, %f800;
	ld.shared.f32 	%f872, [%r25+1176];
	ld.shared.f32 	%f873, [%r26+12];
	fma.rn.f32 	%f874, %f872, %f873, %f803;
	ld.shared.f32 	%f875, [%r26+268];
	fma.rn.f32 	%f876, %f872, %f875, %f805;
	ld.shared.f32 	%f877, [%r26+524];
	fma.rn.f32 	%f878, %f872, %f877, %f807;
	ld.shared.f32 	%f879, [%r26+780];
	fma.rn.f32 	%f880, %f872, %f879, %f809;
	ld.shared.f32 	%f881, [%r26+1036];
	fma.rn.f32 	%f882, %f872, %f881, %f811;
	ld.shared.f32 	%f883, [%r26+1292];
	fma.rn.f32 	%f884, %f872, %f883, %f813;
	ld.shared.f32 	%f885, [%r26+1548];
	fma.rn.f32 	%f886, %f872, %f885, %f815;
	ld.shared.f32 	%f887, [%r26+1804];
	fma.rn.f32 	%f888, %f872, %f887, %f817;
	ld.shared.f32 	%f889, [%r25+1232];
	fma.rn.f32 	%f890, %f889, %f873, %f819;
	fma.rn.f32 	%f891, %f889, %f875, %f820;
	fma.rn.f32 	%f892, %f889, %f877, %f821;
	fma.rn.f32 	%f893, %f889, %f879, %f822;
	fma.rn.f32 	%f894, %f889, %f881, %f823;
	fma.rn.f32 	%f895, %f889, %f883, %f824;
	fma.rn.f32 	%f896, %f889, %f885, %f825;
	fma.rn.f32 	%f897, %f889, %f887, %f826;
	ld.shared.f32 	%f898, [%r25+1288];
	fma.rn.f32 	%f899, %f898, %f873, %f828;
	fma.rn.f32 	%f900, %f898, %f875, %f829;
	fma.rn.f32 	%f901, %f898, %f877, %f830;
	fma.rn.f32 	%f902, %f898, %f879, %f831;
	fma.rn.f32 	%f903, %f898, %f881, %f832;
	fma.rn.f32 	%f904, %f898, %f883, %f833;
	fma.rn.f32 	%f905, %f898, %f885, %f834;
	fma.rn.f32 	%f906, %f898, %f887, %f835;
	ld.shared.f32 	%f907, [%r25+1344];
	fma.rn.f32 	%f908, %f907, %f873, %f837;
	fma.rn.f32 	%f909, %f907, %f875, %f838;
	fma.rn.f32 	%f910, %f907, %f877, %f839;
	fma.rn.f32 	%f911, %f907, %f879, %f840;
	fma.rn.f32 	%f912, %f907, %f881, %f841;
	fma.rn.f32 	%f913, %f907, %f883, %f842;
	fma.rn.f32 	%f914, %f907, %f885, %f843;
	fma.rn.f32 	%f915, %f907, %f887, %f844;
	ld.shared.f32 	%f916, [%r25+1400];
	fma.rn.f32 	%f917, %f916, %f873, %f846;
	fma.rn.f32 	%f918, %f916, %f875, %f847;
	fma.rn.f32 	%f919, %f916, %f877, %f848;
	fma.rn.f32 	%f920, %f916, %f879, %f849;
	fma.rn.f32 	%f921, %f916, %f881, %f850;
	fma.rn.f32 	%f922, %f916, %f883, %f851;
	fma.rn.f32 	%f923, %f916, %f885, %f852;
	fma.rn.f32 	%f924, %f916, %f887, %f853;
	ld.shared.f32 	%f925, [%r25+1456];
	fma.rn.f32 	%f926, %f925, %f873, %f855;
	fma.rn.f32 	%f927, %f925, %f875, %f856;
	fma.rn.f32 	%f928, %f925, %f877, %f857;
	fma.rn.f32 	%f929, %f925, %f879, %f858;
	fma.rn.f32 	%f930, %f925, %f881, %f859;
	fma.rn.f32 	%f931, %f925, %f883, %f860;
	fma.rn.f32 	%f932, %f925, %f885, %f861;
	fma.rn.f32 	%f933, %f925, %f887, %f862;
	ld.shared.f32 	%f934, [%r25+1512];
	fma.rn.f32 	%f935, %f934, %f873, %f864;
	fma.rn.f32 	%f936, %f934, %f875, %f865;
	fma.rn.f32 	%f937, %f934, %f877, %f866;
	fma.rn.f32 	%f938, %f934, %f879, %f867;
	fma.rn.f32 	%f939, %f934, %f881, %f868;
	fma.rn.f32 	%f940, %f934, %f883, %f869;
	fma.rn.f32 	%f941, %f934, %f885, %f870;
	fma.rn.f32 	%f942, %f934, %f887, %f871;
	ld.shared.f32 	%f943, [%r25+1568];
	ld.shared.f32 	%f944, [%r26+16];
	fma.rn.f32 	%f945, %f943, %f944, %f874;
	ld.shared.f32 	%f946, [%r26+272];
	fma.rn.f32 	%f947, %f943, %f946, %f876;
	ld.shared.f32 	%f948, [%r26+528];
	fma.rn.f32 	%f949, %f943, %f948, %f878;
	ld.shared.f32 	%f950, [%r26+784];
	fma.rn.f32 	%f951, %f943, %f950, %f880;
	ld.shared.f32 	%f952, [%r26+1040];
	fma.rn.f32 	%f953, %f943, %f952, %f882;
	ld.shared.f32 	%f954, [%r26+1296];
	fma.rn.f32 	%f955, %f943, %f954, %f884;
	ld.shared.f32 	%f956, [%r26+1552];
	fma.rn.f32 	%f957, %f943, %f956, %f886;
	ld.shared.f32 	%f958, [%r26+1808];
	fma.rn.f32 	%f959, %f943, %f958, %f888;
	ld.shared.f32 	%f960, [%r25+1624];
	fma.rn.f32 	%f961, %f960, %f944, %f890;
	fma.rn.f32 	%f962, %f960, %f946, %f891;
	fma.rn.f32 	%f963, %f960, %f948, %f892;
	fma.rn.f32 	%f964, %f960, %f950, %f893;
	fma.rn.f32 	%f965, %f960, %f952, %f894;
	fma.rn.f32 	%f966, %f960, %f954, %f895;
	fma.rn.f32 	%f967, %f960, %f956, %f896;
	fma.rn.f32 	%f968, %f960, %f958, %f897;
	ld.shared.f32 	%f969, [%r25+1680];
	fma.rn.f32 	%f970, %f969, %f944, %f899;
	fma.rn.f32 	%f971, %f969, %f946, %f900;
	fma.rn.f32 	%f972, %f969, %f948, %f901;
	fma.rn.f32 	%f973, %f969, %f950, %f902;
	fma.rn.f32 	%f974, %f969, %f952, %f903;
	fma.rn.f32 	%f975, %f969, %f954, %f904;
	fma.rn.f32 	%f976, %f969, %f956, %f905;
	fma.rn.f32 	%f977, %f969, %f958, %f906;
	ld.shared.f32 	%f978, [%r25+1736];
	fma.rn.f32 	%f979, %f978, %f944, %f908;
	fma.rn.f32 	%f980, %f978, %f946, %f909;
	fma.rn.f32 	%f981, %f978, %f948, %f910;
	fma.rn.f32 	%f982, %f978, %f950, %f911;
	fma.rn.f32 	%f983, %f978, %f952, %f912;
	fma.rn.f32 	%f984, %f978, %f954, %f913;
	fma.rn.f32 	%f985, %f978, %f956, %f914;
	fma.rn.f32 	%f986, %f978, %f958, %f915;
	ld.shared.f32 	%f987, [%r25+1792];
	fma.rn.f32 	%f988, %f987, %f944, %f917;
	fma.rn.f32 	%f989, %f987, %f946, %f918;
	fma.rn.f32 	%f990, %f987, %f948, %f919;
	fma.rn.f32 	%f991, %f987, %f950, %f920;
	fma.rn.f32 	%f992, %f987, %f952, %f921;
	fma.rn.f32 	%f993, %f987, %f954, %f922;
	fma.rn.f32 	%f994, %f987, %f956, %f923;
	fma.rn.f32 	%f995, %f987, %f958, %f924;
	ld.shared.f32 	%f996, [%r25+1848];
	fma.rn.f32 	%f997, %f996, %f944, %f926;
	fma.rn.f32 	%f998, %f996, %f946, %f927;
	fma.rn.f32 	%f999, %f996, %f948, %f928;
	fma.rn.f32 	%f1000, %f996, %f950, %f929;
	fma.rn.f32 	%f1001, %f996, %f952, %f930;
	fma.rn.f32 	%f1002, %f996, %f954, %f931;
	fma.rn.f32 	%f1003, %f996, %f956, %f932;
	fma.rn.f32 	%f1004, %f996, %f958, %f933;
	ld.shared.f32 	%f1005, [%r25+1904];
	fma.rn.f32 	%f1006, %f1005, %f944, %f935;
	fma.rn.f32 	%f1007, %f1005, %f946, %f936;
	fma.rn.f32 	%f1008, %f1005, %f948, %f937;
	fma.rn.f32 	%f1009, %f1005, %f950, %f938;
	fma.rn.f32 	%f1010, %f1005, %f952, %f939;
	fma.rn.f32 	%f1011, %f1005, %f954, %f940;
	fma.rn.f32 	%f1012, %f1005, %f956, %f941;
	fma.rn.f32 	%f1013, %f1005, %f958, %f942;
	ld.shared.f32 	%f1014, [%r25+1960];
	ld.shared.f32 	%f1015, [%r26+20];
	fma.rn.f32 	%f1016, %f1014, %f1015, %f945;
	ld.shared.f32 	%f1017, [%r26+276];
	fma.rn.f32 	%f1018, %f1014, %f1017, %f947;
	ld.shared.f32 	%f1019, [%r26+532];
	fma.rn.f32 	%f1020, %f1014, %f1019, %f949;
	ld.shared.f32 	%f1021, [%r26+788];
	fma.rn.f32 	%f1022, %f1014, %f1021, %f951;
	ld.shared.f32 	%f1023, [%r26+1044];
	fma.rn.f32 	%f1024, %f1014, %f1023, %f953;
	ld.shared.f32 	%f1025, [%r26+1300];
	fma.rn.f32 	%f1026, %f1014, %f1025, %f955;
	ld.shared.f32 	%f1027, [%r26+1556];
	fma.rn.f32 	%f1028, %f1014, %f1027, %f957;
	ld.shared.f32 	%f1029, [%r26+1812];
	fma.rn.f32 	%f1030, %f1014, %f1029, %f959;
	ld.shared.f32 	%f1031, [%r25+2016];
	fma.rn.f32 	%f1032, %f1031, %f1015, %f961;
	fma.rn.f32 	%f1033, %f1031, %f1017, %f962;
	fma.rn.f32 	%f1034, %f1031, %f1019, %f963;
	fma.rn.f32 	%f1035, %f1031, %f1021, %f964;
	fma.rn.f32 	%f1036, %f1031, %f1023, %f965;
	fma.rn.f32 	%f1037, %f1031, %f1025, %f966;
	fma.rn.f32 	%f1038, %f1031, %f1027, %f967;
	fma.rn.f32 	%f1039, %f1031, %f1029, %f968;
	ld.shared.f32 	%f1040, [%r25+2072];
	fma.rn.f32 	%f1041, %f1040, %f1015, %f970;
	fma.rn.f32 	%f1042, %f1040, %f1017, %f971;
	fma.rn.f32 	%f1043, %f1040, %f1019, %f972;
	fma.rn.f32 	%f1044, %f1040, %f1021, %f973;
	fma.rn.f32 	%f1045, %f1040, %f1023, %f974;
	fma.rn.f32 	%f1046, %f1040, %f1025, %f975;
	fma.rn.f32 	%f1047, %f1040, %f1027, %f976;
	fma.rn.f32 	%f1048, %f1040, %f1029, %f977;
	ld.shared.f32 	%f1049, [%r25+2128];
	fma.rn.f32 	%f1050, %f1049, %f1015, %f979;
	fma.rn.f32 	%f1051, %f1049, %f1017, %f980;
	fma.rn.f32 	%f1052, %f1049, %f1019, %f981;
	fma.rn.f32 	%f1053, %f1049, %f1021, %f982;
	fma.rn.f32 	%f1054, %f1049, %f1023, %f983;
	fma.rn.f32 	%f1055, %f1049, %f1025, %f984;
	fma.rn.f32 	%f1056, %f1049, %f1027, %f985;
	fma.rn.f32 	%f1057, %f1049, %f1029, %f986;
	ld.shared.f32 	%f1058, [%r25+2184];
	fma.rn.f32 	%f1059, %f1058, %f1015, %f988;
	fma.rn.f32 	%f1060, %f1058, %f1017, %f989;
	fma.rn.f32 	%f1061, %f1058, %f1019, %f990;
	fma.rn.f32 	%f1062, %f1058, %f1021, %f991;
	fma.rn.f32 	%f1063, %f1058, %f1023, %f992;
	fma.rn.f32 	%f1064, %f1058, %f1025, %f993;
	fma.rn.f32 	%f1065, %f1058, %f1027, %f994;
	fma.rn.f32 	%f1066, %f1058, %f1029, %f995;
	ld.shared.f32 	%f1067, [%r25+2240];
	fma.rn.f32 	%f1068, %f1067, %f1015, %f997;
	fma.rn.f32 	%f1069, %f1067, %f1017, %f998;
	fma.rn.f32 	%f1070, %f1067, %f1019, %f999;
	fma.rn.f32 	%f1071, %f1067, %f1021, %f1000;
	fma.rn.f32 	%f1072, %f1067, %f1023, %f1001;
	fma.rn.f32 	%f1073, %f1067, %f1025, %f1002;
	fma.rn.f32 	%f1074, %f1067, %f1027, %f1003;
	fma.rn.f32 	%f1075, %f1067, %f1029, %f1004;
	ld.shared.f32 	%f1076, [%r25+2296];
	fma.rn.f32 	%f1077, %f1076, %f1015, %f1006;
	fma.rn.f32 	%f1078, %f1076, %f1017, %f1007;
	fma.rn.f32 	%f1079, %f1076, %f1019, %f1008;
	fma.rn.f32 	%f1080, %f1076, %f1021, %f1009;
	fma.rn.f32 	%f1081, %f1076, %f1023, %f1010;
	fma.rn.f32 	%f1082, %f1076, %f1025, %f1011;
	fma.rn.f32 	%f1083, %f1076, %f1027, %f1012;
	fma.rn.f32 	%f1084, %f1076, %f1029, %f1013;
	ld.shared.f32 	%f1085, [%r25+2352];
	ld.shared.f32 	%f1086, [%r26+24];
	fma.rn.f32 	%f1087, %f1085, %f1086, %f1016;
	ld.shared.f32 	%f1088, [%r26+280];
	fma.rn.f32 	%f1089, %f1085, %f1088, %f1018;
	ld.shared.f32 	%f1090, [%r26+536];
	fma.rn.f32 	%f1091, %f1085, %f1090, %f1020;
	ld.shared.f32 	%f1092, [%r26+792];
	fma.rn.f32 	%f1093, %f1085, %f1092, %f1022;
	ld.shared.f32 	%f1094, [%r26+1048];
	fma.rn.f32 	%f1095, %f1085, %f1094, %f1024;
	ld.shared.f32 	%f1096, [%r26+1304];
	fma.rn.f32 	%f1097, %f1085, %f1096, %f1026;
	ld.shared.f32 	%f1098, [%r26+1560];
	fma.rn.f32 	%f1099, %f1085, %f1098, %f1028;
	ld.shared.f32 	%f1100, [%r26+1816];
	fma.rn.f32 	%f1101, %f1085, %f1100, %f1030;
	ld.shared.f32 	%f1102, [%r25+2408];
	fma.rn.f32 	%f1103, %f1102, %f1086, %f1032;
	fma.rn.f32 	%f1104, %f1102, %f1088, %f1033;
	fma.rn.f32 	%f1105, %f1102, %f1090, %f1034;
	fma.rn.f32 	%f1106, %f1102, %f1092, %f1035;
	fma.rn.f32 	%f1107, %f1102, %f1094, %f1036;
	fma.rn.f32 	%f1108, %f1102, %f1096, %f1037;
	fma.rn.f32 	%f1109, %f1102, %f1098, %f1038;
	fma.rn.f32 	%f1110, %f1102, %f1100, %f1039;
	ld.shared.f32 	%f1111, [%r25+2464];
	fma.rn.f32 	%f1112, %f1111, %f1086, %f1041;
	fma.rn.f32 	%f1113, %f1111, %f1088, %f1042;
	fma.rn.f32 	%f1114, %f1111, %f1090, %f1043;
	fma.rn.f32 	%f1115, %f1111, %f1092, %f1044;
	fma.rn.f32 	%f1116, %f1111, %f1094, %f1045;
	fma.rn.f32 	%f1117, %f1111, %f1096, %f1046;
	fma.rn.f32 	%f1118, %f1111, %f1098, %f1047;
	fma.rn.f32 	%f1119, %f1111, %f1100, %f1048;
	ld.shared.f32 	%f1120, [%r25+2520];
	fma.rn.f32 	%f1121, %f1120, %f1086, %f1050;
	fma.rn.f32 	%f1122, %f1120, %f1088, %f1051;
	fma.rn.f32 	%f1123, %f1120, %f1090, %f1052;
	fma.rn.f32 	%f1124, %f1120, %f1092, %f1053;
	fma.rn.f32 	%f1125, %f1120, %f1094, %f1054;
	fma.rn.f32 	%f1126, %f1120, %f1096, %f1055;
	fma.rn.f32 	%f1127, %f1120, %f1098, %f1056;
	fma.rn.f32 	%f1128, %f1120, %f1100, %f1057;
	ld.shared.f32 	%f1129, [%r25+2576];
	fma.rn.f32 	%f1130, %f1129, %f1086, %f1059;
	fma.rn.f32 	%f1131, %f1129, %f1088, %f1060;
	fma.rn.f32 	%f1132, %f1129, %f1090, %f1061;
	fma.rn.f32 	%f1133, %f1129, %f1092, %f1062;
	fma.rn.f32 	%f1134, %f1129, %f1094, %f1063;
	fma.rn.f32 	%f1135, %f1129, %f1096, %f1064;
	fma.rn.f32 	%f1136, %f1129, %f1098, %f1065;
	fma.rn.f32 	%f1137, %f1129, %f1100, %f1066;
	ld.shared.f32 	%f1138, [%r25+2632];
	fma.rn.f32 	%f1139, %f1138, %f1086, %f1068;
	fma.rn.f32 	%f1140, %f1138, %f1088, %f1069;
	fma.rn.f32 	%f1141, %f1138, %f1090, %f1070;
	fma.rn.f32 	%f1142, %f1138, %f1092, %f1071;
	fma.rn.f32 	%f1143, %f1138, %f1094, %f1072;
	fma.rn.f32 	%f1144, %f1138, %f1096, %f1073;
	fma.rn.f32 	%f1145, %f1138, %f1098, %f1074;
	fma.rn.f32 	%f1146, %f1138, %f1100, %f1075;
	ld.shared.f32 	%f1147, [%r25+2688];
	fma.rn.f32 	%f1148, %f1147, %f1086, %f1077;
	fma.rn.f32 	%f1149, %f1147, %f1088, %f1078;
	fma.rn.f32 	%f1150, %f1147, %f1090, %f1079;
	fma.rn.f32 	%f1151, %f1147, %f1092, %f1080;
	fma.rn.f32 	%f1152, %f1147, %f1094, %f1081;
	fma.rn.f32 	%f1153, %f1147, %f1096, %f1082;
	fma.rn.f32 	%f1154, %f1147, %f1098, %f1083;
	fma.rn.f32 	%f1155, %f1147, %f1100, %f1084;
	ld.shared.f32 	%f1156, [%r25+2744];
	ld.shared.f32 	%f1157, [%r26+28];
	fma.rn.f32 	%f449, %f1156, %f1157, %f1087;
	ld.shared.f32 	%f1158, [%r26+284];
	fma.rn.f32 	%f450, %f1156, %f1158, %f1089;
	ld.shared.f32 	%f1159, [%r26+540];
	fma.rn.f32 	%f451, %f1156, %f1159, %f1091;
	ld.shared.f32 	%f1160, [%r26+796];
	fma.rn.f32 	%f452, %f1156, %f1160, %f1093;
	ld.shared.f32 	%f1161, [%r26+1052];
	fma.rn.f32 	%f453, %f1156, %f1161, %f1095;
	ld.shared.f32 	%f1162, [%r26+1308];
	fma.rn.f32 	%f454, %f1156, %f1162, %f1097;
	ld.shared.f32 	%f1163, [%r26+1564];
	fma.rn.f32 	%f455, %f1156, %f1163, %f1099;
	ld.shared.f32 	%f1164, [%r26+1820];
	fma.rn.f32 	%f456, %f1156, %f1164, %f1101;
	ld.shared.f32 	%f1165, [%r25+2800];
	fma.rn.f32 	%f457, %f1165, %f1157, %f1103;
	fma.rn.f32 	%f458, %f1165, %f1158, %f1104;
	fma.rn.f32 	%f459, %f1165, %f1159, %f1105;
	fma.rn.f32 	%f460, %f1165, %f1160, %f1106;
	fma.rn.f32 	%f461, %f1165, %f1161, %f1107;
	fma.rn.f32 	%f462, %f1165, %f1162, %f1108;
	fma.rn.f32 	%f463, %f1165, %f1163, %f1109;
	fma.rn.f32 	%f464, %f1165, %f1164, %f1110;
	ld.shared.f32 	%f1166, [%r25+2856];
	fma.rn.f32 	%f465, %f1166, %f1157, %f1112;
	fma.rn.f32 	%f466, %f1166, %f1158, %f1113;
	fma.rn.f32 	%f467, %f1166, %f1159, %f1114;
	fma.rn.f32 	%f468, %f1166, %f1160, %f1115;
	fma.rn.f32 	%f469, %f1166, %f1161, %f1116;
	fma.rn.f32 	%f470, %f1166, %f1162, %f1117;
	fma.rn.f32 	%f471, %f1166, %f1163, %f1118;
	fma.rn.f32 	%f472, %f1166, %f1164, %f1119;
	ld.shared.f32 	%f1167, [%r25+2912];
	fma.rn.f32 	%f473, %f1167, %f1157, %f1121;
	fma.rn.f32 	%f474, %f1167, %f1158, %f1122;
	fma.rn.f32 	%f475, %f1167, %f1159, %f1123;
	fma.rn.f32 	%f476, %f1167, %f1160, %f1124;
	fma.rn.f32 	%f477, %f1167, %f1161, %f1125;
	fma.rn.f32 	%f478, %f1167, %f1162, %f1126;
	fma.rn.f32 	%f479, %f1167, %f1163, %f1127;
	fma.rn.f32 	%f480, %f1167, %f1164, %f1128;
	ld.shared.f32 	%f1168, [%r25+2968];
	fma.rn.f32 	%f481, %f1168, %f1157, %f1130;
	fma.rn.f32 	%f482, %f1168, %f1158, %f1131;
	fma.rn.f32 	%f483, %f1168, %f1159, %f1132;
	fma.rn.f32 	%f484, %f1168, %f1160, %f1133;
	fma.rn.f32 	%f485, %f1168, %f1161, %f1134;
	fma.rn.f32 	%f486, %f1168, %f1162, %f1135;
	fma.rn.f32 	%f487, %f1168, %f1163, %f1136;
	fma.rn.f32 	%f488, %f1168, %f1164, %f1137;
	ld.shared.f32 	%f1169, [%r25+3024];
	fma.rn.f32 	%f489, %f1169, %f1157, %f1139;
	fma.rn.f32 	%f490, %f1169, %f1158, %f1140;
	fma.rn.f32 	%f491, %f1169, %f1159, %f1141;
	fma.rn.f32 	%f492, %f1169, %f1160, %f1142;
	fma.rn.f32 	%f493, %f1169, %f1161, %f1143;
	fma.rn.f32 	%f494, %f1169, %f1162, %f1144;
	fma.rn.f32 	%f495, %f1169, %f1163, %f1145;
	fma.rn.f32 	%f496, %f1169, %f1164, %f1146;
	ld.shared.f32 	%f1170, [%r25+3080];
	fma.rn.f32 	%f497, %f1170, %f1157, %f1148;
	fma.rn.f32 	%f498, %f1170, %f1158, %f1149;
	fma.rn.f32 	%f499, %f1170, %f1159, %f1150;
	fma.rn.f32 	%f500, %f1170, %f1160, %f1151;
	fma.rn.f32 	%f501, %f1170, %f1161, %f1152;
	fma.rn.f32 	%f502, %f1170, %f1162, %f1153;
	fma.rn.f32 	%f503, %f1170, %f1163, %f1154;
	fma.rn.f32 	%f504, %f1170, %f1164, %f1155;
	bar.sync 	0;
	setp.gt.u32 	%p73, %r90, 14;
	mov.f32 	%f4267, 0f00000000;
	or.pred  	%p74, %p72, %p73;
	@%p74 bra 	$L__BB1_29;
	ld.global.nc.f32 	%f4267, [%rd11+4];
$L__BB1_29:
	setp.eq.s32 	%p75, %r91, 0;
	st.shared.f32 	[%r12], %f4267;
	setp.gt.u32 	%p76, %r92, 14;
	mov.f32 	%f4268, 0f00000000;
	or.pred  	%p77, %p75, %p76;
	@%p77 bra 	$L__BB1_31;
	ld.global.nc.f32 	%f4268, [%rd11+8];
$L__BB1_31:
	setp.eq.s32 	%p78, %r93, 0;
	st.shared.f32 	[%r12+4], %f4268;
	setp.gt.u32 	%p79, %r94, 14;
	mov.f32 	%f4269, 0f00000000;
	or.pred  	%p80, %p78, %p79;
	@%p80 bra 	$L__BB1_33;
	ld.global.nc.f32 	%f4269, [%rd11+12];
$L__BB1_33:
	setp.eq.s32 	%p81, %r95, 0;
	st.shared.f32 	[%r12+8], %f4269;
	setp.gt.u32 	%p82, %r96, 14;
	mov.f32 	%f4270, 0f00000000;
	or.pred  	%p83, %p81, %p82;
	@%p83 bra 	$L__BB1_35;
	ld.global.nc.f32 	%f4270, [%rd11+16];
$L__BB1_35:
	setp.eq.s32 	%p84, %r97, 0;
	st.shared.f32 	[%r12+12], %f4270;
	setp.gt.u32 	%p85, %r98, 14;
	mov.f32 	%f4271, 0f00000000;
	or.pred  	%p86, %p84, %p85;
	@%p86 bra 	$L__BB1_37;
	ld.global.nc.f32 	%f4271, [%rd11+20];
$L__BB1_37:
	setp.eq.s32 	%p87, %r99, 0;
	st.shared.f32 	[%r12+16], %f4271;
	setp.gt.u32 	%p88, %r100, 14;
	mov.f32 	%f4272, 0f00000000;
	or.pred  	%p89, %p87, %p88;
	@%p89 bra 	$L__BB1_39;
	ld.global.nc.f32 	%f4272, [%rd11+24];
$L__BB1_39:
	setp.eq.s32 	%p90, %r101, 0;
	st.shared.f32 	[%r12+20], %f4272;
	setp.gt.u32 	%p91, %r102, 14;
	mov.f32 	%f4273, 0f00000000;
	or.pred  	%p92, %p90, %p91;
	@%p92 bra 	$L__BB1_41;
	ld.global.nc.f32 	%f4273, [%rd11+28];
$L__BB1_41:
	st.shared.f32 	[%r12+24], %f4273;
	mul.lo.s32 	%r202, %r392, 3;
	cvt.u64.u32 	%rd12, %r202;
	add.s64 	%rd38, %rd37, %rd12;
	shl.b64 	%rd39, %rd38, 2;
	add.s64 	%rd13, %rd1, %rd39;
	setp.gt.u32 	%p93, %r178, 63;
	setp.gt.u32 	%p94, %r6, 12;
	setp.gt.u32 	%p95, %r180, 511;
	or.pred  	%p96, %p94, %p95;
	or.pred  	%p98, %p93, %p96;
	@%p98 bra 	$L__BB1_43;
	ld.global.nc.f32 	%f1177, [%rd13+4];
	st.shared.f32 	[%r20], %f1177;
$L__BB1_43:
	cvt.u64.u32 	%rd40, %r84;
	add.s64 	%rd41, %rd40, %rd12;
	shl.b64 	%rd42, %rd41, 2;
	add.s64 	%rd14, %rd1, %rd42;
	@%p1 bra 	$L__BB1_45;
	ld.global.nc.f32 	%f1178, [%rd14+4];
	st.shared.f32 	[%r20+4], %f1178;
$L__BB1_45:
	cvt.u64.u32 	%rd43, %r85;
	add.s64 	%rd44, %rd43, %rd12;
	shl.b64 	%rd45, %rd44, 2;
	add.s64 	%rd15, %rd1, %rd45;
	add.s32 	%r213, %r176, 2;
	shr.u32 	%r214, %r213, 3;
	add.s32 	%r215, %r175, %r214;
	setp.gt.u32 	%p99, %r215, 63;
	setp.gt.u32 	%p100, %r6, 12;
	shl.b32 	%r216, %r174, 6;
	add.s32 	%r217, %r216, %r176;
	setp.gt.u32 	%p101, %r217, 509;
	or.pred  	%p102, %p100, %p101;
	or.pred  	%p9, %p99, %p102;
	@%p9 bra 	$L__BB1_47;
	ld.global.nc.f32 	%f1179, [%rd15+4];
	st.shared.f32 	[%r20+8], %f1179;
$L__BB1_47:
	cvt.u64.u32 	%rd46, %r86;
	add.s64 	%rd47, %rd46, %rd12;
	shl.b64 	%rd48, %rd47, 2;
	add.s64 	%rd16, %rd1, %rd48;
	@%p2 bra 	$L__BB1_49;
	ld.global.nc.f32 	%f1180, [%rd16+4];
	st.shared.f32 	[%r20+12], %f1180;
$L__BB1_49:
	cvt.u64.u32 	%rd49, %r87;
	add.s64 	%rd50, %rd49, %rd12;
	shl.b64 	%rd51, %rd50, 2;
	add.s64 	%rd17, %rd1, %rd51;
	@%p8 bra 	$L__BB1_51;
	ld.global.nc.f32 	%f1181, [%rd17+4];
	st.shared.f32 	[%r20+16], %f1181;
$L__BB1_51:
	bar.sync 	0;
	ld.shared.f32 	%f1183, [%r25];
	ld.shared.f32 	%f1184, [%r26];
	fma.rn.f32 	%f1185, %f1183, %f1184, %f449;
	ld.shared.f32 	%f1186, [%r26+256];
	fma.rn.f32 	%f1187, %f1183, %f1186, %f450;
	ld.shared.f32 	%f1188, [%r26+512];
	fma.rn.f32 	%f1189, %f1183, %f1188, %f451;
	ld.shared.f32 	%f1190, [%r26+768];
	fma.rn.f32 	%f1191, %f1183, %f1190, %f452;
	ld.shared.f32 	%f1192, [%r26+1024];
	fma.rn.f32 	%f1193, %f1183, %f1192, %f453;
	ld.shared.f32 	%f1194, [%r26+1280];
	fma.rn.f32 	%f1195, %f1183, %f1194, %f454;
	ld.shared.f32 	%f1196, [%r26+1536];
	fma.rn.f32 	%f1197, %f1183, %f1196, %f455;
	ld.shared.f32 	%f1198, [%r26+1792];
	fma.rn.f32 	%f1199, %f1183, %f1198, %f456;
	ld.shared.f32 	%f1200, [%r25+56];
	fma.rn.f32 	%f1201, %f1200, %f1184, %f457;
	fma.rn.f32 	%f1202, %f1200, %f1186, %f458;
	fma.rn.f32 	%f1203, %f1200, %f1188, %f459;
	fma.rn.f32 	%f1204, %f1200, %f1190, %f460;
	fma.rn.f32 	%f1205, %f1200, %f1192, %f461;
	fma.rn.f32 	%f1206, %f1200, %f1194, %f462;
	fma.rn.f32 	%f1207, %f1200, %f1196, %f463;
	fma.rn.f32 	%f1208, %f1200, %f1198, %f464;
	ld.shared.f32 	%f1209, [%r25+112];
	fma.rn.f32 	%f1210, %f1209, %f1184, %f465;
	fma.rn.f32 	%f1211, %f1209, %f1186, %f466;
	fma.rn.f32 	%f1212, %f1209, %f1188, %f467;
	fma.rn.f32 	%f1213, %f1209, %f1190, %f468;
	fma.rn.f32 	%f1214, %f1209, %f1192, %f469;
	fma.rn.f32 	%f1215, %f1209, %f1194, %f470;
	fma.rn.f32 	%f1216, %f1209, %f1196, %f471;
	fma.rn.f32 	%f1217, %f1209, %f1198, %f472;
	ld.shared.f32 	%f1218, [%r25+168];
	fma.rn.f32 	%f1219, %f1218, %f1184, %f473;
	fma.rn.f32 	%f1220, %f1218, %f1186, %f474;
	fma.rn.f32 	%f1221, %f1218, %f1188, %f475;
	fma.rn.f32 	%f1222, %f1218, %f1190, %f476;
	fma.rn.f32 	%f1223, %f1218, %f1192, %f477;
	fma.rn.f32 	%f1224, %f1218, %f1194, %f478;
	fma.rn.f32 	%f1225, %f1218, %f1196, %f479;
	fma.rn.f32 	%f1226, %f1218, %f1198, %f480;
	ld.shared.f32 	%f1227, [%r25+224];
	fma.rn.f32 	%f1228, %f1227, %f1184, %f481;
	fma.rn.f32 	%f1229, %f1227, %f1186, %f482;
	fma.rn.f32 	%f1230, %f1227, %f1188, %f483;
	fma.rn.f32 	%f1231, %f1227, %f1190, %f484;
	fma.rn.f32 	%f1232, %f1227, %f1192, %f485;
	fma.rn.f32 	%f1233, %f1227, %f1194, %f486;
	fma.rn.f32 	%f1234, %f1227, %f1196, %f487;
	fma.rn.f32 	%f1235, %f1227, %f1198, %f488;
	ld.shared.f32 	%f1236, [%r25+280];
	fma.rn.f32 	%f1237, %f1236, %f1184, %f489;
	fma.rn.f32 	%f1238, %f1236, %f1186, %f490;
	fma.rn.f32 	%f1239, %f1236, %f1188, %f491;
	fma.rn.f32 	%f1240, %f1236, %f1190, %f492;
	fma.rn.f32 	%f1241, %f1236, %f1192, %f493;
	fma.rn.f32 	%f1242, %f1236, %f1194, %f494;
	fma.rn.f32 	%f1243, %f1236, %f1196, %f495;
	fma.rn.f32 	%f1244, %f1236, %f1198, %f496;
	ld.shared.f32 	%f1245, [%r25+336];
	fma.rn.f32 	%f1246, %f1245, %f1184, %f497;
	fma.rn.f32 	%f1247, %f1245, %f1186, %f498;
	fma.rn.f32 	%f1248, %f1245, %f1188, %f499;
	fma.rn.f32 	%f1249, %f1245, %f1190, %f500;
	fma.rn.f32 	%f1250, %f1245, %f1192, %f501;
	fma.rn.f32 	%f1251, %f1245, %f1194, %f502;
	fma.rn.f32 	%f1252, %f1245, %f1196, %f503;
	fma.rn.f32 	%f1253, %f1245, %f1198, %f504;
	ld.shared.f32 	%f1254, [%r25+392];
	ld.shared.f32 	%f1255, [%r26+4];
	fma.rn.f32 	%f1256, %f1254, %f1255, %f1185;
	ld.shared.f32 	%f1257, [%r26+260];
	fma.rn.f32 	%f1258, %f1254, %f1257, %f1187;
	ld.shared.f32 	%f1259, [%r26+516];
	fma.rn.f32 	%f1260, %f1254, %f1259, %f1189;
	ld.shared.f32 	%f1261, [%r26+772];
	fma.rn.f32 	%f1262, %f1254, %f1261, %f1191;
	ld.shared.f32 	%f1263, [%r26+1028];
	fma.rn.f32 	%f1264, %f1254, %f1263, %f1193;
	ld.shared.f32 	%f1265, [%r26+1284];
	fma.rn.f32 	%f1266, %f1254, %f1265, %f1195;
	ld.shared.f32 	%f1267, [%r26+1540];
	fma.rn.f32 	%f1268, %f1254, %f1267, %f1197;
	ld.shared.f32 	%f1269, [%r26+1796];
	fma.rn.f32 	%f1270, %f1254, %f1269, %f1199;
	ld.shared.f32 	%f1271, [%r25+448];
	fma.rn.f32 	%f1272, %f1271, %f1255, %f1201;
	fma.rn.f32 	%f1273, %f1271, %f1257, %f1202;
	fma.rn.f32 	%f1274, %f1271, %f1259, %f1203;
	fma.rn.f32 	%f1275, %f1271, %f1261, %f1204;
	fma.rn.f32 	%f1276, %f1271, %f1263, %f1205;
	fma.rn.f32 	%f1277, %f1271, %f1265, %f1206;
	fma.rn.f32 	%f1278, %f1271, %f1267, %f1207;
	fma.rn.f32 	%f1279, %f1271, %f1269, %f1208;
	ld.shared.f32 	%f1280, [%r25+504];
	fma.rn.f32 	%f1281, %f1280, %f1255, %f1210;
	fma.rn.f32 	%f1282, %f1280, %f1257, %f1211;
	fma.rn.f32 	%f1283, %f1280, %f1259, %f1212;
	fma.rn.f32 	%f1284, %f1280, %f1261, %f1213;
	fma.rn.f32 	%f1285, %f1280, %f1263, %f1214;
	fma.rn.f32 	%f1286, %f1280, %f1265, %f1215;
	fma.rn.f32 	%f1287, %f1280, %f1267, %f1216;
	fma.rn.f32 	%f1288, %f1280, %f1269, %f1217;
	ld.shared.f32 	%f1289, [%r25+560];
	fma.rn.f32 	%f1290, %f1289, %f1255, %f1219;
	fma.rn.f32 	%f1291, %f1289, %f1257, %f1220;
	fma.rn.f32 	%f1292, %f1289, %f1259, %f1221;
	fma.rn.f32 	%f1293, %f1289, %f1261, %f1222;
	fma.rn.f32 	%f1294, %f1289, %f1263, %f1223;
	fma.rn.f32 	%f1295, %f1289, %f1265, %f1224;
	fma.rn.f32 	%f1296, %f1289, %f1267, %f1225;
	fma.rn.f32 	%f1297, %f1289, %f1269, %f1226;
	ld.shared.f32 	%f1298, [%r25+616];
	fma.rn.f32 	%f1299, %f1298, %f1255, %f1228;
	fma.rn.f32 	%f1300, %f1298, %f1257, %f1229;
	fma.rn.f32 	%f1301, %f1298, %f1259, %f1230;
	fma.rn.f32 	%f1302, %f1298, %f1261, %f1231;
	fma.rn.f32 	%f1303, %f1298, %f1263, %f1232;
	fma.rn.f32 	%f1304, %f1298, %f1265, %f1233;
	fma.rn.f32 	%f1305, %f1298, %f1267, %f1234;
	fma.rn.f32 	%f1306, %f1298, %f1269, %f1235;
	ld.shared.f32 	%f1307, [%r25+672];
	fma.rn.f32 	%f1308, %f1307, %f1255, %f1237;
	fma.rn.f32 	%f1309, %f1307, %f1257, %f1238;
	fma.rn.f32 	%f1310, %f1307, %f1259, %f1239;
	fma.rn.f32 	%f1311, %f1307, %f1261, %f1240;
	fma.rn.f32 	%f1312, %f1307, %f1263, %f1241;
	fma.rn.f32 	%f1313, %f1307, %f1265, %f1242;
	fma.rn.f32 	%f1314, %f1307, %f1267, %f1243;
	fma.rn.f32 	%f1315, %f1307, %f1269, %f1244;
	ld.shared.f32 	%f1316, [%r25+728];
	fma.rn.f32 	%f1317, %f1316, %f1255, %f1246;
	fma.rn.f32 	%f1318, %f1316, %f1257, %f1247;
	fma.rn.f32 	%f1319, %f1316, %f1259, %f1248;
	fma.rn.f32 	%f1320, %f1316, %f1261, %f1249;
	fma.rn.f32 	%f1321, %f1316, %f1263, %f1250;
	fma.rn.f32 	%f1322, %f1316, %f1265, %f1251;
	fma.rn.f32 	%f1323, %f1316, %f1267, %f1252;
	fma.rn.f32 	%f1324, %f1316, %f1269, %f1253;
	ld.shared.f32 	%f1325, [%r25+784];
	ld.shared.f32 	%f1326, [%r26+8];
	fma.rn.f32 	%f1327, %f1325, %f1326, %f1256;
	ld.shared.f32 	%f1328, [%r26+264];
	fma.rn.f32 	%f1329, %f1325, %f1328, %f1258;
	ld.shared.f32 	%f1330, [%r26+520];
	fma.rn.f32 	%f1331, %f1325, %f1330, %f1260;
	ld.shared.f32 	%f1332, [%r26+776];
	fma.rn.f32 	%f1333, %f1325, %f1332, %f1262;
	ld.shared.f32 	%f1334, [%r26+1032];
	fma.rn.f32 	%f1335, %f1325, %f1334, %f1264;
	ld.shared.f32 	%f1336, [%r26+1288];
	fma.rn.f32 	%f1337, %f1325, %f1336, %f1266;
	ld.shared.f32 	%f1338, [%r26+1544];
	fma.rn.f32 	%f1339, %f1325, %f1338, %f1268;
	ld.shared.f32 	%f1340, [%r26+1800];
	fma.rn.f32 	%f1341, %f1325, %f1340, %f1270;
	ld.shared.f32 	%f1342, [%r25+840];
	fma.rn.f32 	%f1343, %f1342, %f1326, %f1272;
	fma.rn.f32 	%f1344, %f1342, %f1328, %f1273;
	fma.rn.f32 	%f1345, %f1342, %f1330, %f1274;
	fma.rn.f32 	%f1346, %f1342, %f1332, %f1275;
	fma.rn.f32 	%f1347, %f1342, %f1334, %f1276;
	fma.rn.f32 	%f1348, %f1342, %f1336, %f1277;
	fma.rn.f32 	%f1349, %f1342, %f1338, %f1278;
	fma.rn.f32 	%f1350, %f1342, %f1340, %f1279;
	ld.shared.f32 	%f1351, [%r25+896];
	fma.rn.f32 	%f1352, %f1351, %f1326, %f1281;
	fma.rn.f32 	%f1353, %f1351, %f1328, %f1282;
	fma.rn.f32 	%f1354, %f1351, %f1330, %f1283;
	fma.rn.f32 	%f1355, %f1351, %f1332, %f1284;
	fma.rn.f32 	%f1356, %f1351, %f1334, %f1285;
	fma.rn.f32 	%f1357, %f1351, %f1336, %f1286;
	fma.rn.f32 	%f1358, %f1351, %f1338, %f1287;
	fma.rn.f32 	%f1359, %f1351, %f1340, %f1288;
	ld.shared.f32 	%f1360, [%r25+952];
	fma.rn.f32 	%f1361, %f1360, %f1326, %f1290;
	fma.rn.f32 	%f1362, %f1360, %f1328, %f1291;
	fma.rn.f32 	%f1363, %f1360, %f1330, %f1292;
	fma.rn.f32 	%f1364, %f1360, %f1332, %f1293;
	fma.rn.f32 	%f1365, %f1360, %f1334, %f1294;
	fma.rn.f32 	%f1366, %f1360, %f1336, %f1295;
	fma.rn.f32 	%f1367, %f1360, %f1338, %f1296;
	fma.rn.f32 	%f1368, %f1360, %f1340, %f1297;
	ld.shared.f32 	%f1369, [%r25+1008];
	fma.rn.f32 	%f1370, %f1369, %f1326, %f1299;
	fma.rn.f32 	%f1371, %f1369, %f1328, %f1300;
	fma.rn.f32 	%f1372, %f1369, %f1330, %f1301;
	fma.rn.f32 	%f1373, %f1369, %f1332, %f1302;
	fma.rn.f32 	%f1374, %f1369, %f1334, %f1303;
	fma.rn.f32 	%f1375, %f1369, %f1336, %f1304;
	fma.rn.f32 	%f1376, %f1369, %f1338, %f1305;
	fma.rn.f32 	%f1377, %f1369, %f1340, %f1306;
	ld.shared.f32 	%f1378, [%r25+1064];
	fma.rn.f32 	%f1379, %f1378, %f1326, %f1308;
	fma.rn.f32 	%f1380, %f1378, %f1328, %f1309;
	fma.rn.f32 	%f1381, %f1378, %f1330, %f1310;
	fma.rn.f32 	%f1382, %f1378, %f1332, %f1311;
	fma.rn.f32 	%f1383, %f1378, %f1334, %f1312;
	fma.rn.f32 	%f1384, %f1378, %f1336, %f1313;
	fma.rn.f32 	%f1385, %f1378, %f1338, %f1314;
	fma.rn.f32 	%f1386, %f1378, %f1340, %f1315;
	ld.shared.f32 	%f1387, [%r25+1120];
	fma.rn.f32 	%f1388, %f1387, %f1326, %f1317;
	fma.rn.f32 	%f1389, %f1387, %f1328, %f1318;
	fma.rn.f32 	%f1390, %f1387, %f1330, %f1319;
	fma.rn.f32 	%f1391, %f1387, %f1332, %f1320;
	fma.rn.f32 	%f1392, %f1387, %f1334, %f1321;
	fma.rn.f32 	%f1393, %f1387, %f1336, %f1322;
	fma.rn.f32 	%f1394, %f1387, %f1338, %f1323;
	fma.rn.f32 	%f1395, %f1387, %f1340, %f1324;
	ld.shared.f32 	%f1396, [%r25+1176];
	ld.shared.f32 	%f1397, [%r26+12];
	fma.rn.f32 	%f1398, %f1396, %f1397, %f1327;
	ld.shared.f32 	%f1399, [%r26+268];
	fma.rn.f32 	%f1400, %f1396, %f1399, %f1329;
	ld.shared.f32 	%f1401, [%r26+524];
	fma.rn.f32 	%f1402, %f1396, %f1401, %f1331;
	ld.shared.f32 	%f1403, [%r26+780];
	fma.rn.f32 	%f1404, %f1396, %f1403, %f1333;
	ld.shared.f32 	%f1405, [%r26+1036];
	fma.rn.f32 	%f1406, %f1396, %f1405, %f1335;
	ld.shared.f32 	%f1407, [%r26+1292];
	fma.rn.f32 	%f1408, %f1396, %f1407, %f1337;
	ld.shared.f32 	%f1409, [%r26+1548];
	fma.rn.f32 	%f1410, %f1396, %f1409, %f1339;
	ld.shared.f32 	%f1411, [%r26+1804];
	fma.rn.f32 	%f1412, %f1396, %f1411, %f1341;
	ld.shared.f32 	%f1413, [%r25+1232];
	fma.rn.f32 	%f1414, %f1413, %f1397, %f1343;
	fma.rn.f32 	%f1415, %f1413, %f1399, %f1344;
	fma.rn.f32 	%f1416, %f1413, %f1401, %f1345;
	fma.rn.f32 	%f1417, %f1413, %f1403, %f1346;
	fma.rn.f32 	%f1418, %f1413, %f1405, %f1347;
	fma.rn.f32 	%f1419, %f1413, %f1407, %f1348;
	fma.rn.f32 	%f1420, %f1413, %f1409, %f1349;
	fma.rn.f32 	%f1421, %f1413, %f1411, %f1350;
	ld.shared.f32 	%f1422, [%r25+1288];
	fma.rn.f32 	%f1423, %f1422, %f1397, %f1352;
	fma.rn.f32 	%f1424, %f1422, %f1399, %f1353;
	fma.rn.f32 	%f1425, %f1422, %f1401, %f1354;
	fma.rn.f32 	%f1426, %f1422, %f1403, %f1355;
	fma.rn.f32 	%f1427, %f1422, %f1405, %f1356;
	fma.rn.f32 	%f1428, %f1422, %f1407, %f1357;
	fma.rn.f32 	%f1429, %f1422, %f1409, %f1358;
	fma.rn.f32 	%f1430, %f1422, %f1411, %f1359;
	ld.shared.f32 	%f1431, [%r25+1344];
	fma.rn.f32 	%f1432, %f1431, %f1397, %f1361;
	fma.rn.f32 	%f1433, %f1431, %f1399, %f1362;
	fma.rn.f32 	%f1434, %f1431, %f1401, %f1363;
	fma.rn.f32 	%f1435, %f1431, %f1403, %f1364;
	fma.rn.f32 	%f1436, %f1431, %f1405, %f1365;
	fma.rn.f32 	%f1437, %f1431, %f1407, %f1366;
	fma.rn.f32 	%f1438, %f1431, %f1409, %f1367;
	fma.rn.f32 	%f1439, %f1431, %f1411, %f1368;
	ld.shared.f32 	%f1440, [%r25+1400];
	fma.rn.f32 	%f1441, %f1440, %f1397, %f1370;
	fma.rn.f32 	%f1442, %f1440, %f1399, %f1371;
	fma.rn.f32 	%f1443, %f1440, %f1401, %f1372;
	fma.rn.f32 	%f1444, %f1440, %f1403, %f1373;
	fma.rn.f32 	%f1445, %f1440, %f1405, %f1374;
	fma.rn.f32 	%f1446, %f1440, %f1407, %f1375;
	fma.rn.f32 	%f1447, %f1440, %f1409, %f1376;
	fma.rn.f32 	%f1448, %f1440, %f1411, %f1377;
	ld.shared.f32 	%f1449, [%r25+1456];
	fma.rn.f32 	%f1450, %f1449, %f1397, %f1379;
	fma.rn.f32 	%f1451, %f1449, %f1399, %f1380;
	fma.rn.f32 	%f1452, %f1449, %f1401, %f1381;
	fma.rn.f32 	%f1453, %f1449, %f1403, %f1382;
	fma.rn.f32 	%f1454, %f1449, %f1405, %f1383;
	fma.rn.f32 	%f1455, %f1449, %f1407, %f1384;
	fma.rn.f32 	%f1456, %f1449, %f1409, %f1385;
	fma.rn.f32 	%f1457, %f1449, %f1411, %f1386;
	ld.shared.f32 	%f1458, [%r25+1512];
	fma.rn.f32 	%f1459, %f1458, %f1397, %f1388;
	fma.rn.f32 	%f1460, %f1458, %f1399, %f1389;
	fma.rn.f32 	%f1461, %f1458, %f1401, %f1390;
	fma.rn.f32 	%f1462, %f1458, %f1403, %f1391;
	fma.rn.f32 	%f1463, %f1458, %f1405, %f1392;
	fma.rn.f32 	%f1464, %f1458, %f1407, %f1393;
	fma.rn.f32 	%f1465, %f1458, %f1409, %f1394;
	fma.rn.f32 	%f1466, %f1458, %f1411, %f1395;
	ld.shared.f32 	%f1467, [%r25+1568];
	ld.shared.f32 	%f1468, [%r26+16];
	fma.rn.f32 	%f1469, %f1467, %f1468, %f1398;
	ld.shared.f32 	%f1470, [%r26+272];
	fma.rn.f32 	%f1471, %f1467, %f1470, %f1400;
	ld.shared.f32 	%f1472, [%r26+528];
	fma.rn.f32 	%f1473, %f1467, %f1472, %f1402;
	ld.shared.f32 	%f1474, [%r26+784];
	fma.rn.f32 	%f1475, %f1467, %f1474, %f1404;
	ld.shared.f32 	%f1476, [%r26+1040];
	fma.rn.f32 	%f1477, %f1467, %f1476, %f1406;
	ld.shared.f32 	%f1478, [%r26+1296];
	fma.rn.f32 	%f1479, %f1467, %f1478, %f1408;
	ld.shared.f32 	%f1480, [%r26+1552];
	fma.rn.f32 	%f1481, %f1467, %f1480, %f1410;
	ld.shared.f32 	%f1482, [%r26+1808];
	fma.rn.f32 	%f1483, %f1467, %f1482, %f1412;
	ld.shared.f32 	%f1484, [%r25+1624];
	fma.rn.f32 	%f1485, %f1484, %f1468, %f1414;
	fma.rn.f32 	%f1486, %f1484, %f1470, %f1415;
	fma.rn.f32 	%f1487, %f1484, %f1472, %f1416;
	fma.rn.f32 	%f1488, %f1484, %f1474, %f1417;
	fma.rn.f32 	%f1489, %f1484, %f1476, %f1418;
	fma.rn.f32 	%f1490, %f1484, %f1478, %f1419;
	fma.rn.f32 	%f1491, %f1484, %f1480, %f1420;
	fma.rn.f32 	%f1492, %f1484, %f1482, %f1421;
	ld.shared.f32 	%f1493, [%r25+1680];
	fma.rn.f32 	%f1494, %f1493, %f1468, %f1423;
	fma.rn.f32 	%f1495, %f1493, %f1470, %f1424;
	fma.rn.f32 	%f1496, %f1493, %f1472, %f1425;
	fma.rn.f32 	%f1497, %f1493, %f1474, %f1426;
	fma.rn.f32 	%f1498, %f1493, %f1476, %f1427;
	fma.rn.f32 	%f1499, %f1493, %f1478, %f1428;
	fma.rn.f32 	%f1500, %f1493, %f1480, %f1429;
	fma.rn.f32 	%f1501, %f1493, %f1482, %f1430;
	ld.shared.f32 	%f1502, [%r25+1736];
	fma.rn.f32 	%f1503, %f1502, %f1468, %f1432;
	fma.rn.f32 	%f1504, %f1502, %f1470, %f1433;
	fma.rn.f32 	%f1505, %f1502, %f1472, %f1434;
	fma.rn.f32 	%f1506, %f1502, %f1474, %f1435;
	fma.rn.f32 	%f1507, %f1502, %f1476, %f1436;
	fma.rn.f32 	%f1508, %f1502, %f1478, %f1437;
	fma.rn.f32 	%f1509, %f1502, %f1480, %f1438;
	fma.rn.f32 	%f1510, %f1502, %f1482, %f1439;
	ld.shared.f32 	%f1511, [%r25+1792];
	fma.rn.f32 	%f1512, %f1511, %f1468, %f1441;
	fma.rn.f32 	%f1513, %f1511, %f1470, %f1442;
	fma.rn.f32 	%f1514, %f1511, %f1472, %f1443;
	fma.rn.f32 	%f1515, %f1511, %f1474, %f1444;
	fma.rn.f32 	%f1516, %f1511, %f1476, %f1445;
	fma.rn.f32 	%f1517, %f1511, %f1478, %f1446;
	fma.rn.f32 	%f1518, %f1511, %f1480, %f1447;
	fma.rn.f32 	%f1519, %f1511, %f1482, %f1448;
	ld.shared.f32 	%f1520, [%r25+1848];
	fma.rn.f32 	%f1521, %f1520, %f1468, %f1450;
	fma.rn.f32 	%f1522, %f1520, %f1470, %f1451;
	fma.rn.f32 	%f1523, %f1520, %f1472, %f1452;
	fma.rn.f32 	%f1524, %f1520, %f1474, %f1453;
	fma.rn.f32 	%f1525, %f1520, %f1476, %f1454;
	fma.rn.f32 	%f1526, %f1520, %f1478, %f1455;
	fma.rn.f32 	%f1527, %f1520, %f1480, %f1456;
	fma.rn.f32 	%f1528, %f1520, %f1482, %f1457;
	ld.shared.f32 	%f1529, [%r25+1904];
	fma.rn.f32 	%f1530, %f1529, %f1468, %f1459;
	fma.rn.f32 	%f1531, %f1529, %f1470, %f1460;
	fma.rn.f32 	%f1532, %f1529, %f1472, %f1461;
	fma.rn.f32 	%f1533, %f1529, %f1474, %f1462;
	fma.rn.f32 	%f1534, %f1529, %f1476, %f1463;
	fma.rn.f32 	%f1535, %f1529, %f1478, %f1464;
	fma.rn.f32 	%f1536, %f1529, %f1480, %f1465;
	fma.rn.f32 	%f1537, %f1529, %f1482, %f1466;
	ld.shared.f32 	%f1538, [%r25+1960];
	ld.shared.f32 	%f1539, [%r26+20];
	fma.rn.f32 	%f1540, %f1538, %f1539, %f1469;
	ld.shared.f32 	%f1541, [%r26+276];
	fma.rn.f32 	%f1542, %f1538, %f1541, %f1471;
	ld.shared.f32 	%f1543, [%r26+532];
	fma.rn.f32 	%f1544, %f1538, %f1543, %f1473;
	ld.shared.f32 	%f1545, [%r26+788];
	fma.rn.f32 	%f1546, %f1538, %f1545, %f1475;
	ld.shared.f32 	%f1547, [%r26+1044];
	fma.rn.f32 	%f1548, %f1538, %f1547, %f1477;
	ld.shared.f32 	%f1549, [%r26+1300];
	fma.rn.f32 	%f1550, %f1538, %f1549, %f1479;
	ld.shared.f32 	%f1551, [%r26+1556];
	fma.rn.f32 	%f1552, %f1538, %f1551, %f1481;
	ld.shared.f32 	%f1553, [%r26+1812];
	fma.rn.f32 	%f1554, %f1538, %f1553, %f1483;
	ld.shared.f32 	%f1555, [%r25+2016];
	fma.rn.f32 	%f1556, %f1555, %f1539, %f1485;
	fma.rn.f32 	%f1557, %f1555, %f1541, %f1486;
	fma.rn.f32 	%f1558, %f1555, %f1543, %f1487;
	fma.rn.f32 	%f1559, %f1555, %f1545, %f1488;
	fma.rn.f32 	%f1560, %f1555, %f1547, %f1489;
	fma.rn.f32 	%f1561, %f1555, %f1549, %f1490;
	fma.rn.f32 	%f1562, %f1555, %f1551, %f1491;
	fma.rn.f32 	%f1563, %f1555, %f1553, %f1492;
	ld.shared.f32 	%f1564, [%r25+2072];
	fma.rn.f32 	%f1565, %f1564, %f1539, %f1494;
	fma.rn.f32 	%f1566, %f1564, %f1541, %f1495;
	fma.rn.f32 	%f1567, %f1564, %f1543, %f1496;
	fma.rn.f32 	%f1568, %f1564, %f1545, %f1497;
	fma.rn.f32 	%f1569, %f1564, %f1547, %f1498;
	fma.rn.f32 	%f1570, %f1564, %f1549, %f1499;
	fma.rn.f32 	%f1571, %f1564, %f1551, %f1500;
	fma.rn.f32 	%f1572, %f1564, %f1553, %f1501;
	ld.shared.f32 	%f1573, [%r25+2128];
	fma.rn.f32 	%f1574, %f1573, %f1539, %f1503;
	fma.rn.f32 	%f1575, %f1573, %f1541, %f1504;
	fma.rn.f32 	%f1576, %f1573, %f1543, %f1505;
	fma.rn.f32 	%f1577, %f1573, %f1545, %f1506;
	fma.rn.f32 	%f1578, %f1573, %f1547, %f1507;
	fma.rn.f32 	%f1579, %f1573, %f1549, %f1508;
	fma.rn.f32 	%f1580, %f1573, %f1551, %f1509;
	fma.rn.f32 	%f1581, %f1573, %f1553, %f1510;
	ld.shared.f32 	%f1582, [%r25+2184];
	fma.rn.f32 	%f1583, %f1582, %f1539, %f1512;
	fma.rn.f32 	%f1584, %f1582, %f1541, %f1513;
	fma.rn.f32 	%f1585, %f1582, %f1543, %f1514;
	fma.rn.f32 	%f1586, %f1582, %f1545, %f1515;
	fma.rn.f32 	%f1587, %f1582, %f1547, %f1516;
	fma.rn.f32 	%f1588, %f1582, %f1549, %f1517;
	fma.rn.f32 	%f1589, %f1582, %f1551, %f1518;
	fma.rn.f32 	%f1590, %f1582, %f1553, %f1519;
	ld.shared.f32 	%f1591, [%r25+2240];
	fma.rn.f32 	%f1592, %f1591, %f1539, %f1521;
	fma.rn.f32 	%f1593, %f1591, %f1541, %f1522;
	fma.rn.f32 	%f1594, %f1591, %f1543, %f1523;
	fma.rn.f32 	%f1595, %f1591, %f1545, %f1524;
	fma.rn.f32 	%f1596, %f1591, %f1547, %f1525;
	fma.rn.f32 	%f1597, %f1591, %f1549, %f1526;
	fma.rn.f32 	%f1598, %f1591, %f1551, %f1527;
	fma.rn.f32 	%f1599, %f1591, %f1553, %f1528;
	ld.shared.f32 	%f1600, [%r25+2296];
	fma.rn.f32 	%f1601, %f1600, %f1539, %f1530;
	fma.rn.f32 	%f1602, %f1600, %f1541, %f1531;
	fma.rn.f32 	%f1603, %f1600, %f1543, %f1532;
	fma.rn.f32 	%f1604, %f1600, %f1545, %f1533;
	fma.rn.f32 	%f1605, %f1600, %f1547, %f1534;
	fma.rn.f32 	%f1606, %f1600, %f1549, %f1535;
	fma.rn.f32 	%f1607, %f1600, %f1551, %f1536;
	fma.rn.f32 	%f1608, %f1600, %f1553, %f1537;
	ld.shared.f32 	%f1609, [%r25+2352];
	ld.shared.f32 	%f1610, [%r26+24];
	fma.rn.f32 	%f1611, %f1609, %f1610, %f1540;
	ld.shared.f32 	%f1612, [%r26+280];
	fma.rn.f32 	%f1613, %f1609, %f1612, %f1542;
	ld.shared.f32 	%f1614, [%r26+536];
	fma.rn.f32 	%f1615, %f1609, %f1614, %f1544;
	ld.shared.f32 	%f1616, [%r26+792];
	fma.rn.f32 	%f1617, %f1609, %f1616, %f1546;
	ld.shared.f32 	%f1618, [%r26+1048];
	fma.rn.f32 	%f1619, %f1609, %f1618, %f1548;
	ld.shared.f32 	%f1620, [%r26+1304];
	fma.rn.f32 	%f1621, %f1609, %f1620, %f1550;
	ld.shared.f32 	%f1622, [%r26+1560];
	fma.rn.f32 	%f1623, %f1609, %f1622, %f1552;
	ld.shared.f32 	%f1624, [%r26+1816];
	fma.rn.f32 	%f1625, %f1609, %f1624, %f1554;
	ld.shared.f32 	%f1626, [%r25+2408];
	fma.rn.f32 	%f1627, %f1626, %f1610, %f1556;
	fma.rn.f32 	%f1628, %f1626, %f1612, %f1557;
	fma.rn.f32 	%f1629, %f1626, %f1614, %f1558;
	fma.rn.f32 	%f1630, %f1626, %f1616, %f1559;
	fma.rn.f32 	%f1631, %f1626, %f1618, %f1560;
	fma.rn.f32 	%f1632, %f1626, %f1620, %f1561;
	fma.rn.f32 	%f1633, %f1626, %f1622, %f1562;
	fma.rn.f32 	%f1634, %f1626, %f1624, %f1563;
	ld.shared.f32 	%f1635, [%r25+2464];
	fma.rn.f32 	%f1636, %f1635, %f1610, %f1565;
	fma.rn.f32 	%f1637, %f1635, %f1612, %f1566;
	fma.rn.f32 	%f1638, %f1635, %f1614, %f1567;
	fma.rn.f32 	%f1639, %f1635, %f1616, %f1568;
	fma.rn.f32 	%f1640, %f1635, %f1618, %f1569;
	fma.rn.f32 	%f1641, %f1635, %f1620, %f1570;
	fma.rn.f32 	%f1642, %f1635, %f1622, %f1571;
	fma.rn.f32 	%f1643, %f1635, %f1624, %f1572;
	ld.shared.f32 	%f1644, [%r25+2520];
	fma.rn.f32 	%f1645, %f1644, %f1610, %f1574;
	fma.rn.f32 	%f1646, %f1644, %f1612, %f1575;
	fma.rn.f32 	%f1647, %f1644, %f1614, %f1576;
	fma.rn.f32 	%f1648, %f1644, %f1616, %f1577;
	fma.rn.f32 	%f1649, %f1644, %f1618, %f1578;
	fma.rn.f32 	%f1650, %f1644, %f1620, %f1579;
	fma.rn.f32 	%f1651, %f1644, %f1622, %f1580;
	fma.rn.f32 	%f1652, %f1644, %f1624, %f1581;
	ld.shared.f32 	%f1653, [%r25+2576];
	fma.rn.f32 	%f1654, %f1653, %f1610, %f1583;
	fma.rn.f32 	%f1655, %f1653, %f1612, %f1584;
	fma.rn.f32 	%f1656, %f1653, %f1614, %f1585;
	fma.rn.f32 	%f1657, %f1653, %f1616, %f1586;
	fma.rn.f32 	%f1658, %f1653, %f1618, %f1587;
	fma.rn.f32 	%f1659, %f1653, %f1620, %f1588;
	fma.rn.f32 	%f1660, %f1653, %f1622, %f1589;
	fma.rn.f32 	%f1661, %f1653, %f1624, %f1590;
	ld.shared.f32 	%f1662, [%r25+2632];
	fma.rn.f32 	%f1663, %f1662, %f1610, %f1592;
	fma.rn.f32 	%f1664, %f1662, %f1612, %f1593;
	fma.rn.f32 	%f1665, %f1662, %f1614, %f1594;
	fma.rn.f32 	%f1666, %f1662, %f1616, %f1595;
	fma.rn.f32 	%f1667, %f1662, %f1618, %f1596;
	fma.rn.f32 	%f1668, %f1662, %f1620, %f1597;
	fma.rn.f32 	%f1669, %f1662, %f1622, %f1598;
	fma.rn.f32 	%f1670, %f1662, %f1624, %f1599;
	ld.shared.f32 	%f1671, [%r25+2688];
	fma.rn.f32 	%f1672, %f1671, %f1610, %f1601;
	fma.rn.f32 	%f1673, %f1671, %f1612, %f1602;
	fma.rn.f32 	%f1674, %f1671, %f1614, %f1603;
	fma.rn.f32 	%f1675, %f1671, %f1616, %f1604;
	fma.rn.f32 	%f1676, %f1671, %f1618, %f1605;
	fma.rn.f32 	%f1677, %f1671, %f1620, %f1606;
	fma.rn.f32 	%f1678, %f1671, %f1622, %f1607;
	fma.rn.f32 	%f1679, %f1671, %f1624, %f1608;
	ld.shared.f32 	%f1680, [%r25+2744];
	ld.shared.f32 	%f1681, [%r26+28];
	fma.rn.f32 	%f519, %f1680, %f1681, %f1611;
	ld.shared.f32 	%f1682, [%r26+284];
	fma.rn.f32 	%f520, %f1680, %f1682, %f1613;
	ld.shared.f32 	%f1683, [%r26+540];
	fma.rn.f32 	%f521, %f1680, %f1683, %f1615;
	ld.shared.f32 	%f1684, [%r26+796];
	fma.rn.f32 	%f522, %f1680, %f1684, %f1617;
	ld.shared.f32 	%f1685, [%r26+1052];
	fma.rn.f32 	%f523, %f1680, %f1685, %f1619;
	ld.shared.f32 	%f1686, [%r26+1308];
	fma.rn.f32 	%f524, %f1680, %f1686, %f1621;
	ld.shared.f32 	%f1687, [%r26+1564];
	fma.rn.f32 	%f525, %f1680, %f1687, %f1623;
	ld.shared.f32 	%f1688, [%r26+1820];
	fma.rn.f32 	%f526, %f1680, %f1688, %f1625;
	ld.shared.f32 	%f1689, [%r25+2800];
	fma.rn.f32 	%f527, %f1689, %f1681, %f1627;
	fma.rn.f32 	%f528, %f1689, %f1682, %f1628;
	fma.rn.f32 	%f529, %f1689, %f1683, %f1629;
	fma.rn.f32 	%f530, %f1689, %f1684, %f1630;
	fma.rn.f32 	%f531, %f1689, %f1685, %f1631;
	fma.rn.f32 	%f532, %f1689, %f1686, %f1632;
	fma.rn.f32 	%f533, %f1689, %f1687, %f1633;
	fma.rn.f32 	%f534, %f1689, %f1688, %f1634;
	ld.shared.f32 	%f1690, [%r25+2856];
	fma.rn.f32 	%f535, %f1690, %f1681, %f1636;
	fma.rn.f32 	%f536, %f1690, %f1682, %f1637;
	fma.rn.f32 	%f537, %f1690, %f1683, %f1638;
	fma.rn.f32 	%f538, %f1690, %f1684, %f1639;
	fma.rn.f32 	%f539, %f1690, %f1685, %f1640;
	fma.rn.f32 	%f540, %f1690, %f1686, %f1641;
	fma.rn.f32 	%f541, %f1690, %f1687, %f1642;
	fma.rn.f32 	%f542, %f1690, %f1688, %f1643;
	ld.shared.f32 	%f1691, [%r25+2912];
	fma.rn.f32 	%f543, %f1691, %f1681, %f1645;
	fma.rn.f32 	%f544, %f1691, %f1682, %f1646;
	fma.rn.f32 	%f545, %f1691, %f1683, %f1647;
	fma.rn.f32 	%f546, %f1691, %f1684, %f1648;
	fma.rn.f32 	%f547, %f1691, %f1685, %f1649;
	fma.rn.f32 	%f548, %f1691, %f1686, %f1650;
	fma.rn.f32 	%f549, %f1691, %f1687, %f1651;
	fma.rn.f32 	%f550, %f1691, %f1688, %f1652;
	ld.shared.f32 	%f1692, [%r25+2968];
	fma.rn.f32 	%f551, %f1692, %f1681, %f1654;
	fma.rn.f32 	%f552, %f1692, %f1682, %f1655;
	fma.rn.f32 	%f553, %f1692, %f1683, %f1656;
	fma.rn.f32 	%f554, %f1692, %f1684, %f1657;
	fma.rn.f32 	%f555, %f1692, %f1685, %f1658;
	fma.rn.f32 	%f556, %f1692, %f1686, %f1659;
	fma.rn.f32 	%f557, %f1692, %f1687, %f1660;
	fma.rn.f32 	%f558, %f1692, %f1688, %f1661;
	ld.shared.f32 	%f1693, [%r25+3024];
	fma.rn.f32 	%f559, %f1693, %f1681, %f1663;
	fma.rn.f32 	%f560, %f1693, %f1682, %f1664;
	fma.rn.f32 	%f561, %f1693, %f1683, %f1665;
	fma.rn.f32 	%f562, %f1693, %f1684, %f1666;
	fma.rn.f32 	%f563, %f1693, %f1685, %f1667;
	fma.rn.f32 	%f564, %f1693, %f1686, %f1668;
	fma.rn.f32 	%f565, %f1693, %f1687, %f1669;
	fma.rn.f32 	%f566, %f1693, %f1688, %f1670;
	ld.shared.f32 	%f1694, [%r25+3080];
	fma.rn.f32 	%f567, %f1694, %f1681, %f1672;
	fma.rn.f32 	%f568, %f1694, %f1682, %f1673;
	fma.rn.f32 	%f569, %f1694, %f1683, %f1674;
	fma.rn.f32 	%f570, %f1694, %f1684, %f1675;
	fma.rn.f32 	%f571, %f1694, %f1685, %f1676;
	fma.rn.f32 	%f572, %f1694, %f1686, %f1677;
	fma.rn.f32 	%f573, %f1694, %f1687, %f1678;
	fma.rn.f32 	%f574, %f1694, %f1688, %f1679;
	bar.sync 	0;
	setp.eq.s32 	%p104, %r89, 0;
	add.s32 	%r220, %r392, %r7;
	setp.gt.u32 	%p105, %r220, 14;
	mov.f32 	%f4274, 0f00000000;
	or.pred  	%p106, %p104, %p105;
	@%p106 bra 	$L__BB1_53;
	ld.global.nc.f32 	%f4274, [%rd11+8];
$L__BB1_53:
	setp.gt.u16 	%p107, %rs1, 12;
	st.shared.f32 	[%r12], %f4274;
	or.b32  	%r222, %r392, %r13;
	setp.eq.s32 	%p108, %r222, 0;
	add.s32 	%r223, %r392, %r13;
	setp.gt.u32 	%p109, %r223, 14;
	or.pred  	%p110, %p109, %p107;
	mov.f32 	%f4275, 0f00000000;
	or.pred  	%p111, %p110, %p108;
	@%p111 bra 	$L__BB1_55;
	ld.global.nc.f32 	%f4275, [%rd11+12];
$L__BB1_55:
	setp.gt.u16 	%p112, %rs2, 12;
	st.shared.f32 	[%r12+4], %f4275;
	or.b32  	%r225, %r392, %r14;
	setp.eq.s32 	%p113, %r225, 0;
	add.s32 	%r226, %r392, %r14;
	setp.gt.u32 	%p114, %r226, 14;
	or.pred  	%p115, %p114, %p112;
	mov.f32 	%f4276, 0f00000000;
	or.pred  	%p116, %p115, %p113;
	@%p116 bra 	$L__BB1_57;
	ld.global.nc.f32 	%f4276, [%rd11+16];
$L__BB1_57:
	setp.gt.u16 	%p117, %rs3, 12;
	st.shared.f32 	[%r12+8], %f4276;
	or.b32  	%r228, %r392, %r15;
	setp.eq.s32 	%p118, %r228, 0;
	add.s32 	%r229, %r392, %r15;
	setp.gt.u32 	%p119, %r229, 14;
	or.pred  	%p120, %p119, %p117;
	mov.f32 	%f4277, 0f00000000;
	or.pred  	%p121, %p120, %p118;
	@%p121 bra 	$L__BB1_59;
	ld.global.nc.f32 	%f4277, [%rd11+20];
$L__BB1_59:
	setp.gt.u16 	%p122, %rs4, 12;
	st.shared.f32 	[%r12+12], %f4277;
	or.b32  	%r231, %r392, %r16;
	setp.eq.s32 	%p123, %r231, 0;
	add.s32 	%r232, %r392, %r16;
	setp.gt.u32 	%p124, %r232, 14;
	or.pred  	%p125, %p124, %p122;
	mov.f32 	%f4278, 0f00000000;
	or.pred  	%p126, %p125, %p123;
	@%p126 bra 	$L__BB1_61;
	ld.global.nc.f32 	%f4278, [%rd11+24];
$L__BB1_61:
	setp.gt.u16 	%p127, %rs5, 12;
	st.shared.f32 	[%r12+16], %f4278;
	or.b32  	%r234, %r392, %r17;
	setp.eq.s32 	%p128, %r234, 0;
	add.s32 	%r235, %r392, %r17;
	setp.gt.u32 	%p129, %r235, 14;
	or.pred  	%p130, %p129, %p127;
	mov.f32 	%f4279, 0f00000000;
	or.pred  	%p131, %p130, %p128;
	@%p131 bra 	$L__BB1_63;
	ld.global.nc.f32 	%f4279, [%rd11+28];
$L__BB1_63:
	setp.gt.u16 	%p132, %rs6, 12;
	st.shared.f32 	[%r12+20], %f4279;
	or.b32  	%r237, %r392, %r18;
	setp.eq.s32 	%p133, %r237, 0;
	add.s32 	%r238, %r392, %r18;
	setp.gt.u32 	%p134, %r238, 14;
	or.pred  	%p135, %p134, %p132;
	mov.f32 	%f4280, 0f00000000;
	or.pred  	%p136, %p135, %p133;
	@%p136 bra 	$L__BB1_65;
	ld.global.nc.f32 	%f4280, [%rd11+32];
$L__BB1_65:
	st.shared.f32 	[%r12+24], %f4280;
	mov.u32 	%r239, %tid.z;
	shl.b32 	%r240, %r239, 3;
	mul.lo.s32 	%r241, %r6, 5;
	shr.u32 	%r242, %r241, 3;
	add.s32 	%r243, %r240, %r242;
	setp.gt.u32 	%p137, %r243, 63;
	setp.gt.u32 	%p138, %r6, 12;
	shl.b32 	%r244, %r239, 6;
	add.s32 	%r245, %r244, %r241;
	setp.gt.u32 	%p139, %r245, 511;
	or.pred  	%p140, %p138, %p139;
	or.pred  	%p142, %p137, %p140;
	@%p142 bra 	$L__BB1_67;
	ld.global.nc.f32 	%f1701, [%rd13+8];
	st.shared.f32 	[%r20], %f1701;
$L__BB1_67:
	@%p1 bra 	$L__BB1_69;
	ld.global.nc.f32 	%f1702, [%rd14+8];
	st.shared.f32 	[%r20+4], %f1702;
$L__BB1_69:
	@%p9 bra 	$L__BB1_71;
	ld.global.nc.f32 	%f1703, [%rd15+8];
	st.shared.f32 	[%r20+8], %f1703;
$L__BB1_71:
	@%p2 bra 	$L__BB1_73;
	ld.global.nc.f32 	%f1704, [%rd16+8];
	st.shared.f32 	[%r20+12], %f1704;
$L__BB1_73:
	@%p8 bra 	$L__BB1_75;
	ld.global.nc.f32 	%f1705, [%rd17+8];
	st.shared.f32 	[%r20+16], %f1705;
$L__BB1_75:
	bar.sync 	0;
	ld.shared.f32 	%f1706, [%r25];
	ld.shared.f32 	%f1707, [%r26];
	fma.rn.f32 	%f1708, %f1706, %f1707, %f519;
	ld.shared.f32 	%f1709, [%r26+256];
	fma.rn.f32 	%f1710, %f1706, %f1709, %f520;
	ld.shared.f32 	%f1711, [%r26+512];
	fma.rn.f32 	%f1712, %f1706, %f1711, %f521;
	ld.shared.f32 	%f1713, [%r26+768];
	fma.rn.f32 	%f1714, %f1706, %f1713, %f522;
	ld.shared.f32 	%f1715, [%r26+1024];
	fma.rn.f32 	%f1716, %f1706, %f1715, %f523;
	ld.shared.f32 	%f1717, [%r26+1280];
	fma.rn.f32 	%f1718, %f1706, %f1717, %f524;
	ld.shared.f32 	%f1719, [%r26+1536];
	fma.rn.f32 	%f1720, %f1706, %f1719, %f525;
	ld.shared.f32 	%f1721, [%r26+1792];
	fma.rn.f32 	%f1722, %f1706, %f1721, %f526;
	ld.shared.f32 	%f1723, [%r25+56];
	fma.rn.f32 	%f1724, %f1723, %f1707, %f527;
	fma.rn.f32 	%f1725, %f1723, %f1709, %f528;
	fma.rn.f32 	%f1726, %f1723, %f1711, %f529;
	fma.rn.f32 	%f1727, %f1723, %f1713, %f530;
	fma.rn.f32 	%f1728, %f1723, %f1715, %f531;
	fma.rn.f32 	%f1729, %f1723, %f1717, %f532;
	fma.rn.f32 	%f1730, %f1723, %f1719, %f533;
	fma.rn.f32 	%f1731, %f1723, %f1721, %f534;
	ld.shared.f32 	%f1732, [%r25+112];
	fma.rn.f32 	%f1733, %f1732, %f1707, %f535;
	fma.rn.f32 	%f1734, %f1732, %f1709, %f536;
	fma.rn.f32 	%f1735, %f1732, %f1711, %f537;
	fma.rn.f32 	%f1736, %f1732, %f1713, %f538;
	fma.rn.f32 	%f1737, %f1732, %f1715, %f539;
	fma.rn.f32 	%f1738, %f1732, %f1717, %f540;
	fma.rn.f32 	%f1739, %f1732, %f1719, %f541;
	fma.rn.f32 	%f1740, %f1732, %f1721, %f542;
	ld.shared.f32 	%f1741, [%r25+168];
	fma.rn.f32 	%f1742, %f1741, %f1707, %f543;
	fma.rn.f32 	%f1743, %f1741, %f1709, %f544;
	fma.rn.f32 	%f1744, %f1741, %f1711, %f545;
	fma.rn.f32 	%f1745, %f1741, %f1713, %f546;
	fma.rn.f32 	%f1746, %f1741, %f1715, %f547;
	fma.rn.f32 	%f1747, %f1741, %f1717, %f548;
	fma.rn.f32 	%f1748, %f1741, %f1719, %f549;
	fma.rn.f32 	%f1749, %f1741, %f1721, %f550;
	ld.shared.f32 	%f1750, [%r25+224];
	fma.rn.f32 	%f1751, %f1750, %f1707, %f551;
	fma.rn.f32 	%f1752, %f1750, %f1709, %f552;
	fma.rn.f32 	%f1753, %f1750, %f1711, %f553;
	fma.rn.f32 	%f1754, %f1750, %f1713, %f554;
	fma.rn.f32 	%f1755, %f1750, %f1715, %f555;
	fma.rn.f32 	%f1756, %f1750, %f1717, %f556;
	fma.rn.f32 	%f1757, %f1750, %f1719, %f557;
	fma.rn.f32 	%f1758, %f1750, %f1721, %f558;
	ld.shared.f32 	%f1759, [%r25+280];
	fma.rn.f32 	%f1760, %f1759, %f1707, %f559;
	fma.rn.f32 	%f1761, %f1759, %f1709, %f560;
	fma.rn.f32 	%f1762, %f1759, %f1711, %f561;
	fma.rn.f32 	%f1763, %f1759, %f1713, %f562;
	fma.rn.f32 	%f1764, %f1759, %f1715, %f563;
	fma.rn.f32 	%f1765, %f1759, %f1717, %f564;
	fma.rn.f32 	%f1766, %f1759, %f1719, %f565;
	fma.rn.f32 	%f1767, %f1759, %f1721, %f566;
	ld.shared.f32 	%f1768, [%r25+336];
	fma.rn.f32 	%f1769, %f1768, %f1707, %f567;
	fma.rn.f32 	%f1770, %f1768, %f1709, %f568;
	fma.rn.f32 	%f1771, %f1768, %f1711, %f569;
	fma.rn.f32 	%f1772, %f1768, %f1713, %f570;
	fma.rn.f32 	%f1773, %f1768, %f1715, %f571;
	fma.rn.f32 	%f1774, %f1768, %f1717, %f572;
	fma.rn.f32 	%f1775, %f1768, %f1719, %f573;
	fma.rn.f32 	%f1776, %f1768, %f1721, %f574;
	ld.shared.f32 	%f1777, [%r25+392];
	ld.shared.f32 	%f1778, [%r26+4];
	fma.rn.f32 	%f1779, %f1777, %f1778, %f1708;
	ld.shared.f32 	%f1780, [%r26+260];
	fma.rn.f32 	%f1781, %f1777, %f1780, %f1710;
	ld.shared.f32 	%f1782, [%r26+516];
	fma.rn.f32 	%f1783, %f1777, %f1782, %f1712;
	ld.shared.f32 	%f1784, [%r26+772];
	fma.rn.f32 	%f1785, %f1777, %f1784, %f1714;
	ld.shared.f32 	%f1786, [%r26+1028];
	fma.rn.f32 	%f1787, %f1777, %f1786, %f1716;
	ld.shared.f32 	%f1788, [%r26+1284];
	fma.rn.f32 	%f1789, %f1777, %f1788, %f1718;
	ld.shared.f32 	%f1790, [%r26+1540];
	fma.rn.f32 	%f1791, %f1777, %f1790, %f1720;
	ld.shared.f32 	%f1792, [%r26+1796];
	fma.rn.f32 	%f1793, %f1777, %f1792, %f1722;
	ld.shared.f32 	%f1794, [%r25+448];
	fma.rn.f32 	%f1795, %f1794, %f1778, %f1724;
	fma.rn.f32 	%f1796, %f1794, %f1780, %f1725;
	fma.rn.f32 	%f1797, %f1794, %f1782, %f1726;
	fma.rn.f32 	%f1798, %f1794, %f1784, %f1727;
	fma.rn.f32 	%f1799, %f1794, %f1786, %f1728;
	fma.rn.f32 	%f1800, %f1794, %f1788, %f1729;
	fma.rn.f32 	%f1801, %f1794, %f1790, %f1730;
	fma.rn.f32 	%f1802, %f1794, %f1792, %f1731;
	ld.shared.f32 	%f1803, [%r25+504];
	fma.rn.f32 	%f1804, %f1803, %f1778, %f1733;
	fma.rn.f32 	%f1805, %f1803, %f1780, %f1734;
	fma.rn.f32 	%f1806, %f1803, %f1782, %f1735;
	fma.rn.f32 	%f1807, %f1803, %f1784, %f1736;
	fma.rn.f32 	%f1808, %f1803, %f1786, %f1737;
	fma.rn.f32 	%f1809, %f1803, %f1788, %f1738;
	fma.rn.f32 	%f1810, %f1803, %f1790, %f1739;
	fma.rn.f32 	%f1811, %f1803, %f1792, %f1740;
	ld.shared.f32 	%f1812, [%r25+560];
	fma.rn.f32 	%f1813, %f1812, %f1778, %f1742;
	fma.rn.f32 	%f1814, %f1812, %f1780, %f1743;
	fma.rn.f32 	%f1815, %f1812, %f1782, %f1744;
	fma.rn.f32 	%f1816, %f1812, %f1784, %f1745;
	fma.rn.f32 	%f1817, %f1812, %f1786, %f1746;
	fma.rn.f32 	%f1818, %f1812, %f1788, %f1747;
	fma.rn.f32 	%f1819, %f1812, %f1790, %f1748;
	fma.rn.f32 	%f1820, %f1812, %f1792, %f1749;
	ld.shared.f32 	%f1821, [%r25+616];
	fma.rn.f32 	%f1822, %f1821, %f1778, %f1751;
	fma.rn.f32 	%f1823, %f1821, %f1780, %f1752;
	fma.rn.f32 	%f1824, %f1821, %f1782, %f1753;
	fma.rn.f32 	%f1825, %f1821, %f1784, %f1754;
	fma.rn.f32 	%f1826, %f1821, %f1786, %f1755;
	fma.rn.f32 	%f1827, %f1821, %f1788, %f1756;
	fma.rn.f32 	%f1828, %f1821, %f1790, %f1757;
	fma.rn.f32 	%f1829, %f1821, %f1792, %f1758;
	ld.shared.f32 	%f1830, [%r25+672];
	fma.rn.f32 	%f1831, %f1830, %f1778, %f1760;
	fma.rn.f32 	%f1832, %f1830, %f1780, %f1761;
	fma.rn.f32 	%f1833, %f1830, %f1782, %f1762;
	fma.rn.f32 	%f1834, %f1830, %f1784, %f1763;
	fma.rn.f32 	%f1835, %f1830, %f1786, %f1764;
	fma.rn.f32 	%f1836, %f1830, %f1788, %f1765;
	fma.rn.f32 	%f1837, %f1830, %f1790, %f1766;
	fma.rn.f32 	%f1838, %f1830, %f1792, %f1767;
	ld.shared.f32 	%f1839, [%r25+728];
	fma.rn.f32 	%f1840, %f1839, %f1778, %f1769;
	fma.rn.f32 	%f1841, %f1839, %f1780, %f1770;
	fma.rn.f32 	%f1842, %f1839, %f1782, %f1771;
	fma.rn.f32 	%f1843, %f1839, %f1784, %f1772;
	fma.rn.f32 	%f1844, %f1839, %f1786, %f1773;
	fma.rn.f32 	%f1845, %f1839, %f1788, %f1774;
	fma.rn.f32 	%f1846, %f1839, %f1790, %f1775;
	fma.rn.f32 	%f1847, %f1839, %f1792, %f1776;
	ld.shared.f32 	%f1848, [%r25+784];
	ld.shared.f32 	%f1849, [%r26+8];
	fma.rn.f32 	%f1850, %f1848, %f1849, %f1779;
	ld.shared.f32 	%f1851, [%r26+264];
	fma.rn.f32 	%f1852, %f1848, %f1851, %f1781;
	ld.shared.f32 	%f1853, [%r26+520];
	fma.rn.f32 	%f1854, %f1848, %f1853, %f1783;
	ld.shared.f32 	%f1855, [%r26+776];
	fma.rn.f32 	%f1856, %f1848, %f1855, %f1785;
	ld.shared.f32 	%f1857, [%r26+1032];
	fma.rn.f32 	%f1858, %f1848, %f1857, %f1787;
	ld.shared.f32 	%f1859, [%r26+1288];
	fma.rn.f32 	%f1860, %f1848, %f1859, %f1789;
	ld.shared.f32 	%f1861, [%r26+1544];
	fma.rn.f32 	%f1862, %f1848, %f1861, %f1791;
	ld.shared.f32 	%f1863, [%r26+1800];
	fma.rn.f32 	%f1864, %f1848, %f1863, %f1793;
	ld.shared.f32 	%f1865, [%r25+840];
	fma.rn.f32 	%f1866, %f1865, %f1849, %f1795;
	fma.rn.f32 	%f1867, %f1865, %f1851, %f1796;
	fma.rn.f32 	%f1868, %f1865, %f1853, %f1797;
	fma.rn.f32 	%f1869, %f1865, %f1855, %f1798;
	fma.rn.f32 	%f1870, %f1865, %f1857, %f1799;
	fma.rn.f32 	%f1871, %f1865, %f1859, %f1800;
	fma.rn.f32 	%f1872, %f1865, %f1861, %f1801;
	fma.rn.f32 	%f1873, %f1865, %f1863, %f1802;
	ld.shared.f32 	%f1874, [%r25+896];
	fma.rn.f32 	%f1875, %f1874, %f1849, %f1804;
	fma.rn.f32 	%f1876, %f1874, %f1851, %f1805;
	fma.rn.f32 	%f1877, %f1874, %f1853, %f1806;
	fma.rn.f32 	%f1878, %f1874, %f1855, %f1807;
	fma.rn.f32 	%f1879, %f1874, %f1857, %f1808;
	fma.rn.f32 	%f1880, %f1874, %f1859, %f1809;
	fma.rn.f32 	%f1881, %f1874, %f1861, %f1810;
	fma.rn.f32 	%f1882, %f1874, %f1863, %f1811;
	ld.shared.f32 	%f1883, [%r25+952];
	fma.rn.f32 	%f1884, %f1883, %f1849, %f1813;
	fma.rn.f32 	%f1885, %f1883, %f1851, %f1814;
	fma.rn.f32 	%f1886, %f1883, %f1853, %f1815;
	fma.rn.f32 	%f1887, %f1883, %f1855, %f1816;
	fma.rn.f32 	%f1888, %f1883, %f1857, %f1817;
	fma.rn.f32 	%f1889, %f1883, %f1859, %f1818;
	fma.rn.f32 	%f1890, %f1883, %f1861, %f1819;
	fma.rn.f32 	%f1891, %f1883, %f1863, %f1820;
	ld.shared.f32 	%f1892, [%r25+1008];
	fma.rn.f32 	%f1893, %f1892, %f1849, %f1822;
	fma.rn.f32 	%f1894, %f1892, %f1851, %f1823;
	fma.rn.f32 	%f1895, %f1892, %f1853, %f1824;
	fma.rn.f32 	%f1896, %f1892, %f1855, %f1825;
	fma.rn.f32 	%f1897, %f1892, %f1857, %f1826;
	fma.rn.f32 	%f1898, %f1892, %f1859, %f1827;
	fma.rn.f32 	%f1899, %f1892, %f1861, %f1828;
	fma.rn.f32 	%f1900, %f1892, %f1863, %f1829;
	ld.shared.f32 	%f1901, [%r25+1064];
	fma.rn.f32 	%f1902, %f1901, %f1849, %f1831;
	fma.rn.f32 	%f1903, %f1901, %f1851, %f1832;
	fma.rn.f32 	%f1904, %f1901, %f1853, %f1833;
	fma.rn.f32 	%f1905, %f1901, %f1855, %f1834;
	fma.rn.f32 	%f1906, %f1901, %f1857, %f1835;
	fma.rn.f32 	%f1907, %f1901, %f1859, %f1836;
	fma.rn.f32 	%f1908, %f1901, %f1861, %f1837;
	fma.rn.f32 	%f1909, %f1901, %f1863, %f1838;
	ld.shared.f32 	%f1910, [%r25+1120];
	fma.rn.f32 	%f1911, %f1910, %f1849, %f1840;
	fma.rn.f32 	%f1912, %f1910, %f1851, %f1841;
	fma.rn.f32 	%f1913, %f1910, %f1853, %f1842;
	fma.rn.f32 	%f1914, %f1910, %f1855, %f1843;
	fma.rn.f32 	%f1915, %f1910, %f1857, %f1844;
	fma.rn.f32 	%f1916, %f1910, %f1859, %f1845;
	fma.rn.f32 	%f1917, %f1910, %f1861, %f1846;
	fma.rn.f32 	%f1918, %f1910, %f1863, %f1847;
	ld.shared.f32 	%f1919, [%r25+1176];
	ld.shared.f32 	%f1920, [%r26+12];
	fma.rn.f32 	%f1921, %f1919, %f1920, %f1850;
	ld.shared.f32 	%f1922, [%r26+268];
	fma.rn.f32 	%f1923, %f1919, %f1922, %f1852;
	ld.shared.f32 	%f1924, [%r26+524];
	fma.rn.f32 	%f1925, %f1919, %f1924, %f1854;
	ld.shared.f32 	%f1926, [%r26+780];
	fma.rn.f32 	%f1927, %f1919, %f1926, %f1856;
	ld.shared.f32 	%f1928, [%r26+1036];
	fma.rn.f32 	%f1929, %f1919, %f1928, %f1858;
	ld.shared.f32 	%f1930, [%r26+1292];
	fma.rn.f32 	%f1931, %f1919, %f1930, %f1860;
	ld.shared.f32 	%f1932, [%r26+1548];
	fma.rn.f32 	%f1933, %f1919, %f1932, %f1862;
	ld.shared.f32 	%f1934, [%r26+1804];
	fma.rn.f32 	%f1935, %f1919, %f1934, %f1864;
	ld.shared.f32 	%f1936, [%r25+1232];
	fma.rn.f32 	%f1937, %f1936, %f1920, %f1866;
	fma.rn.f32 	%f1938, %f1936, %f1922, %f1867;
	fma.rn.f32 	%f1939, %f1936, %f1924, %f1868;
	fma.rn.f32 	%f1940, %f1936, %f1926, %f1869;
	fma.rn.f32 	%f1941, %f1936, %f1928, %f1870;
	fma.rn.f32 	%f1942, %f1936, %f1930, %f1871;
	fma.rn.f32 	%f1943, %f1936, %f1932, %f1872;
	fma.rn.f32 	%f1944, %f1936, %f1934, %f1873;
	ld.shared.f32 	%f1945, [%r25+1288];
	fma.rn.f32 	%f1946, %f1945, %f1920, %f1875;
	fma.rn.f32 	%f1947, %f1945, %f1922, %f1876;
	fma.rn.f32 	%f1948, %f1945, %f1924, %f1877;
	fma.rn.f32 	%f1949, %f1945, %f1926, %f1878;
	fma.rn.f32 	%f1950, %f1945, %f1928, %f1879;
	fma.rn.f32 	%f1951, %f1945, %f1930, %f1880;
	fma.rn.f32 	%f1952, %f1945, %f1932, %f1881;
	fma.rn.f32 	%f1953, %f1945, %f1934, %f1882;
	ld.shared.f32 	%f1954, [%r25+1344];
	fma.rn.f32 	%f1955, %f1954, %f1920, %f1884;
	fma.rn.f32 	%f1956, %f1954, %f1922, %f1885;
	fma.rn.f32 	%f1957, %f1954, %f1924, %f1886;
	fma.rn.f32 	%f1958, %f1954, %f1926, %f1887;
	fma.rn.f32 	%f1959, %f1954, %f1928, %f1888;
	fma.rn.f32 	%f1960, %f1954, %f1930, %f1889;
	fma.rn.f32 	%f1961, %f1954, %f1932, %f1890;
	fma.rn.f32 	%f1962, %f1954, %f1934, %f1891;
	ld.shared.f32 	%f1963, [%r25+1400];
	fma.rn.f32 	%f1964, %f1963, %f1920, %f1893;
	fma.rn.f32 	%f1965, %f1963, %f1922, %f1894;
	fma.rn.f32 	%f1966, %f1963, %f1924, %f1895;
	fma.rn.f32 	%f1967, %f1963, %f1926, %f1896;
	fma.rn.f32 	%f1968, %f1963, %f1928, %f1897;
	fma.rn.f32 	%f1969, %f1963, %f1930, %f1898;
	fma.rn.f32 	%f1970, %f1963, %f1932, %f1899;
	fma.rn.f32 	%f1971, %f1963, %f1934, %f1900;
	ld.shared.f32 	%f1972, [%r25+1456];
	fma.rn.f32 	%f1973, %f1972, %f1920, %f1902;
	fma.rn.f32 	%f1974, %f1972, %f1922, %f1903;
	fma.rn.f32 	%f1975, %f1972, %f1924, %f1904;
	fma.rn.f32 	%f1976, %f1972, %f1926, %f1905;
	fma.rn.f32 	%f1977, %f1972, %f1928, %f1906;
	fma.rn.f32 	%f1978, %f1972, %f1930, %f1907;
	fma.rn.f32 	%f1979, %f1972, %f1932, %f1908;
	fma.rn.f32 	%f1980, %f1972, %f1934, %f1909;
	ld.shared.f32 	%f1981, [%r25+1512];
	fma.rn.f32 	%f1982, %f1981, %f1920, %f1911;
	fma.rn.f32 	%f1983, %f1981, %f1922, %f1912;
	fma.rn.f32 	%f1984, %f1981, %f1924, %f1913;
	fma.rn.f32 	%f1985, %f1981, %f1926, %f1914;
	fma.rn.f32 	%f1986, %f1981, %f1928, %f1915;
	fma.rn.f32 	%f1987, %f1981, %f1930, %f1916;
	fma.rn.f32 	%f1988, %f1981, %f1932, %f1917;
	fma.rn.f32 	%f1989, %f1981, %f1934, %f1918;
	ld.shared.f32 	%f1990, [%r25+1568];
	ld.shared.f32 	%f1991, [%r26+16];
	fma.rn.f32 	%f1992, %f1990, %f1991, %f1921;
	ld.shared.f32 	%f1993, [%r26+272];
	fma.rn.f32 	%f1994, %f1990, %f1993, %f1923;
	ld.shared.f32 	%f1995, [%r26+528];
	fma.rn.f32 	%f1996, %f1990, %f1995, %f1925;
	ld.shared.f32 	%f1997, [%r26+784];
	fma.rn.f32 	%f1998, %f1990, %f1997, %f1927;
	ld.shared.f32 	%f1999, [%r26+1040];
	fma.rn.f32 	%f2000, %f1990, %f1999, %f1929;
	ld.shared.f32 	%f2001, [%r26+1296];
	fma.rn.f32 	%f2002, %f1990, %f2001, %f1931;
	ld.shared.f32 	%f2003, [%r26+1552];
	fma.rn.f32 	%f2004, %f1990, %f2003, %f1933;
	ld.shared.f32 	%f2005, [%r26+1808];
	fma.rn.f32 	%f2006, %f1990, %f2005, %f1935;
	ld.shared.f32 	%f2007, [%r25+1624];
	fma.rn.f32 	%f2008, %f2007, %f1991, %f1937;
	fma.rn.f32 	%f2009, %f2007, %f1993, %f1938;
	fma.rn.f32 	%f2010, %f2007, %f1995, %f1939;
	fma.rn.f32 	%f2011, %f2007, %f1997, %f1940;
	fma.rn.f32 	%f2012, %f2007, %f1999, %f1941;
	fma.rn.f32 	%f2013, %f2007, %f2001, %f1942;
	fma.rn.f32 	%f2014, %f2007, %f2003, %f1943;
	fma.rn.f32 	%f2015, %f2007, %f2005, %f1944;
	ld.shared.f32 	%f2016, [%r25+1680];
	fma.rn.f32 	%f2017, %f2016, %f1991, %f1946;
	fma.rn.f32 	%f2018, %f2016, %f1993, %f1947;
	fma.rn.f32 	%f2019, %f2016, %f1995, %f1948;
	fma.rn.f32 	%f2020, %f2016, %f1997, %f1949;
	fma.rn.f32 	%f2021, %f2016, %f1999, %f1950;
	fma.rn.f32 	%f2022, %f2016, %f2001, %f1951;
	fma.rn.f32 	%f2023, %f2016, %f2003, %f1952;
	fma.rn.f32 	%f2024, %f2016, %f2005, %f1953;
	ld.shared.f32 	%f2025, [%r25+1736];
	fma.rn.f32 	%f2026, %f2025, %f1991, %f1955;
	fma.rn.f32 	%f2027, %f2025, %f1993, %f1956;
	fma.rn.f32 	%f2028, %f2025, %f1995, %f1957;
	fma.rn.f32 	%f2029, %f2025, %f1997, %f1958;
	fma.rn.f32 	%f2030, %f2025, %f1999, %f1959;
	fma.rn.f32 	%f2031, %f2025, %f2001, %f1960;
	fma.rn.f32 	%f2032, %f2025, %f2003, %f1961;
	fma.rn.f32 	%f2033, %f2025, %f2005, %f1962;
	ld.shared.f32 	%f2034, [%r25+1792];
	fma.rn.f32 	%f2035, %f2034, %f1991, %f1964;
	fma.rn.f32 	%f2036, %f2034, %f1993, %f1965;
	fma.rn.f32 	%f2037, %f2034, %f1995, %f1966;
	fma.rn.f32 	%f2038, %f2034, %f1997, %f1967;
	fma.rn.f32 	%f2039, %f2034, %f1999, %f1968;
	fma.rn.f32 	%f2040, %f2034, %f2001, %f1969;
	fma.rn.f32 	%f2041, %f2034, %f2003, %f1970;
	fma.rn.f32 	%f2042, %f2034, %f2005, %f1971;
	ld.shared.f32 	%f2043, [%r25+1848];
	fma.rn.f32 	%f2044, %f2043, %f1991, %f1973;
	fma.rn.f32 	%f2045, %f2043, %f1993, %f1974;
	fma.rn.f32 	%f2046, %f2043, %f1995, %f1975;
	fma.rn.f32 	%f2047, %f2043, %f1997, %f1976;
	fma.rn.f32 	%f2048, %f2043, %f1999, %f1977;
	fma.rn.f32 	%f2049, %f2043, %f2001, %f1978;
	fma.rn.f32 	%f2050, %f2043, %f2003, %f1979;
	fma.rn.f32 	%f2051, %f2043, %f2005, %f1980;
	ld.shared.f32 	%f2052, [%r25+1904];
	fma.rn.f32 	%f2053, %f2052, %f1991, %f1982;
	fma.rn.f32 	%f2054, %f2052, %f1993, %f1983;
	fma.rn.f32 	%f2055, %f2052, %f1995, %f1984;
	fma.rn.f32 	%f2056, %f2052, %f1997, %f1985;
	fma.rn.f32 	%f2057, %f2052, %f1999, %f1986;
	fma.rn.f32 	%f2058, %f2052, %f2001, %f1987;
	fma.rn.f32 	%f2059, %f2052, %f2003, %f1988;
	fma.rn.f32 	%f2060, %f2052, %f2005, %f1989;
	ld.shared.f32 	%f2061, [%r25+1960];
	ld.shared.f32 	%f2062, [%r26+20];
	fma.rn.f32 	%f2063, %f2061, %f2062, %f1992;
	ld.shared.f32 	%f2064, [%r26+276];
	fma.rn.f32 	%f2065, %f2061, %f2064, %f1994;
	ld.shared.f32 	%f2066, [%r26+532];
	fma.rn.f32 	%f2067, %f2061, %f2066, %f1996;
	ld.shared.f32 	%f2068, [%r26+788];
	fma.rn.f32 	%f2069, %f2061, %f2068, %f1998;
	ld.shared.f32 	%f2070, [%r26+1044];
	fma.rn.f32 	%f2071, %f2061, %f2070, %f2000;
	ld.shared.f32 	%f2072, [%r26+1300];
	fma.rn.f32 	%f2073, %f2061, %f2072, %f2002;
	ld.shared.f32 	%f2074, [%r26+1556];
	fma.rn.f32 	%f2075, %f2061, %f2074, %f2004;
	ld.shared.f32 	%f2076, [%r26+1812];
	fma.rn.f32 	%f2077, %f2061, %f2076, %f2006;
	ld.shared.f32 	%f2078, [%r25+2016];
	fma.rn.f32 	%f2079, %f2078, %f2062, %f2008;
	fma.rn.f32 	%f2080, %f2078, %f2064, %f2009;
	fma.rn.f32 	%f2081, %f2078, %f2066, %f2010;
	fma.rn.f32 	%f2082, %f2078, %f2068, %f2011;
	fma.rn.f32 	%f2083, %f2078, %f2070, %f2012;
	fma.rn.f32 	%f2084, %f2078, %f2072, %f2013;
	fma.rn.f32 	%f2085, %f2078, %f2074, %f2014;
	fma.rn.f32 	%f2086, %f2078, %f2076, %f2015;
	ld.shared.f32 	%f2087, [%r25+2072];
	fma.rn.f32 	%f2088, %f2087, %f2062, %f2017;
	fma.rn.f32 	%f2089, %f2087, %f2064, %f2018;
	fma.rn.f32 	%f2090, %f2087, %f2066, %f2019;
	fma.rn.f32 	%f2091, %f2087, %f2068, %f2020;
	fma.rn.f32 	%f2092, %f2087, %f2070, %f2021;
	fma.rn.f32 	%f2093, %f2087, %f2072, %f2022;
	fma.rn.f32 	%f2094, %f2087, %f2074, %f2023;
	fma.rn.f32 	%f2095, %f2087, %f2076, %f2024;
	ld.shared.f32 	%f2096, [%r25+2128];
	fma.rn.f32 	%f2097, %f2096, %f2062, %f2026;
	fma.rn.f32 	%f2098, %f2096, %f2064, %f2027;
	fma.rn.f32 	%f2099, %f2096, %f2066, %f2028;
	fma.rn.f32 	%f2100, %f2096, %f2068, %f2029;
	fma.rn.f32 	%f2101, %f2096, %f2070, %f2030;
	fma.rn.f32 	%f2102, %f2096, %f2072, %f2031;
	fma.rn.f32 	%f2103, %f2096, %f2074, %f2032;
	fma.rn.f32 	%f2104, %f2096, %f2076, %f2033;
	ld.shared.f32 	%f2105, [%r25+2184];
	fma.rn.f32 	%f2106, %f2105, %f2062, %f2035;
	fma.rn.f32 	%f2107, %f2105, %f2064, %f2036;
	fma.rn.f32 	%f2108, %f2105, %f2066, %f2037;
	fma.rn.f32 	%f2109, %f2105, %f2068, %f2038;
	fma.rn.f32 	%f2110, %f2105, %f2070, %f2039;
	fma.rn.f32 	%f2111, %f2105, %f2072, %f2040;
	fma.rn.f32 	%f2112, %f2105, %f2074, %f2041;
	fma.rn.f32 	%f2113, %f2105, %f2076, %f2042;
	ld.shared.f32 	%f2114, [%r25+2240];
	fma.rn.f32 	%f2115, %f2114, %f2062, %f2044;
	fma.rn.f32 	%f2116, %f2114, %f2064, %f2045;
	fma.rn.f32 	%f2117, %f2114, %f2066, %f2046;
	fma.rn.f32 	%f2118, %f2114, %f2068, %f2047;
	fma.rn.f32 	%f2119, %f2114, %f2070, %f2048;
	fma.rn.f32 	%f2120, %f2114, %f2072, %f2049;
	fma.rn.f32 	%f2121, %f2114, %f2074, %f2050;
	fma.rn.f32 	%f2122, %f2114, %f2076, %f2051;
	ld.shared.f32 	%f2123, [%r25+2296];
	fma.rn.f32 	%f2124, %f2123, %f2062, %f2053;
	fma.rn.f32 	%f2125, %f2123, %f2064, %f2054;
	fma.rn.f32 	%f2126, %f2123, %f2066, %f2055;
	fma.rn.f32 	%f2127, %f2123, %f2068, %f2056;
	fma.rn.f32 	%f2128, %f2123, %f2070, %f2057;
	fma.rn.f32 	%f2129, %f2123, %f2072, %f2058;
	fma.rn.f32 	%f2130, %f2123, %f2074, %f2059;
	fma.rn.f32 	%f2131, %f2123, %f2076, %f2060;
	ld.shared.f32 	%f2132, [%r25+2352];
	ld.shared.f32 	%f2133, [%r26+24];
	fma.rn.f32 	%f2134, %f2132, %f2133, %f2063;
	ld.shared.f32 	%f2135, [%r26+280];
	fma.rn.f32 	%f2136, %f2132, %f2135, %f2065;
	ld.shared.f32 	%f2137, [%r26+536];
	fma.rn.f32 	%f2138, %f2132, %f2137, %f2067;
	ld.shared.f32 	%f2139, [%r26+792];
	fma.rn.f32 	%f2140, %f2132, %f2139, %f2069;
	ld.shared.f32 	%f2141, [%r26+1048];
	fma.rn.f32 	%f2142, %f2132, %f2141, %f2071;
	ld.shared.f32 	%f2143, [%r26+1304];
	fma.rn.f32 	%f2144, %f2132, %f2143, %f2073;
	ld.shared.f32 	%f2145, [%r26+1560];
	fma.rn.f32 	%f2146, %f2132, %f2145, %f2075;
	ld.shared.f32 	%f2147, [%r26+1816];
	fma.rn.f32 	%f2148, %f2132, %f2147, %f2077;
	ld.shared.f32 	%f2149, [%r25+2408];
	fma.rn.f32 	%f2150, %f2149, %f2133, %f2079;
	fma.rn.f32 	%f2151, %f2149, %f2135, %f2080;
	fma.rn.f32 	%f2152, %f2149, %f2137, %f2081;
	fma.rn.f32 	%f2153, %f2149, %f2139, %f2082;
	fma.rn.f32 	%f2154, %f2149, %f2141, %f2083;
	fma.rn.f32 	%f2155, %f2149, %f2143, %f2084;
	fma.rn.f32 	%f2156, %f2149, %f2145, %f2085;
	fma.rn.f32 	%f2157, %f2149, %f2147, %f2086;
	ld.shared.f32 	%f2158, [%r25+2464];
	fma.rn.f32 	%f2159, %f2158, %f2133, %f2088;
	fma.rn.f32 	%f2160, %f2158, %f2135, %f2089;
	fma.rn.f32 	%f2161, %f2158, %f2137, %f2090;
	fma.rn.f32 	%f2162, %f2158, %f2139, %f2091;
	fma.rn.f32 	%f2163, %f2158, %f2141, %f2092;
	fma.rn.f32 	%f2164, %f2158, %f2143, %f2093;
	fma.rn.f32 	%f2165, %f2158, %f2145, %f2094;
	fma.rn.f32 	%f2166, %f2158, %f2147, %f2095;
	ld.shared.f32 	%f2167, [%r25+2520];
	fma.rn.f32 	%f2168, %f2167, %f2133, %f2097;
	fma.rn.f32 	%f2169, %f2167, %f2135, %f2098;
	fma.rn.f32 	%f2170, %f2167, %f2137, %f2099;
	fma.rn.f32 	%f2171, %f2167, %f2139, %f2100;
	fma.rn.f32 	%f2172, %f2167, %f2141, %f2101;
	fma.rn.f32 	%f2173, %f2167, %f2143, %f2102;
	fma.rn.f32 	%f2174, %f2167, %f2145, %f2103;
	fma.rn.f32 	%f2175, %f2167, %f2147, %f2104;
	ld.shared.f32 	%f2176, [%r25+2576];
	fma.rn.f32 	%f2177, %f2176, %f2133, %f2106;
	fma.rn.f32 	%f2178, %f2176, %f2135, %f2107;
	fma.rn.f32 	%f2179, %f2176, %f2137, %f2108;
	fma.rn.f32 	%f2180, %f2176, %f2139, %f2109;
	fma.rn.f32 	%f2181, %f2176, %f2141, %f2110;
	fma.rn.f32 	%f2182, %f2176, %f2143, %f2111;
	fma.rn.f32 	%f2183, %f2176, %f2145, %f2112;
	fma.rn.f32 	%f2184, %f2176, %f2147, %f2113;
	ld.shared.f32 	%f2185, [%r25+2632];
	fma.rn.f32 	%f2186, %f2185, %f2133, %f2115;
	fma.rn.f32 	%f2187, %f2185, %f2135, %f2116;
	fma.rn.f32 	%f2188, %f2185, %f2137, %f2117;
	fma.rn.f32 	%f2189, %f2185, %f2139, %f2118;
	fma.rn.f32 	%f2190, %f2185, %f2141, %f2119;
	fma.rn.f32 	%f2191, %f2185, %f2143, %f2120;
	fma.rn.f32 	%f2192, %f2185, %f2145, %f2121;
	fma.rn.f32 	%f2193, %f2185, %f2147, %f2122;
	ld.shared.f32 	%f2194, [%r25+2688];
	fma.rn.f32 	%f2195, %f2194, %f2133, %f2124;
	fma.rn.f32 	%f2196, %f2194, %f2135, %f2125;
	fma.rn.f32 	%f2197, %f2194, %f2137, %f2126;
	fma.rn.f32 	%f2198, %f2194, %f2139, %f2127;
	fma.rn.f32 	%f2199, %f2194, %f2141, %f2128;
	fma.rn.f32 	%f2200, %f2194, %f2143, %f2129;
	fma.rn.f32 	%f2201, %f2194, %f2145, %f2130;
	fma.rn.f32 	%f2202, %f2194, %f2147, %f2131;
	ld.shared.f32 	%f2203, [%r25+2744];
	ld.shared.f32 	%f2204, [%r26+28];
	fma.rn.f32 	%f4204, %f2203, %f2204, %f2134;
	ld.shared.f32 	%f2205, [%r26+284];
	fma.rn.f32 	%f4211, %f2203, %f2205, %f2136;
	ld.shared.f32 	%f2206, [%r26+540];
	fma.rn.f32 	%f4218, %f2203, %f2206, %f2138;
	ld.shared.f32 	%f2207, [%r26+796];
	fma.rn.f32 	%f4225, %f2203, %f2207, %f2140;
	ld.shared.f32 	%f2208, [%r26+1052];
	fma.rn.f32 	%f4232, %f2203, %f2208, %f2142;
	ld.shared.f32 	%f2209, [%r26+1308];
	fma.rn.f32 	%f4239, %f2203, %f2209, %f2144;
	ld.shared.f32 	%f2210, [%r26+1564];
	fma.rn.f32 	%f4246, %f2203, %f2210, %f2146;
	ld.shared.f32 	%f2211, [%r26+1820];
	fma.rn.f32 	%f4253, %f2203, %f2211, %f2148;
	ld.shared.f32 	%f2212, [%r25+2800];
	fma.rn.f32 	%f4205, %f2212, %f2204, %f2150;
	fma.rn.f32 	%f4212, %f2212, %f2205, %f2151;
	fma.rn.f32 	%f4219, %f2212, %f2206, %f2152;
	fma.rn.f32 	%f4226, %f2212, %f2207, %f2153;
	fma.rn.f32 	%f4233, %f2212, %f2208, %f2154;
	fma.rn.f32 	%f4240, %f2212, %f2209, %f2155;
	fma.rn.f32 	%f4247, %f2212, %f2210, %f2156;
	fma.rn.f32 	%f4254, %f2212, %f2211, %f2157;
	ld.shared.f32 	%f2213, [%r25+2856];
	fma.rn.f32 	%f4206, %f2213, %f2204, %f2159;
	fma.rn.f32 	%f4213, %f2213, %f2205, %f2160;
	fma.rn.f32 	%f4220, %f2213, %f2206, %f2161;
	fma.rn.f32 	%f4227, %f2213, %f2207, %f2162;
	fma.rn.f32 	%f4234, %f2213, %f2208, %f2163;
	fma.rn.f32 	%f4241, %f2213, %f2209, %f2164;
	fma.rn.f32 	%f4248, %f2213, %f2210, %f2165;
	fma.rn.f32 	%f4255, %f2213, %f2211, %f2166;
	ld.shared.f32 	%f2214, [%r25+2912];
	fma.rn.f32 	%f4207, %f2214, %f2204, %f2168;
	fma.rn.f32 	%f4214, %f2214, %f2205, %f2169;
	fma.rn.f32 	%f4221, %f2214, %f2206, %f2170;
	fma.rn.f32 	%f4228, %f2214, %f2207, %f2171;
	fma.rn.f32 	%f4235, %f2214, %f2208, %f2172;
	fma.rn.f32 	%f4242, %f2214, %f2209, %f2173;
	fma.rn.f32 	%f4249, %f2214, %f2210, %f2174;
	fma.rn.f32 	%f4256, %f2214, %f2211, %f2175;
	ld.shared.f32 	%f2215, [%r25+2968];
	fma.rn.f32 	%f4208, %f2215, %f2204, %f2177;
	fma.rn.f32 	%f4215, %f2215, %f2205, %f2178;
	fma.rn.f32 	%f4222, %f2215, %f2206, %f2179;
	fma.rn.f32 	%f4229, %f2215, %f2207, %f2180;
	fma.rn.f32 	%f4236, %f2215, %f2208, %f2181;
	fma.rn.f32 	%f4243, %f2215, %f2209, %f2182;
	fma.rn.f32 	%f4250, %f2215, %f2210, %f2183;
	fma.rn.f32 	%f4257, %f2215, %f2211, %f2184;
	ld.shared.f32 	%f2216, [%r25+3024];
	fma.rn.f32 	%f4209, %f2216, %f2204, %f2186;
	fma.rn.f32 	%f4216, %f2216, %f2205, %f2187;
	fma.rn.f32 	%f4223, %f2216, %f2206, %f2188;
	fma.rn.f32 	%f4230, %f2216, %f2207, %f2189;
	fma.rn.f32 	%f4237, %f2216, %f2208, %f2190;
	fma.rn.f32 	%f4244, %f2216, %f2209, %f2191;
	fma.rn.f32 	%f4251, %f2216, %f2210, %f2192;
	fma.rn.f32 	%f4258, %f2216, %f2211, %f2193;
	ld.shared.f32 	%f2217, [%r25+3080];
	fma.rn.f32 	%f4210, %f2217, %f2204, %f2195;
	fma.rn.f32 	%f4217, %f2217, %f2205, %f2196;
	fma.rn.f32 	%f4224, %f2217, %f2206, %f2197;
	fma.rn.f32 	%f4231, %f2217, %f2207, %f2198;
	fma.rn.f32 	%f4238, %f2217, %f2208, %f2199;
	fma.rn.f32 	%f4245, %f2217, %f2209, %f2200;
	fma.rn.f32 	%f4252, %f2217, %f2210, %f2201;
	fma.rn.f32 	%f4259, %f2217, %f2211, %f2202;
	add.s32 	%r392, %r392, 1;
	setp.ne.s32 	%p143, %r392, 3;
	@%p143 bra 	$L__BB1_3;
	add.s32 	%r391, %r391, 1;
	setp.ne.s32 	%p144, %r391, 32;
	@%p144 bra 	$L__BB1_2;
	ld.param.u64 	%rd98, [fused_nn_conv2d_add_1_kernel0_param_6];
	ld.param.u64 	%rd96, [fused_nn_conv2d_add_1_kernel0_param_5];
	add.s32 	%r246, %r9, %r6;
	mad.lo.s32 	%r247, %r2, 12544, %r246;
	add.s32 	%r248, %r247, %r10;
	cvta.to.global.u64 	%rd52, %rd98;
	mul.wide.u32 	%rd53, %r248, 4;
	add.s64 	%rd54, %rd52, %rd53;
	ld.global.nc.f32 	%f2218, [%rd54];
	add.f32 	%f2219, %f4204, %f2218;
	cvta.to.global.u64 	%rd55, %rd96;
	add.s64 	%rd56, %rd55, %rd53;
	st.global.f32 	[%rd56], %f2219;
	ld.global.nc.f32 	%f2220, [%rd54+6272];
	add.f32 	%f2221, %f4211, %f2220;
	st.global.f32 	[%rd56+6272], %f2221;
	ld.global.nc.f32 	%f2222, [%rd54+12544];
	add.f32 	%f2223, %f4218, %f2222;
	st.global.f32 	[%rd56+12544], %f2223;
	ld.global.nc.f32 	%f2224, [%rd54+18816];
	add.f32 	%f2225, %f4225, %f2224;
	st.global.f32 	[%rd56+18816], %f2225;
	ld.global.nc.f32 	%f2226, [%rd54+25088];
	add.f32 	%f2227, %f4232, %f2226;
	st.global.f32 	[%rd56+25088], %f2227;
	ld.global.nc.f32 	%f2228, [%rd54+31360];
	add.f32 	%f2229, %f4239, %f2228;
	st.global.f32 	[%rd56+31360], %f2229;
	ld.global.nc.f32 	%f2230, [%rd54+37632];
	add.f32 	%f2231, %f4246, %f2230;
	st.global.f32 	[%rd56+37632], %f2231;
	ld.global.nc.f32 	%f2232, [%rd54+43904];
	add.f32 	%f2233, %f4253, %f2232;
	st.global.f32 	[%rd56+43904], %f2233;
	ld.global.nc.f32 	%f2234, [%rd54+56];
	add.f32 	%f2235, %f4205, %f2234;
	st.global.f32 	[%rd56+56], %f2235;
	ld.global.nc.f32 	%f2236, [%rd54+6328];
	add.f32 	%f2237, %f4212, %f2236;
	st.global.f32 	[%rd56+6328], %f2237;
	ld.global.nc.f32 	%f2238, [%rd54+12600];
	add.f32 	%f2239, %f4219, %f2238;
	st.global.f32 	[%rd56+12600], %f2239;
	ld.global.nc.f32 	%f2240, [%rd54+18872];
	add.f32 	%f2241, %f4226, %f2240;
	st.global.f32 	[%rd56+18872], %f2241;
	ld.global.nc.f32 	%f2242, [%rd54+25144];
	add.f32 	%f2243, %f4233, %f2242;
	st.global.f32 	[%rd56+25144], %f2243;
	ld.global.nc.f32 	%f2244, [%rd54+31416];
	add.f32 	%f2245, %f4240, %f2244;
	st.global.f32 	[%rd56+31416], %f2245;
	ld.global.nc.f32 	%f2246, [%rd54+37688];
	add.f32 	%f2247, %f4247, %f2246;
	st.global.f32 	[%rd56+37688], %f2247;
	ld.global.nc.f32 	%f2248, [%rd54+43960];
	add.f32 	%f2249, %f4254, %f2248;
	st.global.f32 	[%rd56+43960], %f2249;
	ld.global.nc.f32 	%f2250, [%rd54+112];
	add.f32 	%f2251, %f4206, %f2250;
	st.global.f32 	[%rd56+112], %f2251;
	ld.global.nc.f32 	%f2252, [%rd54+6384];
	add.f32 	%f2253, %f4213, %f2252;
	st.global.f32 	[%rd56+6384], %f2253;
	ld.global.nc.f32 	%f2254, [%rd54+12656];
	add.f32 	%f2255, %f4220, %f2254;
	st.global.f32 	[%rd56+12656], %f2255;
	ld.global.nc.f32 	%f2256, [%rd54+18928];
	add.f32 	%f2257, %f4227, %f2256;
	st.global.f32 	[%rd56+18928], %f2257;
	ld.global.nc.f32 	%f2258, [%rd54+25200];
	add.f32 	%f2259, %f4234, %f2258;
	st.global.f32 	[%rd56+25200], %f2259;
	ld.global.nc.f32 	%f2260, [%rd54+31472];
	add.f32 	%f2261, %f4241, %f2260;
	st.global.f32 	[%rd56+31472], %f2261;
	ld.global.nc.f32 	%f2262, [%rd54+37744];
	add.f32 	%f2263, %f4248, %f2262;
	st.global.f32 	[%rd56+37744], %f2263;
	ld.global.nc.f32 	%f2264, [%rd54+44016];
	add.f32 	%f2265, %f4255, %f2264;
	st.global.f32 	[%rd56+44016], %f2265;
	ld.global.nc.f32 	%f2266, [%rd54+168];
	add.f32 	%f2267, %f4207, %f2266;
	st.global.f32 	[%rd56+168], %f2267;
	ld.global.nc.f32 	%f2268, [%rd54+6440];
	add.f32 	%f2269, %f4214, %f2268;
	st.global.f32 	[%rd56+6440], %f2269;
	ld.global.nc.f32 	%f2270, [%rd54+12712];
	add.f32 	%f2271, %f4221, %f2270;
	st.global.f32 	[%rd56+12712], %f2271;
	ld.global.nc.f32 	%f2272, [%rd54+18984];
	add.f32 	%f2273, %f4228, %f2272;
	st.global.f32 	[%rd56+18984], %f2273;
	ld.global.nc.f32 	%f2274, [%rd54+25256];
	add.f32 	%f2275, %f4235, %f2274;
	st.global.f32 	[%rd56+25256], %f2275;
	ld.global.nc.f32 	%f2276, [%rd54+31528];
	add.f32 	%f2277, %f4242, %f2276;
	st.global.f32 	[%rd56+31528], %f2277;
	ld.global.nc.f32 	%f2278, [%rd54+37800];
	add.f32 	%f2279, %f4249, %f2278;
	st.global.f32 	[%rd56+37800], %f2279;
	ld.global.nc.f32 	%f2280, [%rd54+44072];
	add.f32 	%f2281, %f4256, %f2280;
	st.global.f32 	[%rd56+44072], %f2281;
	ld.global.nc.f32 	%f2282, [%rd54+224];
	add.f32 	%f2283, %f4208, %f2282;
	st.global.f32 	[%rd56+224], %f2283;
	ld.global.nc.f32 	%f2284, [%rd54+6496];
	add.f32 	%f2285, %f4215, %f2284;
	st.global.f32 	[%rd56+6496], %f2285;
	ld.global.nc.f32 	%f2286, [%rd54+12768];
	add.f32 	%f2287, %f4222, %f2286;
	st.global.f32 	[%rd56+12768], %f2287;
	ld.global.nc.f32 	%f2288, [%rd54+19040];
	add.f32 	%f2289, %f4229, %f2288;
	st.global.f32 	[%rd56+19040], %f2289;
	ld.global.nc.f32 	%f2290, [%rd54+25312];
	add.f32 	%f2291, %f4236, %f2290;
	st.global.f32 	[%rd56+25312], %f2291;
	ld.global.nc.f32 	%f2292, [%rd54+31584];
	add.f32 	%f2293, %f4243, %f2292;
	st.global.f32 	[%rd56+31584], %f2293;
	ld.global.nc.f32 	%f2294, [%rd54+37856];
	add.f32 	%f2295, %f4250, %f2294;
	st.global.f32 	[%rd56+37856], %f2295;
	ld.global.nc.f32 	%f2296, [%rd54+44128];
	add.f32 	%f2297, %f4257, %f2296;
	st.global.f32 	[%rd56+44128], %f2297;
	ld.global.nc.f32 	%f2298, [%rd54+280];
	add.f32 	%f2299, %f4209, %f2298;
	st.global.f32 	[%rd56+280], %f2299;
	ld.global.nc.f32 	%f2300, [%rd54+6552];
	add.f32 	%f2301, %f4216, %f2300;
	st.global.f32 	[%rd56+6552], %f2301;
	ld.global.nc.f32 	%f2302, [%rd54+12824];
	add.f32 	%f2303, %f4223, %f2302;
	st.global.f32 	[%rd56+12824], %f2303;
	ld.global.nc.f32 	%f2304, [%rd54+19096];
	add.f32 	%f2305, %f4230, %f2304;
	st.global.f32 	[%rd56+19096], %f2305;
	ld.global.nc.f32 	%f2306, [%rd54+25368];
	add.f32 	%f2307, %f4237, %f2306;
	st.global.f32 	[%rd56+25368], %f2307;
	ld.global.nc.f32 	%f2308, [%rd54+31640];
	add.f32 	%f2309, %f4244, %f2308;
	st.global.f32 	[%rd56+31640], %f2309;
	ld.global.nc.f32 	%f2310, [%rd54+37912];
	add.f32 	%f2311, %f4251, %f2310;
	st.global.f32 	[%rd56+37912], %f2311;
	ld.global.nc.f32 	%f2312, [%rd54+44184];
	add.f32 	%f2313, %f4258, %f2312;
	st.global.f32 	[%rd56+44184], %f2313;
	ld.global.nc.f32 	%f2314, [%rd54+336];
	add.f32 	%f2315, %f4210, %f2314;
	st.global.f32 	[%rd56+336], %f2315;
	ld.global.nc.f32 	%f2316, [%rd54+6608];
	add.f32 	%f2317, %f4217, %f2316;
	st.global.f32 	[%rd56+6608], %f2317;
	ld.global.nc.f32 	%f2318, [%rd54+12880];
	add.f32 	%f2319, %f4224, %f2318;
	st.global.f32 	[%rd56+12880], %f2319;
	ld.global.nc.f32 	%f2320, [%rd54+19152];
	add.f32 	%f2321, %f4231, %f2320;
	st.global.f32 	[%rd56+19152], %f2321;
	ld.global.nc.f32 	%f2322, [%rd54+25424];
	add.f32 	%f2323, %f4238, %f2322;
	st.global.f32 	[%rd56+25424], %f2323;
	ld.global.nc.f32 	%f2324, [%rd54+31696];
	add.f32 	%f2325, %f4245, %f2324;
	st.global.f32 	[%rd56+31696], %f2325;
	ld.global.nc.f32 	%f2326, [%rd54+37968];
	add.f32 	%f2327, %f4252, %f2326;
	st.global.f32 	[%rd56+37968], %f2327;
	ld.global.nc.f32 	%f2328, [%rd54+44240];
	add.f32 	%f2329, %f4259, %f2328;
	st.global.f32 	[%rd56+44240], %f2329;
	bra.uni 	$L__BB1_157;
$L__BB1_78:
	setp.ge.s32 	%p145, %r388, %r5;
	@%p145 bra 	$L__BB1_157;
	mov.u32 	%r249, %tid.x;
	and.b32  	%r27, %r249, 1;
	mov.u32 	%r250, %tid.z;
	mul.lo.s32 	%r251, %r249, 7;
	mad.lo.s32 	%r252, %r250, 98, %r251;
	shl.b32 	%r253, %r252, 2;
	mov.u32 	%r254, _ZZ29fused_nn_conv2d_add_1_kernel0E15pad_temp_shared;
	add.s32 	%r28, %r254, %r253;
	cvt.u16.u32 	%rs38, %r251;
	add.s16 	%rs39, %rs38, 1;
	mul.hi.u16 	%rs40, %rs39, 18725;
	shr.u16 	%rs41, %rs40, 2;
	cvt.u32.u16 	%r29, %rs41;
	mul.lo.s16 	%rs42, %rs41, 14;
	sub.s16 	%rs7, %rs39, %rs42;
	add.s16 	%rs43, %rs38, 2;
	mul.hi.u16 	%rs44, %rs43, 18725;
	shr.u16 	%rs45, %rs44, 2;
	cvt.u32.u16 	%r30, %rs45;
	mul.lo.s16 	%rs46, %rs45, 14;
	sub.s16 	%rs8, %rs43, %rs46;
	add.s16 	%rs47, %rs38, 3;
	mul.hi.u16 	%rs48, %rs47, 18725;
	shr.u16 	%rs49, %rs48, 2;
	cvt.u32.u16 	%r31, %rs49;
	mul.lo.s16 	%rs50, %rs49, 14;
	sub.s16 	%rs9, %rs47, %rs50;
	add.s16 	%rs51, %rs38, 4;
	mul.hi.u16 	%rs52, %rs51, 18725;
	shr.u16 	%rs53, %rs52, 2;
	cvt.u32.u16 	%r32, %rs53;
	mul.lo.s16 	%rs54, %rs53, 14;
	sub.s16 	%rs10, %rs51, %rs54;
	add.s16 	%rs55, %rs38, 5;
	mul.hi.u16 	%rs56, %rs55, 18725;
	shr.u16 	%rs57, %rs56, 2;
	cvt.u32.u16 	%r33, %rs57;
	mul.lo.s16 	%rs58, %rs57, 14;
	sub.s16 	%rs11, %rs55, %rs58;
	add.s16 	%rs59, %rs38, 6;
	mul.hi.u16 	%rs60, %rs59, 18725;
	shr.u16 	%rs61, %rs60, 2;
	cvt.u32.u16 	%r34, %rs61;
	mul.lo.s16 	%rs62, %rs61, 14;
	sub.s16 	%rs12, %rs59, %rs62;
	shl.b32 	%r255, %r250, 3;
	mul.lo.s32 	%r256, %r249, 5;
	shl.b32 	%r257, %r250, 6;
	add.s32 	%r258, %r257, %r256;
	setp.gt.u32 	%p146, %r249, 12;
	shl.b32 	%r259, %r258, 2;
	mov.u32 	%r260, _ZZ29fused_nn_conv2d_add_1_kernel0E18placeholder_shared;
	add.s32 	%r35, %r260, %r259;
	add.s32 	%r261, %r256, 1;
	shr.u32 	%r262, %r261, 3;
	add.s32 	%r263, %r255, %r262;
	setp.gt.u32 	%p147, %r263, 63;
	setp.gt.u32 	%p148, %r258, 510;
	or.pred  	%p149, %p146, %p148;
	add.s32 	%r264, %r256, 2;
	shr.u32 	%r265, %r264, 3;
	add.s32 	%r266, %r255, %r265;
	setp.gt.u32 	%p151, %r266, 63;
	setp.gt.u32 	%p152, %r258, 509;
	or.pred  	%p153, %p146, %p152;
	add.s32 	%r267, %r256, 3;
	shr.u32 	%r268, %r267, 3;
	add.s32 	%r269, %r255, %r268;
	setp.gt.u32 	%p155, %r269, 63;
	setp.gt.u32 	%p156, %r258, 508;
	or.pred  	%p157, %p146, %p156;
	shl.b32 	%r270, %r249, 2;
	add.s32 	%r36, %r254, %r270;
	shl.b32 	%r271, %r250, 5;
	add.s32 	%r37, %r260, %r271;
	or.pred  	%p3, %p147, %p149;
	or.pred  	%p4, %p151, %p153;
	or.pred  	%p5, %p155, %p157;
$L__BB1_80:
	mul.lo.s32 	%r273, %r386, %r387;
	div.s32 	%r41, %r388, %r273;
	mul.lo.s32 	%r274, %r273, %r41;
	sub.s32 	%r275, %r388, %r274;
	div.s32 	%r276, %r275, %r387;
	mul.lo.s32 	%r277, %r276, 7;
	mov.u32 	%r278, %tid.x;
	shr.u32 	%r279, %r278, 1;
	add.s32 	%r42, %r277, %r279;
	mul.lo.s32 	%r43, %r276, 98;
	add.s32 	%r44, %r277, %r29;
	add.s32 	%r45, %r277, %r30;
	add.s32 	%r46, %r277, %r31;
	add.s32 	%r47, %r277, %r32;
	add.s32 	%r48, %r277, %r33;
	add.s32 	%r49, %r277, %r34;
	and.b32  	%r280, %r41, 3;
	mul.lo.s32 	%r281, %r280, 147456;
	mul.lo.s32 	%r282, %r278, 5;
	add.s32 	%r283, %r282, 1;
	shr.u32 	%r284, %r283, 3;
	mov.u32 	%r285, %tid.z;
	mul.lo.s32 	%r286, %r285, 18432;
	mad.lo.s32 	%r287, %r284, 2304, %r286;
	and.b32  	%r288, %r283, 7;
	mul.lo.s32 	%r289, %r288, 9;
	or.b32  	%r290, %r287, %r289;
	add.s32 	%r50, %r290, %r281;
	add.s32 	%r291, %r282, 2;
	shr.u32 	%r292, %r291, 3;
	mad.lo.s32 	%r293, %r292, 2304, %r286;
	and.b32  	%r294, %r291, 7;
	mul.lo.s32 	%r295, %r294, 9;
	or.b32  	%r296, %r293, %r295;
	add.s32 	%r51, %r296, %r281;
	add.s32 	%r297, %r282, 3;
	shr.u32 	%r298, %r297, 3;
	mad.lo.s32 	%r299, %r298, 2304, %r286;
	and.b32  	%r300, %r297, 7;
	mul.lo.s32 	%r301, %r300, 9;
	or.b32  	%r302, %r299, %r301;
	add.s32 	%r52, %r302, %r281;
	add.s32 	%r303, %r282, 4;
	shr.u32 	%r304, %r303, 3;
	mad.lo.s32 	%r305, %r304, 2304, %r286;
	and.b32  	%r306, %r282, 7;
	xor.b32  	%r307, %r306, 4;
	mul.lo.s32 	%r308, %r307, 9;
	or.b32  	%r309, %r305, %r308;
	add.s32 	%r53, %r309, %r281;
	mov.f32 	%f4071, 0f00000000;
	mov.b32 	%r389, 0;
	cvt.u64.u32 	%rd71, %r50;
	cvt.u64.u32 	%rd75, %r51;
	mov.f32 	%f4072, %f4071;
	mov.f32 	%f4073, %f4071;
	mov.f32 	%f4074, %f4071;
	mov.f32 	%f4075, %f4071;
	mov.f32 	%f4076, %f4071;
	mov.f32 	%f4077, %f4071;
	mov.f32 	%f4078, %f4071;
	mov.f32 	%f4079, %f4071;
	mov.f32 	%f4080, %f4071;
	mov.f32 	%f4081, %f4071;
	mov.f32 	%f4082, %f4071;
	mov.f32 	%f4083, %f4071;
	mov.f32 	%f4084, %f4071;
	mov.f32 	%f4085, %f4071;
	mov.f32 	%f4086, %f4071;
	mov.f32 	%f4087, %f4071;
	mov.f32 	%f4088, %f4071;
	mov.f32 	%f4089, %f4071;
	mov.f32 	%f4090, %f4071;
	mov.f32 	%f4091, %f4071;
	mov.f32 	%f4092, %f4071;
	mov.f32 	%f4093, %f4071;
	mov.f32 	%f4094, %f4071;
	mov.f32 	%f4095, %f4071;
	mov.f32 	%f4096, %f4071;
	mov.f32 	%f4097, %f4071;
	mov.f32 	%f4098, %f4071;
	mov.f32 	%f4099, %f4071;
	mov.f32 	%f4100, %f4071;
	mov.f32 	%f4101, %f4071;
	mov.f32 	%f4102, %f4071;
	mov.f32 	%f4103, %f4071;
	mov.f32 	%f4104, %f4071;
	mov.f32 	%f4105, %f4071;
	mov.f32 	%f4106, %f4071;
	mov.f32 	%f4107, %f4071;
	mov.f32 	%f4108, %f4071;
	mov.f32 	%f4109, %f4071;
	mov.f32 	%f4110, %f4071;
	mov.f32 	%f4111, %f4071;
	mov.f32 	%f4112, %f4071;
	mov.f32 	%f4113, %f4071;
	mov.f32 	%f4114, %f4071;
	mov.f32 	%f4115, %f4071;
	mov.f32 	%f4116, %f4071;
	mov.f32 	%f4117, %f4071;
	mov.f32 	%f4118, %f4071;
	mov.f32 	%f4119, %f4071;
	mov.f32 	%f4120, %f4071;
	mov.f32 	%f4121, %f4071;
	mov.f32 	%f4122, %f4071;
	mov.f32 	%f4123, %f4071;
	mov.f32 	%f4124, %f4071;
	mov.f32 	%f4125, %f4071;
	mov.f32 	%f4126, %f4071;
$L__BB1_81:
	shr.u32 	%r311, %r41, 2;
	mov.u32 	%r312, %tid.z;
	mov.u32 	%r313, %tid.x;
	mul.lo.s32 	%r314, %r313, 7;
	mad.lo.s32 	%r315, %r312, 196, %r314;
	mad.lo.s32 	%r316, %r311, 50176, %r315;
	add.s32 	%r317, %r316, %r43;
	mad.lo.s32 	%r318, %r389, 1568, %r317;
	add.s32 	%r55, %r318, -15;
	mul.lo.s32 	%r56, %r389, 72;
	and.b32  	%r319, %r41, 3;
	mul.lo.s32 	%r320, %r313, 5;
	shr.u32 	%r321, %r320, 3;
	mul.lo.s32 	%r322, %r312, 18432;
	mad.lo.s32 	%r323, %r321, 2304, %r322;
	and.b32  	%r324, %r320, 7;
	mul.lo.s32 	%r325, %r324, 9;
	or.b32  	%r326, %r323, %r325;
	mad.lo.s32 	%r327, %r319, 147456, %r326;
	add.s32 	%r57, %r327, %r56;
	add.s32 	%r58, %r50, %r56;
	add.s32 	%r59, %r51, %r56;
	add.s32 	%r60, %r53, %r56;
	mov.b32 	%r390, 0;
	cvt.u64.u32 	%rd68, %r57;
	cvt.u64.u32 	%rd6, %r56;
	add.s64 	%rd72, %rd71, %rd6;
	add.s64 	%rd76, %rd75, %rd6;
$L__BB1_82:
	setp.eq.s32 	%p159, %r27, 0;
	bar.sync 	0;
	add.s32 	%r62, %r42, %r390;
	add.s32 	%r328, %r62, -15;
	setp.lt.u32 	%p160, %r328, -14;
	or.pred  	%p161, %p159, %p160;
	mad.lo.s32 	%r329, %r390, 14, %r55;
	mul.wide.s32 	%rd57, %r329, 4;
	add.s64 	%rd3, %rd2, %rd57;
	mov.f32 	%f4127, 0f00000000;
	@%p161 bra 	$L__BB1_84;
	ld.global.nc.f32 	%f4127, [%rd3];
$L__BB1_84:
	setp.eq.s16 	%p162, %rs7, 0;
	st.shared.f32 	[%r28], %f4127;
	add.s32 	%r63, %r44, %r390;
	add.s32 	%r330, %r63, -15;
	setp.lt.u32 	%p163, %r330, -14;
	or.pred  	%p164, %p162, %p163;
	mov.f32 	%f4128, 0f00000000;
	@%p164 bra 	$L__BB1_86;
	ld.global.nc.f32 	%f4128, [%rd3+4];
$L__BB1_86:
	setp.eq.s16 	%p165, %rs8, 0;
	st.shared.f32 	[%r28+4], %f4128;
	add.s32 	%r64, %r45, %r390;
	add.s32 	%r331, %r64, -15;
	setp.lt.u32 	%p166, %r331, -14;
	or.pred  	%p167, %p165, %p166;
	mov.f32 	%f4129, 0f00000000;
	@%p167 bra 	$L__BB1_88;
	ld.global.nc.f32 	%f4129, [%rd3+8];
$L__BB1_88:
	setp.eq.s16 	%p168, %rs9, 0;
	st.shared.f32 	[%r28+8], %f4129;
	add.s32 	%r65, %r46, %r390;
	add.s32 	%r332, %r65, -15;
	setp.lt.u32 	%p169, %r332, -14;
	or.pred  	%p170, %p168, %p169;
	mov.f32 	%f4130, 0f00000000;
	@%p170 bra 	$L__BB1_90;
	ld.global.nc.f32 	%f4130, [%rd3+12];
$L__BB1_90:
	setp.eq.s16 	%p171, %rs10, 0;
	st.shared.f32 	[%r28+12], %f4130;
	add.s32 	%r66, %r47, %r390;
	add.s32 	%r333, %r66, -15;
	setp.lt.u32 	%p172, %r333, -14;
	or.pred  	%p173, %p171, %p172;
	mov.f32 	%f4131, 0f00000000;
	@%p173 bra 	$L__BB1_92;
	ld.global.nc.f32 	%f4131, [%rd3+16];
$L__BB1_92:
	setp.eq.s16 	%p174, %rs11, 0;
	st.shared.f32 	[%r28+16], %f4131;
	add.s32 	%r67, %r48, %r390;
	add.s32 	%r334, %r67, -15;
	setp.lt.u32 	%p175, %r334, -14;
	or.pred  	%p176, %p174, %p175;
	mov.f32 	%f4132, 0f00000000;
	@%p176 bra 	$L__BB1_94;
	ld.global.nc.f32 	%f4132, [%rd3+20];
$L__BB1_94:
	setp.eq.s16 	%p177, %rs12, 0;
	st.shared.f32 	[%r28+20], %f4132;
	add.s32 	%r68, %r49, %r390;
	add.s32 	%r335, %r68, -15;
	setp.lt.u32 	%p178, %r335, -14;
	or.pred  	%p179, %p177, %p178;
	mov.f32 	%f4133, 0f00000000;
	@%p179 bra 	$L__BB1_96;
	ld.global.nc.f32 	%f4133, [%rd3+24];
$L__BB1_96:
	st.shared.f32 	[%r28+24], %f4133;
	mov.u32 	%r336, %tid.z;
	shl.b32 	%r337, %r336, 3;
	mov.u32 	%r338, %tid.x;
	mul.lo.s32 	%r339, %r338, 5;
	shr.u32 	%r340, %r339, 3;
	add.s32 	%r341, %r337, %r340;
	setp.gt.u32 	%p180, %r341, 63;
	setp.gt.u32 	%p181, %r338, 12;
	shl.b32 	%r342, %r336, 6;
	add.s32 	%r343, %r342, %r339;
	setp.gt.u32 	%p182, %r343, 511;
	or.pred  	%p183, %p181, %p182;
	or.pred  	%p6, %p180, %p183;
	@%p6 bra 	$L__BB1_98;
	mad.lo.s32 	%r344, %r390, 3, %r57;
	mul.wide.u32 	%rd58, %r344, 4;
	add.s64 	%rd59, %rd1, %rd58;
	ld.global.nc.f32 	%f2338, [%rd59];
	st.shared.f32 	[%r35], %f2338;
$L__BB1_98:
	@%p3 bra 	$L__BB1_100;
	mad.lo.s32 	%r345, %r390, 3, %r58;
	mul.wide.u32 	%rd60, %r345, 4;
	add.s64 	%rd61, %rd1, %rd60;
	ld.global.nc.f32 	%f2339, [%rd61];
	st.shared.f32 	[%r35+4], %f2339;
$L__BB1_100:
	@%p4 bra 	$L__BB1_102;
	mad.lo.s32 	%r346, %r390, 3, %r59;
	mul.wide.u32 	%rd62, %r346, 4;
	add.s64 	%rd63, %rd1, %rd62;
	ld.global.nc.f32 	%f2340, [%rd63];
	st.shared.f32 	[%r35+8], %f2340;
$L__BB1_102:
	@%p5 bra 	$L__BB1_104;
	add.s32 	%r347, %r52, %r56;
	mad.lo.s32 	%r348, %r390, 3, %r347;
	mul.wide.u32 	%rd64, %r348, 4;
	add.s64 	%rd65, %rd1, %rd64;
	ld.global.nc.f32 	%f2341, [%rd65];
	st.shared.f32 	[%r35+12], %f2341;
$L__BB1_104:
	mov.u32 	%r349, %tid.z;
	shl.b32 	%r350, %r349, 3;
	mov.u32 	%r351, %tid.x;
	mul.lo.s32 	%r352, %r351, 5;
	add.s32 	%r353, %r352, 4;
	shr.u32 	%r354, %r353, 3;
	add.s32 	%r355, %r350, %r354;
	setp.gt.u32 	%p185, %r355, 63;
	setp.gt.u32 	%p186, %r351, 11;
	shl.b32 	%r356, %r349, 6;
	add.s32 	%r357, %r356, %r352;
	setp.gt.u32 	%p187, %r357, 507;
	or.pred  	%p188, %p186, %p187;
	or.pred  	%p7, %p185, %p188;
	@%p7 bra 	$L__BB1_106;
	mad.lo.s32 	%r358, %r390, 3, %r60;
	mul.wide.u32 	%rd66, %r358, 4;
	add.s64 	%rd67, %rd1, %rd66;
	ld.global.nc.f32 	%f2342, [%rd67];
	st.shared.f32 	[%r35+16], %f2342;
$L__BB1_106:
	bar.sync 	0;
	ld.shared.f32 	%f2344, [%r36];
	ld.shared.f32 	%f2345, [%r37];
	fma.rn.f32 	%f2346, %f2344, %f2345, %f4071;
	ld.shared.f32 	%f2347, [%r37+256];
	fma.rn.f32 	%f2348, %f2344, %f2347, %f4078;
	ld.shared.f32 	%f2349, [%r37+512];
	fma.rn.f32 	%f2350, %f2344, %f2349, %f4085;
	ld.shared.f32 	%f2351, [%r37+768];
	fma.rn.f32 	%f2352, %f2344, %f2351, %f4092;
	ld.shared.f32 	%f2353, [%r37+1024];
	fma.rn.f32 	%f2354, %f2344, %f2353, %f4099;
	ld.shared.f32 	%f2355, [%r37+1280];
	fma.rn.f32 	%f2356, %f2344, %f2355, %f4106;
	ld.shared.f32 	%f2357, [%r37+1536];
	fma.rn.f32 	%f2358, %f2344, %f2357, %f4113;
	ld.shared.f32 	%f2359, [%r37+1792];
	fma.rn.f32 	%f2360, %f2344, %f2359, %f4120;
	ld.shared.f32 	%f2361, [%r36+56];
	fma.rn.f32 	%f2362, %f2361, %f2345, %f4072;
	fma.rn.f32 	%f2363, %f2361, %f2347, %f4079;
	fma.rn.f32 	%f2364, %f2361, %f2349, %f4086;
	fma.rn.f32 	%f2365, %f2361, %f2351, %f4093;
	fma.rn.f32 	%f2366, %f2361, %f2353, %f4100;
	fma.rn.f32 	%f2367, %f2361, %f2355, %f4107;
	fma.rn.f32 	%f2368, %f2361, %f2357, %f4114;
	fma.rn.f32 	%f2369, %f2361, %f2359, %f4121;
	ld.shared.f32 	%f2370, [%r36+112];
	fma.rn.f32 	%f2371, %f2370, %f2345, %f4073;
	fma.rn.f32 	%f2372, %f2370, %f2347, %f4080;
	fma.rn.f32 	%f2373, %f2370, %f2349, %f4087;
	fma.rn.f32 	%f2374, %f2370, %f2351, %f4094;
	fma.rn.f32 	%f2375, %f2370, %f2353, %f4101;
	fma.rn.f32 	%f2376, %f2370, %f2355, %f4108;
	fma.rn.f32 	%f2377, %f2370, %f2357, %f4115;
	fma.rn.f32 	%f2378, %f2370, %f2359, %f4122;
	ld.shared.f32 	%f2379, [%r36+168];
	fma.rn.f32 	%f2380, %f2379, %f2345, %f4074;
	fma.rn.f32 	%f2381, %f2379, %f2347, %f4081;
	fma.rn.f32 	%f2382, %f2379, %f2349, %f4088;
	fma.rn.f32 	%f2383, %f2379, %f2351, %f4095;
	fma.rn.f32 	%f2384, %f2379, %f2353, %f4102;
	fma.rn.f32 	%f2385, %f2379, %f2355, %f4109;
	fma.rn.f32 	%f2386, %f2379, %f2357, %f4116;
	fma.rn.f32 	%f2387, %f2379, %f2359, %f4123;
	ld.shared.f32 	%f2388, [%r36+224];
	fma.rn.f32 	%f2389, %f2388, %f2345, %f4075;
	fma.rn.f32 	%f2390, %f2388, %f2347, %f4082;
	fma.rn.f32 	%f2391, %f2388, %f2349, %f4089;
	fma.rn.f32 	%f2392, %f2388, %f2351, %f4096;
	fma.rn.f32 	%f2393, %f2388, %f2353, %f4103;
	fma.rn.f32 	%f2394, %f2388, %f2355, %f4110;
	fma.rn.f32 	%f2395, %f2388, %f2357, %f4117;
	fma.rn.f32 	%f2396, %f2388, %f2359, %f4124;
	ld.shared.f32 	%f2397, [%r36+280];
	fma.rn.f32 	%f2398, %f2397, %f2345, %f4076;
	fma.rn.f32 	%f2399, %f2397, %f2347, %f4083;
	fma.rn.f32 	%f2400, %f2397, %f2349, %f4090;
	fma.rn.f32 	%f2401, %f2397, %f2351, %f4097;
	fma.rn.f32 	%f2402, %f2397, %f2353, %f4104;
	fma.rn.f32 	%f2403, %f2397, %f2355, %f4111;
	fma.rn.f32 	%f2404, %f2397, %f2357, %f4118;
	fma.rn.f32 	%f2405, %f2397, %f2359, %f4125;
	ld.shared.f32 	%f2406, [%r36+336];
	fma.rn.f32 	%f2407, %f2406, %f2345, %f4077;
	fma.rn.f32 	%f2408, %f2406, %f2347, %f4084;
	fma.rn.f32 	%f2409, %f2406, %f2349, %f4091;
	fma.rn.f32 	%f2410, %f2406, %f2351, %f4098;
	fma.rn.f32 	%f2411, %f2406, %f2353, %f4105;
	fma.rn.f32 	%f2412, %f2406, %f2355, %f4112;
	fma.rn.f32 	%f2413, %f2406, %f2357, %f4119;
	fma.rn.f32 	%f2414, %f2406, %f2359, %f4126;
	ld.shared.f32 	%f2415, [%r36+392];
	ld.shared.f32 	%f2416, [%r37+4];
	fma.rn.f32 	%f2417, %f2415, %f2416, %f2346;
	ld.shared.f32 	%f2418, [%r37+260];
	fma.rn.f32 	%f2419, %f2415, %f2418, %f2348;
	ld.shared.f32 	%f2420, [%r37+516];
	fma.rn.f32 	%f2421, %f2415, %f2420, %f2350;
	ld.shared.f32 	%f2422, [%r37+772];
	fma.rn.f32 	%f2423, %f2415, %f2422, %f2352;
	ld.shared.f32 	%f2424, [%r37+1028];
	fma.rn.f32 	%f2425, %f2415, %f2424, %f2354;
	ld.shared.f32 	%f2426, [%r37+1284];
	fma.rn.f32 	%f2427, %f2415, %f2426, %f2356;
	ld.shared.f32 	%f2428, [%r37+1540];
	fma.rn.f32 	%f2429, %f2415, %f2428, %f2358;
	ld.shared.f32 	%f2430, [%r37+1796];
	fma.rn.f32 	%f2431, %f2415, %f2430, %f2360;
	ld.shared.f32 	%f2432, [%r36+448];
	fma.rn.f32 	%f2433, %f2432, %f2416, %f2362;
	fma.rn.f32 	%f2434, %f2432, %f2418, %f2363;
	fma.rn.f32 	%f2435, %f2432, %f2420, %f2364;
	fma.rn.f32 	%f2436, %f2432, %f2422, %f2365;
	fma.rn.f32 	%f2437, %f2432, %f2424, %f2366;
	fma.rn.f32 	%f2438, %f2432, %f2426, %f2367;
	fma.rn.f32 	%f2439, %f2432, %f2428, %f2368;
	fma.rn.f32 	%f2440, %f2432, %f2430, %f2369;
	ld.shared.f32 	%f2441, [%r36+504];
	fma.rn.f32 	%f2442, %f2441, %f2416, %f2371;
	fma.rn.f32 	%f2443, %f2441, %f2418, %f2372;
	fma.rn.f32 	%f2444, %f2441, %f2420, %f2373;
	fma.rn.f32 	%f2445, %f2441, %f2422, %f2374;
	fma.rn.f32 	%f2446, %f2441, %f2424, %f2375;
	fma.rn.f32 	%f2447, %f2441, %f2426, %f2376;
	fma.rn.f32 	%f2448, %f2441, %f2428, %f2377;
	fma.rn.f32 	%f2449, %f2441, %f2430, %f2378;
	ld.shared.f32 	%f2450, [%r36+560];
	fma.rn.f32 	%f2451, %f2450, %f2416, %f2380;
	fma.rn.f32 	%f2452, %f2450, %f2418, %f2381;
	fma.rn.f32 	%f2453, %f2450, %f2420, %f2382;
	fma.rn.f32 	%f2454, %f2450, %f2422, %f2383;
	fma.rn.f32 	%f2455, %f2450, %f2424, %f2384;
	fma.rn.f32 	%f2456, %f2450, %f2426, %f2385;
	fma.rn.f32 	%f2457, %f2450, %f2428, %f2386;
	fma.rn.f32 	%f2458, %f2450, %f2430, %f2387;
	ld.shared.f32 	%f2459, [%r36+616];
	fma.rn.f32 	%f2460, %f2459, %f2416, %f2389;
	fma.rn.f32 	%f2461, %f2459, %f2418, %f2390;
	fma.rn.f32 	%f2462, %f2459, %f2420, %f2391;
	fma.rn.f32 	%f2463, %f2459, %f2422, %f2392;
	fma.rn.f32 	%f2464, %f2459, %f2424, %f2393;
	fma.rn.f32 	%f2465, %f2459, %f2426, %f2394;
	fma.rn.f32 	%f2466, %f2459, %f2428, %f2395;
	fma.rn.f32 	%f2467, %f2459, %f2430, %f2396;
	ld.shared.f32 	%f2468, [%r36+672];
	fma.rn.f32 	%f2469, %f2468, %f2416, %f2398;
	fma.rn.f32 	%f2470, %f2468, %f2418, %f2399;
	fma.rn.f32 	%f2471, %f2468, %f2420, %f2400;
	fma.rn.f32 	%f2472, %f2468, %f2422, %f2401;
	fma.rn.f32 	%f2473, %f2468, %f2424, %f2402;
	fma.rn.f32 	%f2474, %f2468, %f2426, %f2403;
	fma.rn.f32 	%f2475, %f2468, %f2428, %f2404;
	fma.rn.f32 	%f2476, %f2468, %f2430, %f2405;
	ld.shared.f32 	%f2477, [%r36+728];
	fma.rn.f32 	%f2478, %f2477, %f2416, %f2407;
	fma.rn.f32 	%f2479, %f2477, %f2418, %f2408;
	fma.rn.f32 	%f2480, %f2477, %f2420, %f2409;
	fma.rn.f32 	%f2481, %f2477, %f2422, %f2410;
	fma.rn.f32 	%f2482, %f2477, %f2424, %f2411;
	fma.rn.f32 	%f2483, %f2477, %f2426, %f2412;
	fma.rn.f32 	%f2484, %f2477, %f2428, %f2413;
	fma.rn.f32 	%f2485, %f2477, %f2430, %f2414;
	ld.shared.f32 	%f2486, [%r36+784];
	ld.shared.f32 	%f2487, [%r37+8];
	fma.rn.f32 	%f2488, %f2486, %f2487, %f2417;
	ld.shared.f32 	%f2489, [%r37+264];
	fma.rn.f32 	%f2490, %f2486, %f2489, %f2419;
	ld.shared.f32 	%f2491, [%r37+520];
	fma.rn.f32 	%f2492, %f2486, %f2491, %f2421;
	ld.shared.f32 	%f2493, [%r37+776];
	fma.rn.f32 	%f2494, %f2486, %f2493, %f2423;
	ld.shared.f32 	%f2495, [%r37+1032];
	fma.rn.f32 	%f2496, %f2486, %f2495, %f2425;
	ld.shared.f32 	%f2497, [%r37+1288];
	fma.rn.f32 	%f2498, %f2486, %f2497, %f2427;
	ld.shared.f32 	%f2499, [%r37+1544];
	fma.rn.f32 	%f2500, %f2486, %f2499, %f2429;
	ld.shared.f32 	%f2501, [%r37+1800];
	fma.rn.f32 	%f2502, %f2486, %f2501, %f2431;
	ld.shared.f32 	%f2503, [%r36+840];
	fma.rn.f32 	%f2504, %f2503, %f2487, %f2433;
	fma.rn.f32 	%f2505, %f2503, %f2489, %f2434;
	fma.rn.f32 	%f2506, %f2503, %f2491, %f2435;
	fma.rn.f32 	%f2507, %f2503, %f2493, %f2436;
	fma.rn.f32 	%f2508, %f2503, %f2495, %f2437;
	fma.rn.f32 	%f2509, %f2503, %f2497, %f2438;
	fma.rn.f32 	%f2510, %f2503, %f2499, %f2439;
	fma.rn.f32 	%f2511, %f2503, %f2501, %f2440;
	ld.shared.f32 	%f2512, [%r36+896];
	fma.rn.f32 	%f2513, %f2512, %f2487, %f2442;
	fma.rn.f32 	%f2514, %f2512, %f2489, %f2443;
	fma.rn.f32 	%f2515, %f2512, %f2491, %f2444;
	fma.rn.f32 	%f2516, %f2512, %f2493, %f2445;
	fma.rn.f32 	%f2517, %f2512, %f2495, %f2446;
	fma.rn.f32 	%f2518, %f2512, %f2497, %f2447;
	fma.rn.f32 	%f2519, %f2512, %f2499, %f2448;
	fma.rn.f32 	%f2520, %f2512, %f2501, %f2449;
	ld.shared.f32 	%f2521, [%r36+952];
	fma.rn.f32 	%f2522, %f2521, %f2487, %f2451;
	fma.rn.f32 	%f2523, %f2521, %f2489, %f2452;
	fma.rn.f32 	%f2524, %f2521, %f2491, %f2453;
	fma.rn.f32 	%f2525, %f2521, %f2493, %f2454;
	fma.rn.f32 	%f2526, %f2521, %f2495, %f2455;
	fma.rn.f32 	%f2527, %f2521, %f2497, %f2456;
	fma.rn.f32 	%f2528, %f2521, %f2499, %f2457;
	fma.rn.f32 	%f2529, %f2521, %f2501, %f2458;
	ld.shared.f32 	%f2530, [%r36+1008];
	fma.rn.f32 	%f2531, %f2530, %f2487, %f2460;
	fma.rn.f32 	%f2532, %f2530, %f2489, %f2461;
	fma.rn.f32 	%f2533, %f2530, %f2491, %f2462;
	fma.rn.f32 	%f2534, %f2530, %f2493, %f2463;
	fma.rn.f32 	%f2535, %f2530, %f2495, %f2464;
	fma.rn.f32 	%f2536, %f2530, %f2497, %f2465;
	fma.rn.f32 	%f2537, %f2530, %f2499, %f2466;
	fma.rn.f32 	%f2538, %f2530, %f2501, %f2467;
	ld.shared.f32 	%f2539, [%r36+1064];
	fma.rn.f32 	%f2540, %f2539, %f2487, %f2469;
	fma.rn.f32 	%f2541, %f2539, %f2489, %f2470;
	fma.rn.f32 	%f2542, %f2539, %f2491, %f2471;
	fma.rn.f32 	%f2543, %f2539, %f2493, %f2472;
	fma.rn.f32 	%f2544, %f2539, %f2495, %f2473;
	fma.rn.f32 	%f2545, %f2539, %f2497, %f2474;
	fma.rn.f32 	%f2546, %f2539, %f2499, %f2475;
	fma.rn.f32 	%f2547, %f2539, %f2501, %f2476;
	ld.shared.f32 	%f2548, [%r36+1120];
	fma.rn.f32 	%f2549, %f2548, %f2487, %f2478;
	fma.rn.f32 	%f2550, %f2548, %f2489, %f2479;
	fma.rn.f32 	%f2551, %f2548, %f2491, %f2480;
	fma.rn.f32 	%f2552, %f2548, %f2493, %f2481;
	fma.rn.f32 	%f2553, %f2548, %f2495, %f2482;
	fma.rn.f32 	%f2554, %f2548, %f2497, %f2483;
	fma.rn.f32 	%f2555, %f2548, %f2499, %f2484;
	fma.rn.f32 	%f2556, %f2548, %f2501, %f2485;
	ld.shared.f32 	%f2557, [%r36+1176];
	ld.shared.f32 	%f2558, [%r37+12];
	fma.rn.f32 	%f2559, %f2557, %f2558, %f2488;
	ld.shared.f32 	%f2560, [%r37+268];
	fma.rn.f32 	%f2561, %f2557, %f2560, %f2490;
	ld.shared.f32 	%f2562, [%r37+524];
	fma.rn.f32 	%f2563, %f2557, %f2562, %f2492;
	ld.shared.f32 	%f2564, [%r37+780];
	fma.rn.f32 	%f2565, %f2557, %f2564, %f2494;
	ld.shared.f32 	%f2566, [%r37+1036];
	fma.rn.f32 	%f2567, %f2557, %f2566, %f2496;
	ld.shared.f32 	%f2568, [%r37+1292];
	fma.rn.f32 	%f2569, %f2557, %f2568, %f2498;
	ld.shared.f32 	%f2570, [%r37+1548];
	fma.rn.f32 	%f2571, %f2557, %f2570, %f2500;
	ld.shared.f32 	%f2572, [%r37+1804];
	fma.rn.f32 	%f2573, %f2557, %f2572, %f2502;
	ld.shared.f32 	%f2574, [%r36+1232];
	fma.rn.f32 	%f2575, %f2574, %f2558, %f2504;
	fma.rn.f32 	%f2576, %f2574, %f2560, %f2505;
	fma.rn.f32 	%f2577, %f2574, %f2562, %f2506;
	fma.rn.f32 	%f2578, %f2574, %f2564, %f2507;
	fma.rn.f32 	%f2579, %f2574, %f2566, %f2508;
	fma.rn.f32 	%f2580, %f2574, %f2568, %f2509;
	fma.rn.f32 	%f2581, %f2574, %f2570, %f2510;
	fma.rn.f32 	%f2582, %f2574, %f2572, %f2511;
	ld.shared.f32 	%f2583, [%r36+1288];
	fma.rn.f32 	%f2584, %f2583, %f2558, %f2513;
	fma.rn.f32 	%f2585, %f2583, %f2560, %f2514;
	fma.rn.f32 	%f2586, %f2583, %f2562, %f2515;
	fma.rn.f32 	%f2587, %f2583, %f2564, %f2516;
	fma.rn.f32 	%f2588, %f2583, %f2566, %f2517;
	fma.rn.f32 	%f2589, %f2583, %f2568, %f2518;
	fma.rn.f32 	%f2590, %f2583, %f2570, %f2519;
	fma.rn.f32 	%f2591, %f2583, %f2572, %f2520;
	ld.shared.f32 	%f2592, [%r36+1344];
	fma.rn.f32 	%f2593, %f2592, %f2558, %f2522;
	fma.rn.f32 	%f2594, %f2592, %f2560, %f2523;
	fma.rn.f32 	%f2595, %f2592, %f2562, %f2524;
	fma.rn.f32 	%f2596, %f2592, %f2564, %f2525;
	fma.rn.f32 	%f2597, %f2592, %f2566, %f2526;
	fma.rn.f32 	%f2598, %f2592, %f2568, %f2527;
	fma.rn.f32 	%f2599, %f2592, %f2570, %f2528;
	fma.rn.f32 	%f2600, %f2592, %f2572, %f2529;
	ld.shared.f32 	%f2601, [%r36+1400];
	fma.rn.f32 	%f2602, %f2601, %f2558, %f2531;
	fma.rn.f32 	%f2603, %f2601, %f2560, %f2532;
	fma.rn.f32 	%f2604, %f2601, %f2562, %f2533;
	fma.rn.f32 	%f2605, %f2601, %f2564, %f2534;
	fma.rn.f32 	%f2606, %f2601, %f2566, %f2535;
	fma.rn.f32 	%f2607, %f2601, %f2568, %f2536;
	fma.rn.f32 	%f2608, %f2601, %f2570, %f2537;
	fma.rn.f32 	%f2609, %f2601, %f2572, %f2538;
	ld.shared.f32 	%f2610, [%r36+1456];
	fma.rn.f32 	%f2611, %f2610, %f2558, %f2540;
	fma.rn.f32 	%f2612, %f2610, %f2560, %f2541;
	fma.rn.f32 	%f2613, %f2610, %f2562, %f2542;
	fma.rn.f32 	%f2614, %f2610, %f2564, %f2543;
	fma.rn.f32 	%f2615, %f2610, %f2566, %f2544;
	fma.rn.f32 	%f2616, %f2610, %f2568, %f2545;
	fma.rn.f32 	%f2617, %f2610, %f2570, %f2546;
	fma.rn.f32 	%f2618, %f2610, %f2572, %f2547;
	ld.shared.f32 	%f2619, [%r36+1512];
	fma.rn.f32 	%f2620, %f2619, %f2558, %f2549;
	fma.rn.f32 	%f2621, %f2619, %f2560, %f2550;
	fma.rn.f32 	%f2622, %f2619, %f2562, %f2551;
	fma.rn.f32 	%f2623, %f2619, %f2564, %f2552;
	fma.rn.f32 	%f2624, %f2619, %f2566, %f2553;
	fma.rn.f32 	%f2625, %f2619, %f2568, %f2554;
	fma.rn.f32 	%f2626, %f2619, %f2570, %f2555;
	fma.rn.f32 	%f2627, %f2619, %f2572, %f2556;
	ld.shared.f32 	%f2628, [%r36+1568];
	ld.shared.f32 	%f2629, [%r37+16];
	fma.rn.f32 	%f2630, %f2628, %f2629, %f2559;
	ld.shared.f32 	%f2631, [%r37+272];
	fma.rn.f32 	%f2632, %f2628, %f2631, %f2561;
	ld.shared.f32 	%f2633, [%r37+528];
	fma.rn.f32 	%f2634, %f2628, %f2633, %f2563;
	ld.shared.f32 	%f2635, [%r37+784];
	fma.rn.f32 	%f2636, %f2628, %f2635, %f2565;
	ld.shared.f32 	%f2637, [%r37+1040];
	fma.rn.f32 	%f2638, %f2628, %f2637, %f2567;
	ld.shared.f32 	%f2639, [%r37+1296];
	fma.rn.f32 	%f2640, %f2628, %f2639, %f2569;
	ld.shared.f32 	%f2641, [%r37+1552];
	fma.rn.f32 	%f2642, %f2628, %f2641, %f2571;
	ld.shared.f32 	%f2643, [%r37+1808];
	fma.rn.f32 	%f2644, %f2628, %f2643, %f2573;
	ld.shared.f32 	%f2645, [%r36+1624];
	fma.rn.f32 	%f2646, %f2645, %f2629, %f2575;
	fma.rn.f32 	%f2647, %f2645, %f2631, %f2576;
	fma.rn.f32 	%f2648, %f2645, %f2633, %f2577;
	fma.rn.f32 	%f2649, %f2645, %f2635, %f2578;
	fma.rn.f32 	%f2650, %f2645, %f2637, %f2579;
	fma.rn.f32 	%f2651, %f2645, %f2639, %f2580;
	fma.rn.f32 	%f2652, %f2645, %f2641, %f2581;
	fma.rn.f32 	%f2653, %f2645, %f2643, %f2582;
	ld.shared.f32 	%f2654, [%r36+1680];
	fma.rn.f32 	%f2655, %f2654, %f2629, %f2584;
	fma.rn.f32 	%f2656, %f2654, %f2631, %f2585;
	fma.rn.f32 	%f2657, %f2654, %f2633, %f2586;
	fma.rn.f32 	%f2658, %f2654, %f2635, %f2587;
	fma.rn.f32 	%f2659, %f2654, %f2637, %f2588;
	fma.rn.f32 	%f2660, %f2654, %f2639, %f2589;
	fma.rn.f32 	%f2661, %f2654, %f2641, %f2590;
	fma.rn.f32 	%f2662, %f2654, %f2643, %f2591;
	ld.shared.f32 	%f2663, [%r36+1736];
	fma.rn.f32 	%f2664, %f2663, %f2629, %f2593;
	fma.rn.f32 	%f2665, %f2663, %f2631, %f2594;
	fma.rn.f32 	%f2666, %f2663, %f2633, %f2595;
	fma.rn.f32 	%f2667, %f2663, %f2635, %f2596;
	fma.rn.f32 	%f2668, %f2663, %f2637, %f2597;
	fma.rn.f32 	%f2669, %f2663, %f2639, %f2598;
	fma.rn.f32 	%f2670, %f2663, %f2641, %f2599;
	fma.rn.f32 	%f2671, %f2663, %f2643, %f2600;
	ld.shared.f32 	%f2672, [%r36+1792];
	fma.rn.f32 	%f2673, %f2672, %f2629, %f2602;
	fma.rn.f32 	%f2674, %f2672, %f2631, %f2603;
	fma.rn.f32 	%f2675, %f2672, %f2633, %f2604;
	fma.rn.f32 	%f2676, %f2672, %f2635, %f2605;
	fma.rn.f32 	%f2677, %f2672, %f2637, %f2606;
	fma.rn.f32 	%f2678, %f2672, %f2639, %f2607;
	fma.rn.f32 	%f2679, %f2672, %f2641, %f2608;
	fma.rn.f32 	%f2680, %f2672, %f2643, %f2609;
	ld.shared.f32 	%f2681, [%r36+1848];
	fma.rn.f32 	%f2682, %f2681, %f2629, %f2611;
	fma.rn.f32 	%f2683, %f2681, %f2631, %f2612;
	fma.rn.f32 	%f2684, %f2681, %f2633, %f2613;
	fma.rn.f32 	%f2685, %f2681, %f2635, %f2614;
	fma.rn.f32 	%f2686, %f2681, %f2637, %f2615;
	fma.rn.f32 	%f2687, %f2681, %f2639, %f2616;
	fma.rn.f32 	%f2688, %f2681, %f2641, %f2617;
	fma.rn.f32 	%f2689, %f2681, %f2643, %f2618;
	ld.shared.f32 	%f2690, [%r36+1904];
	fma.rn.f32 	%f2691, %f2690, %f2629, %f2620;
	fma.rn.f32 	%f2692, %f2690, %f2631, %f2621;
	fma.rn.f32 	%f2693, %f2690, %f2633, %f2622;
	fma.rn.f32 	%f2694, %f2690, %f2635, %f2623;
	fma.rn.f32 	%f2695, %f2690, %f2637, %f2624;
	fma.rn.f32 	%f2696, %f2690, %f2639, %f2625;
	fma.rn.f32 	%f2697, %f2690, %f2641, %f2626;
	fma.rn.f32 	%f2698, %f2690, %f2643, %f2627;
	ld.shared.f32 	%f2699, [%r36+1960];
	ld.shared.f32 	%f2700, [%r37+20];
	fma.rn.f32 	%f2701, %f2699, %f2700, %f2630;
	ld.shared.f32 	%f2702, [%r37+276];
	fma.rn.f32 	%f2703, %f2699, %f2702, %f2632;
	ld.shared.f32 	%f2704, [%r37+532];
	fma.rn.f32 	%f2705, %f2699, %f2704, %f2634;
	ld.shared.f32 	%f2706, [%r37+788];
	fma.rn.f32 	%f2707, %f2699, %f2706, %f2636;
	ld.shared.f32 	%f2708, [%r37+1044];
	fma.rn.f32 	%f2709, %f2699, %f2708, %f2638;
	ld.shared.f32 	%f2710, [%r37+1300];
	fma.rn.f32 	%f2711, %f2699, %f2710, %f2640;
	ld.shared.f32 	%f2712, [%r37+1556];
	fma.rn.f32 	%f2713, %f2699, %f2712, %f2642;
	ld.shared.f32 	%f2714, [%r37+1812];
	fma.rn.f32 	%f2715, %f2699, %f2714, %f2644;
	ld.shared.f32 	%f2716, [%r36+2016];
	fma.rn.f32 	%f2717, %f2716, %f2700, %f2646;
	fma.rn.f32 	%f2718, %f2716, %f2702, %f2647;
	fma.rn.f32 	%f2719, %f2716, %f2704, %f2648;
	fma.rn.f32 	%f2720, %f2716, %f2706, %f2649;
	fma.rn.f32 	%f2721, %f2716, %f2708, %f2650;
	fma.rn.f32 	%f2722, %f2716, %f2710, %f2651;
	fma.rn.f32 	%f2723, %f2716, %f2712, %f2652;
	fma.rn.f32 	%f2724, %f2716, %f2714, %f2653;
	ld.shared.f32 	%f2725, [%r36+2072];
	fma.rn.f32 	%f2726, %f2725, %f2700, %f2655;
	fma.rn.f32 	%f2727, %f2725, %f2702, %f2656;
	fma.rn.f32 	%f2728, %f2725, %f2704, %f2657;
	fma.rn.f32 	%f2729, %f2725, %f2706, %f2658;
	fma.rn.f32 	%f2730, %f2725, %f2708, %f2659;
	fma.rn.f32 	%f2731, %f2725, %f2710, %f2660;
	fma.rn.f32 	%f2732, %f2725, %f2712, %f2661;
	fma.rn.f32 	%f2733, %f2725, %f2714, %f2662;
	ld.shared.f32 	%f2734, [%r36+2128];
	fma.rn.f32 	%f2735, %f2734, %f2700, %f2664;
	fma.rn.f32 	%f2736, %f2734, %f2702, %f2665;
	fma.rn.f32 	%f2737, %f2734, %f2704, %f2666;
	fma.rn.f32 	%f2738, %f2734, %f2706, %f2667;
	fma.rn.f32 	%f2739, %f2734, %f2708, %f2668;
	fma.rn.f32 	%f2740, %f2734, %f2710, %f2669;
	fma.rn.f32 	%f2741, %f2734, %f2712, %f2670;
	fma.rn.f32 	%f2742, %f2734, %f2714, %f2671;
	ld.shared.f32 	%f2743, [%r36+2184];
	fma.rn.f32 	%f2744, %f2743, %f2700, %f2673;
	fma.rn.f32 	%f2745, %f2743, %f2702, %f2674;
	fma.rn.f32 	%f2746, %f2743, %f2704, %f2675;
	fma.rn.f32 	%f2747, %f2743, %f2706, %f2676;
	fma.rn.f32 	%f2748, %f2743, %f2708, %f2677;
	fma.rn.f32 	%f2749, %f2743, %f2710, %f2678;
	fma.rn.f32 	%f2750, %f2743, %f2712, %f2679;
	fma.rn.f32 	%f2751, %f2743, %f2714, %f2680;
	ld.shared.f32 	%f2752, [%r36+2240];
	fma.rn.f32 	%f2753, %f2752, %f2700, %f2682;
	fma.rn.f32 	%f2754, %f2752, %f2702, %f2683;
	fma.rn.f32 	%f2755, %f2752, %f2704, %f2684;
	fma.rn.f32 	%f2756, %f2752, %f2706, %f2685;
	fma.rn.f32 	%f2757, %f2752, %f2708, %f2686;
	fma.rn.f32 	%f2758, %f2752, %f2710, %f2687;
	fma.rn.f32 	%f2759, %f2752, %f2712, %f2688;
	fma.rn.f32 	%f2760, %f2752, %f2714, %f2689;
	ld.shared.f32 	%f2761, [%r36+2296];
	fma.rn.f32 	%f2762, %f2761, %f2700, %f2691;
	fma.rn.f32 	%f2763, %f2761, %f2702, %f2692;
	fma.rn.f32 	%f2764, %f2761, %f2704, %f2693;
	fma.rn.f32 	%f2765, %f2761, %f2706, %f2694;
	fma.rn.f32 	%f2766, %f2761, %f2708, %f2695;
	fma.rn.f32 	%f2767, %f2761, %f2710, %f2696;
	fma.rn.f32 	%f2768, %f2761, %f2712, %f2697;
	fma.rn.f32 	%f2769, %f2761, %f2714, %f2698;
	ld.shared.f32 	%f2770, [%r36+2352];
	ld.shared.f32 	%f2771, [%r37+24];
	fma.rn.f32 	%f2772, %f2770, %f2771, %f2701;
	ld.shared.f32 	%f2773, [%r37+280];
	fma.rn.f32 	%f2774, %f2770, %f2773, %f2703;
	ld.shared.f32 	%f2775, [%r37+536];
	fma.rn.f32 	%f2776, %f2770, %f2775, %f2705;
	ld.shared.f32 	%f2777, [%r37+792];
	fma.rn.f32 	%f2778, %f2770, %f2777, %f2707;
	ld.shared.f32 	%f2779, [%r37+1048];
	fma.rn.f32 	%f2780, %f2770, %f2779, %f2709;
	ld.shared.f32 	%f2781, [%r37+1304];
	fma.rn.f32 	%f2782, %f2770, %f2781, %f2711;
	ld.shared.f32 	%f2783, [%r37+1560];
	fma.rn.f32 	%f2784, %f2770, %f2783, %f2713;
	ld.shared.f32 	%f2785, [%r37+1816];
	fma.rn.f32 	%f2786, %f2770, %f2785, %f2715;
	ld.shared.f32 	%f2787, [%r36+2408];
	fma.rn.f32 	%f2788, %f2787, %f2771, %f2717;
	fma.rn.f32 	%f2789, %f2787, %f2773, %f2718;
	fma.rn.f32 	%f2790, %f2787, %f2775, %f2719;
	fma.rn.f32 	%f2791, %f2787, %f2777, %f2720;
	fma.rn.f32 	%f2792, %f2787, %f2779, %f2721;
	fma.rn.f32 	%f2793, %f2787, %f2781, %f2722;
	fma.rn.f32 	%f2794, %f2787, %f2783, %f2723;
	fma.rn.f32 	%f2795, %f2787, %f2785, %f2724;
	ld.shared.f32 	%f2796, [%r36+2464];
	fma.rn.f32 	%f2797, %f2796, %f2771, %f2726;
	fma.rn.f32 	%f2798, %f2796, %f2773, %f2727;
	fma.rn.f32 	%f2799, %f2796, %f2775, %f2728;
	fma.rn.f32 	%f2800, %f2796, %f2777, %f2729;
	fma.rn.f32 	%f2801, %f2796, %f2779, %f2730;
	fma.rn.f32 	%f2802, %f2796, %f2781, %f2731;
	fma.rn.f32 	%f2803, %f2796, %f2783, %f2732;
	fma.rn.f32 	%f2804, %f2796, %f2785, %f2733;
	ld.shared.f32 	%f2805, [%r36+2520];
	fma.rn.f32 	%f2806, %f2805, %f2771, %f2735;
	fma.rn.f32 	%f2807, %f2805, %f2773, %f2736;
	fma.rn.f32 	%f2808, %f2805, %f2775, %f2737;
	fma.rn.f32 	%f2809, %f2805, %f2777, %f2738;
	fma.rn.f32 	%f2810, %f2805, %f2779, %f2739;
	fma.rn.f32 	%f2811, %f2805, %f2781, %f2740;
	fma.rn.f32 	%f2812, %f2805, %f2783, %f2741;
	fma.rn.f32 	%f2813, %f2805, %f2785, %f2742;
	ld.shared.f32 	%f2814, [%r36+2576];
	fma.rn.f32 	%f2815, %f2814, %f2771, %f2744;
	fma.rn.f32 	%f2816, %f2814, %f2773, %f2745;
	fma.rn.f32 	%f2817, %f2814, %f2775, %f2746;
	fma.rn.f32 	%f2818, %f2814, %f2777, %f2747;
	fma.rn.f32 	%f2819, %f2814, %f2779, %f2748;
	fma.rn.f32 	%f2820, %f2814, %f2781, %f2749;
	fma.rn.f32 	%f2821, %f2814, %f2783, %f2750;
	fma.rn.f32 	%f2822, %f2814, %f2785, %f2751;
	ld.shared.f32 	%f2823, [%r36+2632];
	fma.rn.f32 	%f2824, %f2823, %f2771, %f2753;
	fma.rn.f32 	%f2825, %f2823, %f2773, %f2754;
	fma.rn.f32 	%f2826, %f2823, %f2775, %f2755;
	fma.rn.f32 	%f2827, %f2823, %f2777, %f2756;
	fma.rn.f32 	%f2828, %f2823, %f2779, %f2757;
	fma.rn.f32 	%f2829, %f2823, %f2781, %f2758;
	fma.rn.f32 	%f2830, %f2823, %f2783, %f2759;
	fma.rn.f32 	%f2831, %f2823, %f2785, %f2760;
	ld.shared.f32 	%f2832, [%r36+2688];
	fma.rn.f32 	%f2833, %f2832, %f2771, %f2762;
	fma.rn.f32 	%f2834, %f2832, %f2773, %f2763;
	fma.rn.f32 	%f2835, %f2832, %f2775, %f2764;
	fma.rn.f32 	%f2836, %f2832, %f2777, %f2765;
	fma.rn.f32 	%f2837, %f2832, %f2779, %f2766;
	fma.rn.f32 	%f2838, %f2832, %f2781, %f2767;
	fma.rn.f32 	%f2839, %f2832, %f2783, %f2768;
	fma.rn.f32 	%f2840, %f2832, %f2785, %f2769;
	ld.shared.f32 	%f2841, [%r36+2744];
	ld.shared.f32 	%f2842, [%r37+28];
	fma.rn.f32 	%f127, %f2841, %f2842, %f2772;
	ld.shared.f32 	%f2843, [%r37+284];
	fma.rn.f32 	%f128, %f2841, %f2843, %f2774;
	ld.shared.f32 	%f2844, [%r37+540];
	fma.rn.f32 	%f129, %f2841, %f2844, %f2776;
	ld.shared.f32 	%f2845, [%r37+796];
	fma.rn.f32 	%f130, %f2841, %f2845, %f2778;
	ld.shared.f32 	%f2846, [%r37+1052];
	fma.rn.f32 	%f131, %f2841, %f2846, %f2780;
	ld.shared.f32 	%f2847, [%r37+1308];
	fma.rn.f32 	%f132, %f2841, %f2847, %f2782;
	ld.shared.f32 	%f2848, [%r37+1564];
	fma.rn.f32 	%f133, %f2841, %f2848, %f2784;
	ld.shared.f32 	%f2849, [%r37+1820];
	fma.rn.f32 	%f134, %f2841, %f2849, %f2786;
	ld.shared.f32 	%f2850, [%r36+2800];
	fma.rn.f32 	%f135, %f2850, %f2842, %f2788;
	fma.rn.f32 	%f136, %f2850, %f2843, %f2789;
	fma.rn.f32 	%f137, %f2850, %f2844, %f2790;
	fma.rn.f32 	%f138, %f2850, %f2845, %f2791;
	fma.rn.f32 	%f139, %f2850, %f2846, %f2792;
	fma.rn.f32 	%f140, %f2850, %f2847, %f2793;
	fma.rn.f32 	%f141, %f2850, %f2848, %f2794;
	fma.rn.f32 	%f142, %f2850, %f2849, %f2795;
	ld.shared.f32 	%f2851, [%r36+2856];
	fma.rn.f32 	%f143, %f2851, %f2842, %f2797;
	fma.rn.f32 	%f144, %f2851, %f2843, %f2798;
	fma.rn.f32 	%f145, %f2851, %f2844, %f2799;
	fma.rn.f32 	%f146, %f2851, %f2845, %f2800;
	fma.rn.f32 	%f147, %f2851, %f2846, %f2801;
	fma.rn.f32 	%f148, %f2851, %f2847, %f2802;
	fma.rn.f32 	%f149, %f2851, %f2848, %f2803;
	fma.rn.f32 	%f150, %f2851, %f2849, %f2804;
	ld.shared.f32 	%f2852, [%r36+2912];
	fma.rn.f32 	%f151, %f2852, %f2842, %f2806;
	fma.rn.f32 	%f152, %f2852, %f2843, %f2807;
	fma.rn.f32 	%f153, %f2852, %f2844, %f2808;
	fma.rn.f32 	%f154, %f2852, %f2845, %f2809;
	fma.rn.f32 	%f155, %f2852, %f2846, %f2810;
	fma.rn.f32 	%f156, %f2852, %f2847, %f2811;
	fma.rn.f32 	%f157, %f2852, %f2848, %f2812;
	fma.rn.f32 	%f158, %f2852, %f2849, %f2813;
	ld.shared.f32 	%f2853, [%r36+2968];
	fma.rn.f32 	%f159, %f2853, %f2842, %f2815;
	fma.rn.f32 	%f160, %f2853, %f2843, %f2816;
	fma.rn.f32 	%f161, %f2853, %f2844, %f2817;
	fma.rn.f32 	%f162, %f2853, %f2845, %f2818;
	fma.rn.f32 	%f163, %f2853, %f2846, %f2819;
	fma.rn.f32 	%f164, %f2853, %f2847, %f2820;
	fma.rn.f32 	%f165, %f2853, %f2848, %f2821;
	fma.rn.f32 	%f166, %f2853, %f2849, %f2822;
	ld.shared.f32 	%f2854, [%r36+3024];
	fma.rn.f32 	%f167, %f2854, %f2842, %f2824;
	fma.rn.f32 	%f168, %f2854, %f2843, %f2825;
	fma.rn.f32 	%f169, %f2854, %f2844, %f2826;
	fma.rn.f32 	%f170, %f2854, %f2845, %f2827;
	fma.rn.f32 	%f171, %f2854, %f2846, %f2828;
	fma.rn.f32 	%f172, %f2854, %f2847, %f2829;
	fma.rn.f32 	%f173, %f2854, %f2848, %f2830;
	fma.rn.f32 	%f174, %f2854, %f2849, %f2831;
	ld.shared.f32 	%f2855, [%r36+3080];
	fma.rn.f32 	%f175, %f2855, %f2842, %f2833;
	fma.rn.f32 	%f176, %f2855, %f2843, %f2834;
	fma.rn.f32 	%f177, %f2855, %f2844, %f2835;
	fma.rn.f32 	%f178, %f2855, %f2845, %f2836;
	fma.rn.f32 	%f179, %f2855, %f2846, %f2837;
	fma.rn.f32 	%f180, %f2855, %f2847, %f2838;
	fma.rn.f32 	%f181, %f2855, %f2848, %f2839;
	fma.rn.f32 	%f182, %f2855, %f2849, %f2840;
	bar.sync 	0;
	add.s32 	%r69, %r62, -1;
	setp.gt.u32 	%p190, %r69, 13;
	mov.f32 	%f4134, 0f00000000;
	@%p190 bra 	$L__BB1_108;
	ld.global.nc.f32 	%f4134, [%rd3+4];
$L__BB1_108:
	st.shared.f32 	[%r28], %f4134;
	add.s32 	%r70, %r63, -1;
	setp.gt.u32 	%p191, %r70, 13;
	mov.f32 	%f4135, 0f00000000;
	@%p191 bra 	$L__BB1_110;
	ld.global.nc.f32 	%f4135, [%rd3+8];
$L__BB1_110:
	st.shared.f32 	[%r28+4], %f4135;
	add.s32 	%r71, %r64, -1;
	setp.gt.u32 	%p192, %r71, 13;
	mov.f32 	%f4136, 0f00000000;
	@%p192 bra 	$L__BB1_112;
	ld.global.nc.f32 	%f4136, [%rd3+12];
$L__BB1_112:
	st.shared.f32 	[%r28+8], %f4136;
	add.s32 	%r72, %r65, -1;
	setp.gt.u32 	%p193, %r72, 13;
	mov.f32 	%f4137, 0f00000000;
	@%p193 bra 	$L__BB1_114;
	ld.global.nc.f32 	%f4137, [%rd3+16];
$L__BB1_114:
	st.shared.f32 	[%r28+12], %f4137;
	add.s32 	%r73, %r66, -1;
	setp.gt.u32 	%p194, %r73, 13;
	mov.f32 	%f4138, 0f00000000;
	@%p194 bra 	$L__BB1_116;
	ld.global.nc.f32 	%f4138, [%rd3+20];
$L__BB1_116:
	st.shared.f32 	[%r28+16], %f4138;
	add.s32 	%r74, %r67, -1;
	setp.gt.u32 	%p195, %r74, 13;
	mov.f32 	%f4139, 0f00000000;
	@%p195 bra 	$L__BB1_118;
	ld.global.nc.f32 	%f4139, [%rd3+24];
$L__BB1_118:
	st.shared.f32 	[%r28+20], %f4139;
	add.s32 	%r75, %r68, -1;
	setp.gt.u32 	%p196, %r75, 13;
	mov.f32 	%f4140, 0f00000000;
	@%p196 bra 	$L__BB1_120;
	ld.global.nc.f32 	%f4140, [%rd3+28];
$L__BB1_120:
	st.shared.f32 	[%r28+24], %f4140;
	mul.lo.s32 	%r359, %r390, 3;
	cvt.u64.u32 	%rd4, %r359;
	add.s64 	%rd69, %rd68, %rd4;
	shl.b64 	%rd70, %rd69, 2;
	add.s64 	%rd5, %rd1, %rd70;
	@%p6 bra 	$L__BB1_122;
	ld.global.nc.f32 	%f2862, [%rd5+4];
	st.shared.f32 	[%r35], %f2862;
$L__BB1_122:
	add.s64 	%rd73, %rd72, %rd4;
	shl.b64 	%rd74, %rd73, 2;
	add.s64 	%rd7, %rd1, %rd74;
	@%p3 bra 	$L__BB1_124;
	ld.global.nc.f32 	%f2863, [%rd7+4];
	st.shared.f32 	[%r35+4], %f2863;
$L__BB1_124:
	add.s64 	%rd77, %rd76, %rd4;
	shl.b64 	%rd78, %rd77, 2;
	add.s64 	%rd8, %rd1, %rd78;
	@%p4 bra 	$L__BB1_126;
	ld.global.nc.f32 	%f2864, [%rd8+4];
	st.shared.f32 	[%r35+8], %f2864;
$L__BB1_126:
	cvt.u64.u32 	%rd79, %r52;
	add.s64 	%rd80, %rd79, %rd6;
	add.s64 	%rd81, %rd80, %rd4;
	shl.b64 	%rd82, %rd81, 2;
	add.s64 	%rd9, %rd1, %rd82;
	@%p5 bra 	$L__BB1_128;
	ld.global.nc.f32 	%f2865, [%rd9+4];
	st.shared.f32 	[%r35+12], %f2865;
$L__BB1_128:
	cvt.u64.u32 	%rd83, %r53;
	add.s64 	%rd84, %rd83, %rd6;
	add.s64 	%rd85, %rd84, %rd4;
	shl.b64 	%rd86, %rd85, 2;
	add.s64 	%rd10, %rd1, %rd86;
	@%p7 bra 	$L__BB1_130;
	ld.global.nc.f32 	%f2866, [%rd10+4];
	st.shared.f32 	[%r35+16], %f2866;
$L__BB1_130:
	bar.sync 	0;
	ld.shared.f32 	%f2868, [%r36];
	ld.shared.f32 	%f2869, [%r37];
	fma.rn.f32 	%f2870, %f2868, %f2869, %f127;
	ld.shared.f32 	%f2871, [%r37+256];
	fma.rn.f32 	%f2872, %f2868, %f2871, %f128;
	ld.shared.f32 	%f2873, [%r37+512];
	fma.rn.f32 	%f2874, %f2868, %f2873, %f129;
	ld.shared.f32 	%f2875, [%r37+768];
	fma.rn.f32 	%f2876, %f2868, %f2875, %f130;
	ld.shared.f32 	%f2877, [%r37+1024];
	fma.rn.f32 	%f2878, %f2868, %f2877, %f131;
	ld.shared.f32 	%f2879, [%r37+1280];
	fma.rn.f32 	%f2880, %f2868, %f2879, %f132;
	ld.shared.f32 	%f2881, [%r37+1536];
	fma.rn.f32 	%f2882, %f2868, %f2881, %f133;
	ld.shared.f32 	%f2883, [%r37+1792];
	fma.rn.f32 	%f2884, %f2868, %f2883, %f134;
	ld.shared.f32 	%f2885, [%r36+56];
	fma.rn.f32 	%f2886, %f2885, %f2869, %f135;
	fma.rn.f32 	%f2887, %f2885, %f2871, %f136;
	fma.rn.f32 	%f2888, %f2885, %f2873, %f137;
	fma.rn.f32 	%f2889, %f2885, %f2875, %f138;
	fma.rn.f32 	%f2890, %f2885, %f2877, %f139;
	fma.rn.f32 	%f2891, %f2885, %f2879, %f140;
	fma.rn.f32 	%f2892, %f2885, %f2881, %f141;
	fma.rn.f32 	%f2893, %f2885, %f2883, %f142;
	ld.shared.f32 	%f2894, [%r36+112];
	fma.rn.f32 	%f2895, %f2894, %f2869, %f143;
	fma.rn.f32 	%f2896, %f2894, %f2871, %f144;
	fma.rn.f32 	%f2897, %f2894, %f2873, %f145;
	fma.rn.f32 	%f2898, %f2894, %f2875, %f146;
	fma.rn.f32 	%f2899, %f2894, %f2877, %f147;
	fma.rn.f32 	%f2900, %f2894, %f2879, %f148;
	fma.rn.f32 	%f2901, %f2894, %f2881, %f149;
	fma.rn.f32 	%f2902, %f2894, %f2883, %f150;
	ld.shared.f32 	%f2903, [%r36+168];
	fma.rn.f32 	%f2904, %f2903, %f2869, %f151;
	fma.rn.f32 	%f2905, %f2903, %f2871, %f152;
	fma.rn.f32 	%f2906, %f2903, %f2873, %f153;
	fma.rn.f32 	%f2907, %f2903, %f2875, %f154;
	fma.rn.f32 	%f2908, %f2903, %f2877, %f155;
	fma.rn.f32 	%f2909, %f2903, %f2879, %f156;
	fma.rn.f32 	%f2910, %f2903, %f2881, %f157;
	fma.rn.f32 	%f2911, %f2903, %f2883, %f158;
	ld.shared.f32 	%f2912, [%r36+224];
	fma.rn.f32 	%f2913, %f2912, %f2869, %f159;
	fma.rn.f32 	%f2914, %f2912, %f2871, %f160;
	fma.rn.f32 	%f2915, %f2912, %f2873, %f161;
	fma.rn.f32 	%f2916, %f2912, %f2875, %f162;
	fma.rn.f32 	%f2917, %f2912, %f2877, %f163;
	fma.rn.f32 	%f2918, %f2912, %f2879, %f164;
	fma.rn.f32 	%f2919, %f2912, %f2881, %f165;
	fma.rn.f32 	%f2920, %f2912, %f2883, %f166;
	ld.shared.f32 	%f2921, [%r36+280];
	fma.rn.f32 	%f2922, %f2921, %f2869, %f167;
	fma.rn.f32 	%f2923, %f2921, %f2871, %f168;
	fma.rn.f32 	%f2924, %f2921, %f2873, %f169;
	fma.rn.f32 	%f2925, %f2921, %f2875, %f170;
	fma.rn.f32 	%f2926, %f2921, %f2877, %f171;
	fma.rn.f32 	%f2927, %f2921, %f2879, %f172;
	fma.rn.f32 	%f2928, %f2921, %f2881, %f173;
	fma.rn.f32 	%f2929, %f2921, %f2883, %f174;
	ld.shared.f32 	%f2930, [%r36+336];
	fma.rn.f32 	%f2931, %f2930, %f2869, %f175;
	fma.rn.f32 	%f2932, %f2930, %f2871, %f176;
	fma.rn.f32 	%f2933, %f2930, %f2873, %f177;
	fma.rn.f32 	%f2934, %f2930, %f2875, %f178;
	fma.rn.f32 	%f2935, %f2930, %f2877, %f179;
	fma.rn.f32 	%f2936, %f2930, %f2879, %f180;
	fma.rn.f32 	%f2937, %f2930, %f2881, %f181;
	fma.rn.f32 	%f2938, %f2930, %f2883, %f182;
	ld.shared.f32 	%f2939, [%r36+392];
	ld.shared.f32 	%f2940, [%r37+4];
	fma.rn.f32 	%f2941, %f2939, %f2940, %f2870;
	ld.shared.f32 	%f2942, [%r37+260];
	fma.rn.f32 	%f2943, %f2939, %f2942, %f2872;
	ld.shared.f32 	%f2944, [%r37+516];
	fma.rn.f32 	%f2945, %f2939, %f2944, %f2874;
	ld.shared.f32 	%f2946, [%r37+772];
	fma.rn.f32 	%f2947, %f2939, %f2946, %f2876;
	ld.shared.f32 	%f2948, [%r37+1028];
	fma.rn.f32 	%f2949, %f2939, %f2948, %f2878;
	ld.shared.f32 	%f2950, [%r37+1284];
	fma.rn.f32 	%f2951, %f2939, %f2950, %f2880;
	ld.shared.f32 	%f2952, [%r37+1540];
	fma.rn.f32 	%f2953, %f2939, %f2952, %f2882;
	ld.shared.f32 	%f2954, [%r37+1796];
	fma.rn.f32 	%f2955, %f2939, %f2954, %f2884;
	ld.shared.f32 	%f2956, [%r36+448];
	fma.rn.f32 	%f2957, %f2956, %f2940, %f2886;
	fma.rn.f32 	%f2958, %f2956, %f2942, %f2887;
	fma.rn.f32 	%f2959, %f2956, %f2944, %f2888;
	fma.rn.f32 	%f2960, %f2956, %f2946, %f2889;
	fma.rn.f32 	%f2961, %f2956, %f2948, %f2890;
	fma.rn.f32 	%f2962, %f2956, %f2950, %f2891;
	fma.rn.f32 	%f2963, %f2956, %f2952, %f2892;
	fma.rn.f32 	%f2964, %f2956, %f2954, %f2893;
	ld.shared.f32 	%f2965, [%r36+504];
	fma.rn.f32 	%f2966, %f2965, %f2940, %f2895;
	fma.rn.f32 	%f2967, %f2965, %f2942, %f2896;
	fma.rn.f32 	%f2968, %f2965, %f2944, %f2897;
	fma.rn.f32 	%f2969, %f2965, %f2946, %f2898;
	fma.rn.f32 	%f2970, %f2965, %f2948, %f2899;
	fma.rn.f32 	%f2971, %f2965, %f2950, %f2900;
	fma.rn.f32 	%f2972, %f2965, %f2952, %f2901;
	fma.rn.f32 	%f2973, %f2965, %f2954, %f2902;
	ld.shared.f32 	%f2974, [%r36+560];
	fma.rn.f32 	%f2975, %f2974, %f2940, %f2904;
	fma.rn.f32 	%f2976, %f2974, %f2942, %f2905;
	fma.rn.f32 	%f2977, %f2974, %f2944, %f2906;
	fma.rn.f32 	%f2978, %f2974, %f2946, %f2907;
	fma.rn.f32 	%f2979, %f2974, %f2948, %f2908;
	fma.rn.f32 	%f2980, %f2974, %f2950, %f2909;
	fma.rn.f32 	%f2981, %f2974, %f2952, %f2910;
	fma.rn.f32 	%f2982, %f2974, %f2954, %f2911;
	ld.shared.f32 	%f2983, [%r36+616];
	fma.rn.f32 	%f2984, %f2983, %f2940, %f2913;
	fma.rn.f32 	%f2985, %f2983, %f2942, %f2914;
	fma.rn.f32 	%f2986, %f2983, %f2944, %f2915;
	fma.rn.f32 	%f2987, %f2983, %f2946, %f2916;
	fma.rn.f32 	%f2988, %f2983, %f2948, %f2917;
	fma.rn.f32 	%f2989, %f2983, %f2950, %f2918;
	fma.rn.f32 	%f2990, %f2983, %f2952, %f2919;
	fma.rn.f32 	%f2991, %f2983, %f2954, %f2920;
	ld.shared.f32 	%f2992, [%r36+672];
	fma.rn.f32 	%f2993, %f2992, %f2940, %f2922;
	fma.rn.f32 	%f2994, %f2992, %f2942, %f2923;
	fma.rn.f32 	%f2995, %f2992, %f2944, %f2924;
	fma.rn.f32 	%f2996, %f2992, %f2946, %f2925;
	fma.rn.f32 	%f2997, %f2992, %f2948, %f2926;
	fma.rn.f32 	%f2998, %f2992, %f2950, %f2927;
	fma.rn.f32 	%f2999, %f2992, %f2952, %f2928;
	fma.rn.f32 	%f3000, %f2992, %f2954, %f2929;
	ld.shared.f32 	%f3001, [%r36+728];
	fma.rn.f32 	%f3002, %f3001, %f2940, %f2931;
	fma.rn.f32 	%f3003, %f3001, %f2942, %f2932;
	fma.rn.f32 	%f3004, %f3001, %f2944, %f2933;
	fma.rn.f32 	%f3005, %f3001, %f2946, %f2934;
	fma.rn.f32 	%f3006, %f3001, %f2948, %f2935;
	fma.rn.f32 	%f3007, %f3001, %f2950, %f2936;
	fma.rn.f32 	%f3008, %f3001, %f2952, %f2937;
	fma.rn.f32 	%f3009, %f3001, %f2954, %f2938;
	ld.shared.f32 	%f3010, [%r36+784];
	ld.shared.f32 	%f3011, [%r37+8];
	fma.rn.f32 	%f3012, %f3010, %f3011, %f2941;
	ld.shared.f32 	%f3013, [%r37+264];
	fma.rn.f32 	%f3014, %f3010, %f3013, %f2943;
	ld.shared.f32 	%f3015, [%r37+520];
	fma.rn.f32 	%f3016, %f3010, %f3015, %f2945;
	ld.shared.f32 	%f3017, [%r37+776];
	fma.rn.f32 	%f3018, %f3010, %f3017, %f2947;
	ld.shared.f32 	%f3019, [%r37+1032];
	fma.rn.f32 	%f3020, %f3010, %f3019, %f2949;
	ld.shared.f32 	%f3021, [%r37+1288];
	fma.rn.f32 	%f3022, %f3010, %f3021, %f2951;
	ld.shared.f32 	%f3023, [%r37+1544];
	fma.rn.f32 	%f3024, %f3010, %f3023, %f2953;
	ld.shared.f32 	%f3025, [%r37+1800];
	fma.rn.f32 	%f3026, %f3010, %f3025, %f2955;
	ld.shared.f32 	%f3027, [%r36+840];
	fma.rn.f32 	%f3028, %f3027, %f3011, %f2957;
	fma.rn.f32 	%f3029, %f3027, %f3013, %f2958;
	fma.rn.f32 	%f3030, %f3027, %f3015, %f2959;
	fma.rn.f32 	%f3031, %f3027, %f3017, %f2960;
	fma.rn.f32 	%f3032, %f3027, %f3019, %f2961;
	fma.rn.f32 	%f3033, %f3027, %f3021, %f2962;
	fma.rn.f32 	%f3034, %f3027, %f3023, %f2963;
	fma.rn.f32 	%f3035, %f3027, %f3025, %f2964;
	ld.shared.f32 	%f3036, [%r36+896];
	fma.rn.f32 	%f3037, %f3036, %f3011, %f2966;
	fma.rn.f32 	%f3038, %f3036, %f3013, %f2967;
	fma.rn.f32 	%f3039, %f3036, %f3015, %f2968;
	fma.rn.f32 	%f3040, %f3036, %f3017, %f2969;
	fma.rn.f32 	%f3041, %f3036, %f3019, %f2970;
	fma.rn.f32 	%f3042, %f3036, %f3021, %f2971;
	fma.rn.f32 	%f3043, %f3036, %f3023, %f2972;
	fma.rn.f32 	%f3044, %f3036, %f3025, %f2973;
	ld.shared.f32 	%f3045, [%r36+952];
	fma.rn.f32 	%f3046, %f3045, %f3011, %f2975;
	fma.rn.f32 	%f3047, %f3045, %f3013, %f2976;
	fma.rn.f32 	%f3048, %f3045, %f3015, %f2977;
	fma.rn.f32 	%f3049, %f3045, %f3017, %f2978;
	fma.rn.f32 	%f3050, %f3045, %f3019, %f2979;
	fma.rn.f32 	%f3051, %f3045, %f3021, %f2980;
	fma.rn.f32 	%f3052, %f3045, %f3023, %f2981;
	fma.rn.f32 	%f3053, %f3045, %f3025, %f2982;
	ld.shared.f32 	%f3054, [%r36+1008];
	fma.rn.f32 	%f3055, %f3054, %f3011, %f2984;
	fma.rn.f32 	%f3056, %f3054, %f3013, %f2985;
	fma.rn.f32 	%f3057, %f3054, %f3015, %f2986;
	fma.rn.f32 	%f3058, %f3054, %f3017, %f2987;
	fma.rn.f32 	%f3059, %f3054, %f3019, %f2988;
	fma.rn.f32 	%f3060, %f3054, %f3021, %f2989;
	fma.rn.f32 	%f3061, %f3054, %f3023, %f2990;
	fma.rn.f32 	%f3062, %f3054, %f3025, %f2991;
	ld.shared.f32 	%f3063, [%r36+1064];
	fma.rn.f32 	%f3064, %f3063, %f3011, %f2993;
	fma.rn.f32 	%f3065, %f3063, %f3013, %f2994;
	fma.rn.f32 	%f3066, %f3063, %f3015, %f2995;
	fma.rn.f32 	%f3067, %f3063, %f3017, %f2996;
	fma.rn.f32 	%f3068, %f3063, %f3019, %f2997;
	fma.rn.f32 	%f3069, %f3063, %f3021, %f2998;
	fma.rn.f32 	%f3070, %f3063, %f3023, %f2999;
	fma.rn.f32 	%f3071, %f3063, %f3025, %f3000;
	ld.shared.f32 	%f3072, [%r36+1120];
	fma.rn.f32 	%f3073, %f3072, %f3011, %f3002;
	fma.rn.f32 	%f3074, %f3072, %f3013, %f3003;
	fma.rn.f32 	%f3075, %f3072, %f3015, %f3004;
	fma.rn.f32 	%f3076, %f3072, %f3017, %f3005;
	fma.rn.f32 	%f3077, %f3072, %f3019, %f3006;
	fma.rn.f32 	%f3078, %f3072, %f3021, %f3007;
	fma.rn.f32 	%f3079, %f3072, %f3023, %f3008;
	fma.rn.f32 	%f3080, %f3072, %f3025, %f3009;
	ld.shared.f32 	%f3081, [%r36+1176];
	ld.shared.f32 	%f3082, [%r37+12];
	fma.rn.f32 	%f3083, %f3081, %f3082, %f3012;
	ld.shared.f32 	%f3084, [%r37+268];
	fma.rn.f32 	%f3085, %f3081, %f3084, %f3014;
	ld.shared.f32 	%f3086, [%r37+524];
	fma.rn.f32 	%f3087, %f3081, %f3086, %f3016;
	ld.shared.f32 	%f3088, [%r37+780];
	fma.rn.f32 	%f3089, %f3081, %f3088, %f3018;
	ld.shared.f32 	%f3090, [%r37+1036];
	fma.rn.f32 	%f3091, %f3081, %f3090, %f3020;
	ld.shared.f32 	%f3092, [%r37+1292];
	fma.rn.f32 	%f3093, %f3081, %f3092, %f3022;
	ld.shared.f32 	%f3094, [%r37+1548];
	fma.rn.f32 	%f3095, %f3081, %f3094, %f3024;
	ld.shared.f32 	%f3096, [%r37+1804];
	fma.rn.f32 	%f3097, %f3081, %f3096, %f3026;
	ld.shared.f32 	%f3098, [%r36+1232];
	fma.rn.f32 	%f3099, %f3098, %f3082, %f3028;
	fma.rn.f32 	%f3100, %f3098, %f3084, %f3029;
	fma.rn.f32 	%f3101, %f3098, %f3086, %f3030;
	fma.rn.f32 	%f3102, %f3098, %f3088, %f3031;
	fma.rn.f32 	%f3103, %f3098, %f3090, %f3032;
	fma.rn.f32 	%f3104, %f3098, %f3092, %f3033;
	fma.rn.f32 	%f3105, %f3098, %f3094, %f3034;
	fma.rn.f32 	%f3106, %f3098, %f3096, %f3035;
	ld.shared.f32 	%f3107, [%r36+1288];
	fma.rn.f32 	%f3108, %f3107, %f3082, %f3037;
	fma.rn.f32 	%f3109, %f3107, %f3084, %f3038;
	fma.rn.f32 	%f3110, %f3107, %f3086, %f3039;
	fma.rn.f32 	%f3111, %f3107, %f3088, %f3040;
	fma.rn.f32 	%f3112, %f3107, %f3090, %f3041;
	fma.rn.f32 	%f3113, %f3107, %f3092, %f3042;
	fma.rn.f32 	%f3114, %f3107, %f3094, %f3043;
	fma.rn.f32 	%f3115, %f3107, %f3096, %f3044;
	ld.shared.f32 	%f3116, [%r36+1344];
	fma.rn.f32 	%f3117, %f3116, %f3082, %f3046;
	fma.rn.f32 	%f3118, %f3116, %f3084, %f3047;
	fma.rn.f32 	%f3119, %f3116, %f3086, %f3048;
	fma.rn.f32 	%f3120, %f3116, %f3088, %f3049;
	fma.rn.f32 	%f3121, %f3116, %f3090, %f3050;
	fma.rn.f32 	%f3122, %f3116, %f3092, %f3051;
	fma.rn.f32 	%f3123, %f3116, %f3094, %f3052;
	fma.rn.f32 	%f3124, %f3116, %f3096, %f3053;
	ld.shared.f32 	%f3125, [%r36+1400];
	fma.rn.f32 	%f3126, %f3125, %f3082, %f3055;
	fma.rn.f32 	%f3127, %f3125, %f3084, %f3056;
	fma.rn.f32 	%f3128, %f3125, %f3086, %f3057;
	fma.rn.f32 	%f3129, %f3125, %f3088, %f3058;
	fma.rn.f32 	%f3130, %f3125, %f3090, %f3059;
	fma.rn.f32 	%f3131, %f3125, %f3092, %f3060;
	fma.rn.f32 	%f3132, %f3125, %f3094, %f3061;
	fma.rn.f32 	%f3133, %f3125, %f3096, %f3062;
	ld.shared.f32 	%f3134, [%r36+1456];
	fma.rn.f32 	%f3135, %f3134, %f3082, %f3064;
	fma.rn.f32 	%f3136, %f3134, %f3084, %f3065;
	fma.rn.f32 	%f3137, %f3134, %f3086, %f3066;
	fma.rn.f32 	%f3138, %f3134, %f3088, %f3067;
	fma.rn.f32 	%f3139, %f3134, %f3090, %f3068;
	fma.rn.f32 	%f3140, %f3134, %f3092, %f3069;
	fma.rn.f32 	%f3141, %f3134, %f3094, %f3070;
	fma.rn.f32 	%f3142, %f3134, %f3096, %f3071;
	ld.shared.f32 	%f3143, [%r36+1512];
	fma.rn.f32 	%f3144, %f3143, %f3082, %f3073;
	fma.rn.f32 	%f3145, %f3143, %f3084, %f3074;
	fma.rn.f32 	%f3146, %f3143, %f3086, %f3075;
	fma.rn.f32 	%f3147, %f3143, %f3088, %f3076;
	fma.rn.f32 	%f3148, %f3143, %f3090, %f3077;
	fma.rn.f32 	%f3149, %f3143, %f3092, %f3078;
	fma.rn.f32 	%f3150, %f3143, %f3094, %f3079;
	fma.rn.f32 	%f3151, %f3143, %f3096, %f3080;
	ld.shared.f32 	%f3152, [%r36+1568];
	ld.shared.f32 	%f3153, [%r37+16];
	fma.rn.f32 	%f3154, %f3152, %f3153, %f3083;
	ld.shared.f32 	%f3155, [%r37+272];
	fma.rn.f32 	%f3156, %f3152, %f3155, %f3085;
	ld.shared.f32 	%f3157, [%r37+528];
	fma.rn.f32 	%f3158, %f3152, %f3157, %f3087;
	ld.shared.f32 	%f3159, [%r37+784];
	fma.rn.f32 	%f3160, %f3152, %f3159, %f3089;
	ld.shared.f32 	%f3161, [%r37+1040];
	fma.rn.f32 	%f3162, %f3152, %f3161, %f3091;
	ld.shared.f32 	%f3163, [%r37+1296];
	fma.rn.f32 	%f3164, %f3152, %f3163, %f3093;
	ld.shared.f32 	%f3165, [%r37+1552];
	fma.rn.f32 	%f3166, %f3152, %f3165, %f3095;
	ld.shared.f32 	%f3167, [%r37+1808];
	fma.rn.f32 	%f3168, %f3152, %f3167, %f3097;
	ld.shared.f32 	%f3169, [%r36+1624];
	fma.rn.f32 	%f3170, %f3169, %f3153, %f3099;
	fma.rn.f32 	%f3171, %f3169, %f3155, %f3100;
	fma.rn.f32 	%f3172, %f3169, %f3157, %f3101;
	fma.rn.f32 	%f3173, %f3169, %f3159, %f3102;
	fma.rn.f32 	%f3174, %f3169, %f3161, %f3103;
	fma.rn.f32 	%f3175, %f3169, %f3163, %f3104;
	fma.rn.f32 	%f3176, %f3169, %f3165, %f3105;
	fma.rn.f32 	%f3177, %f3169, %f3167, %f3106;
	ld.shared.f32 	%f3178, [%r36+1680];
	fma.rn.f32 	%f3179, %f3178, %f3153, %f3108;
	fma.rn.f32 	%f3180, %f3178, %f3155, %f3109;
	fma.rn.f32 	%f3181, %f3178, %f3157, %f3110;
	fma.rn.f32 	%f3182, %f3178, %f3159, %f3111;
	fma.rn.f32 	%f3183, %f3178, %f3161, %f3112;
	fma.rn.f32 	%f3184, %f3178, %f3163, %f3113;
	fma.rn.f32 	%f3185, %f3178, %f3165, %f3114;
	fma.rn.f32 	%f3186, %f3178, %f3167, %f3115;
	ld.shared.f32 	%f3187, [%r36+1736];
	fma.rn.f32 	%f3188, %f3187, %f3153, %f3117;
	fma.rn.f32 	%f3189, %f3187, %f3155, %f3118;
	fma.rn.f32 	%f3190, %f3187, %f3157, %f3119;
	fma.rn.f32 	%f3191, %f3187, %f3159, %f3120;
	fma.rn.f32 	%f3192, %f3187, %f3161, %f3121;
	fma.rn.f32 	%f3193, %f3187, %f3163, %f3122;
	fma.rn.f32 	%f3194, %f3187, %f3165, %f3123;
	fma.rn.f32 	%f3195, %f3187, %f3167, %f3124;
	ld.shared.f32 	%f3196, [%r36+1792];
	fma.rn.f32 	%f3197, %f3196, %f3153, %f3126;
	fma.rn.f32 	%f3198, %f3196, %f3155, %f3127;
	fma.rn.f32 	%f3199, %f3196, %f3157, %f3128;
	fma.rn.f32 	%f3200, %f3196, %f3159, %f3129;
	fma.rn.f32 	%f3201, %f3196, %f3161, %f3130;
	fma.rn.f32 	%f3202, %f3196, %f3163, %f3131;
	fma.rn.f32 	%f3203, %f3196, %f3165, %f3132;
	fma.rn.f32 	%f3204, %f3196, %f3167, %f3133;
	ld.shared.f32 	%f3205, [%r36+1848];
	fma.rn.f32 	%f3206, %f3205, %f3153, %f3135;
	fma.rn.f32 	%f3207, %f3205, %f3155, %f3136;
	fma.rn.f32 	%f3208, %f3205, %f3157, %f3137;
	fma.rn.f32 	%f3209, %f3205, %f3159, %f3138;
	fma.rn.f32 	%f3210, %f3205, %f3161, %f3139;
	fma.rn.f32 	%f3211, %f3205, %f3163, %f3140;
	fma.rn.f32 	%f3212, %f3205, %f3165, %f3141;
	fma.rn.f32 	%f3213, %f3205, %f3167, %f3142;
	ld.shared.f32 	%f3214, [%r36+1904];
	fma.rn.f32 	%f3215, %f3214, %f3153, %f3144;
	fma.rn.f32 	%f3216, %f3214, %f3155, %f3145;
	fma.rn.f32 	%f3217, %f3214, %f3157, %f3146;
	fma.rn.f32 	%f3218, %f3214, %f3159, %f3147;
	fma.rn.f32 	%f3219, %f3214, %f3161, %f3148;
	fma.rn.f32 	%f3220, %f3214, %f3163, %f3149;
	fma.rn.f32 	%f3221, %f3214, %f3165, %f3150;
	fma.rn.f32 	%f3222, %f3214, %f3167, %f3151;
	ld.shared.f32 	%f3223, [%r36+1960];
	ld.shared.f32 	%f3224, [%r37+20];
	fma.rn.f32 	%f3225, %f3223, %f3224, %f3154;
	ld.shared.f32 	%f3226, [%r37+276];
	fma.rn.f32 	%f3227, %f3223, %f3226, %f3156;
	ld.shared.f32 	%f3228, [%r37+532];
	fma.rn.f32 	%f3229, %f3223, %f3228, %f3158;
	ld.shared.f32 	%f3230, [%r37+788];
	fma.rn.f32 	%f3231, %f3223, %f3230, %f3160;
	ld.shared.f32 	%f3232, [%r37+1044];
	fma.rn.f32 	%f3233, %f3223, %f3232, %f3162;
	ld.shared.f32 	%f3234, [%r37+1300];
	fma.rn.f32 	%f3235, %f3223, %f3234, %f3164;
	ld.shared.f32 	%f3236, [%r37+1556];
	fma.rn.f32 	%f3237, %f3223, %f3236, %f3166;
	ld.shared.f32 	%f3238, [%r37+1812];
	fma.rn.f32 	%f3239, %f3223, %f3238, %f3168;
	ld.shared.f32 	%f3240, [%r36+2016];
	fma.rn.f32 	%f3241, %f3240, %f3224, %f3170;
	fma.rn.f32 	%f3242, %f3240, %f3226, %f3171;
	fma.rn.f32 	%f3243, %f3240, %f3228, %f3172;
	fma.rn.f32 	%f3244, %f3240, %f3230, %f3173;
	fma.rn.f32 	%f3245, %f3240, %f3232, %f3174;
	fma.rn.f32 	%f3246, %f3240, %f3234, %f3175;
	fma.rn.f32 	%f3247, %f3240, %f3236, %f3176;
	fma.rn.f32 	%f3248, %f3240, %f3238, %f3177;
	ld.shared.f32 	%f3249, [%r36+2072];
	fma.rn.f32 	%f3250, %f3249, %f3224, %f3179;
	fma.rn.f32 	%f3251, %f3249, %f3226, %f3180;
	fma.rn.f32 	%f3252, %f3249, %f3228, %f3181;
	fma.rn.f32 	%f3253, %f3249, %f3230, %f3182;
	fma.rn.f32 	%f3254, %f3249, %f3232, %f3183;
	fma.rn.f32 	%f3255, %f3249, %f3234, %f3184;
	fma.rn.f32 	%f3256, %f3249, %f3236, %f3185;
	fma.rn.f32 	%f3257, %f3249, %f3238, %f3186;
	ld.shared.f32 	%f3258, [%r36+2128];
	fma.rn.f32 	%f3259, %f3258, %f3224, %f3188;
	fma.rn.f32 	%f3260, %f3258, %f3226, %f3189;
	fma.rn.f32 	%f3261, %f3258, %f3228, %f3190;
	fma.rn.f32 	%f3262, %f3258, %f3230, %f3191;
	fma.rn.f32 	%f3263, %f3258, %f3232, %f3192;
	fma.rn.f32 	%f3264, %f3258, %f3234, %f3193;
	fma.rn.f32 	%f3265, %f3258, %f3236, %f3194;
	fma.rn.f32 	%f3266, %f3258, %f3238, %f3195;
	ld.shared.f32 	%f3267, [%r36+2184];
	fma.rn.f32 	%f3268, %f3267, %f3224, %f3197;
	fma.rn.f32 	%f3269, %f3267, %f3226, %f3198;
	fma.rn.f32 	%f3270, %f3267, %f3228, %f3199;
	fma.rn.f32 	%f3271, %f3267, %f3230, %f3200;
	fma.rn.f32 	%f3272, %f3267, %f3232, %f3201;
	fma.rn.f32 	%f3273, %f3267, %f3234, %f3202;
	fma.rn.f32 	%f3274, %f3267, %f3236, %f3203;
	fma.rn.f32 	%f3275, %f3267, %f3238, %f3204;
	ld.shared.f32 	%f3276, [%r36+2240];
	fma.rn.f32 	%f3277, %f3276, %f3224, %f3206;
	fma.rn.f32 	%f3278, %f3276, %f3226, %f3207;
	fma.rn.f32 	%f3279, %f3276, %f3228, %f3208;
	fma.rn.f32 	%f3280, %f3276, %f3230, %f3209;
	fma.rn.f32 	%f3281, %f3276, %f3232, %f3210;
	fma.rn.f32 	%f3282, %f3276, %f3234, %f3211;
	fma.rn.f32 	%f3283, %f3276, %f3236, %f3212;
	fma.rn.f32 	%f3284, %f3276, %f3238, %f3213;
	ld.shared.f32 	%f3285, [%r36+2296];
	fma.rn.f32 	%f3286, %f3285, %f3224, %f3215;
	fma.rn.f32 	%f3287, %f3285, %f3226, %f3216;
	fma.rn.f32 	%f3288, %f3285, %f3228, %f3217;
	fma.rn.f32 	%f3289, %f3285, %f3230, %f3218;
	fma.rn.f32 	%f3290, %f3285, %f3232, %f3219;
	fma.rn.f32 	%f3291, %f3285, %f3234, %f3220;
	fma.rn.f32 	%f3292, %f3285, %f3236, %f3221;
	fma.rn.f32 	%f3293, %f3285, %f3238, %f3222;
	ld.shared.f32 	%f3294, [%r36+2352];
	ld.shared.f32 	%f3295, [%r37+24];
	fma.rn.f32 	%f3296, %f3294, %f3295, %f3225;
	ld.shared.f32 	%f3297, [%r37+280];
	fma.rn.f32 	%f3298, %f3294, %f3297, %f3227;
	ld.shared.f32 	%f3299, [%r37+536];
	fma.rn.f32 	%f3300, %f3294, %f3299, %f3229;
	ld.shared.f32 	%f3301, [%r37+792];
	fma.rn.f32 	%f3302, %f3294, %f3301, %f3231;
	ld.shared.f32 	%f3303, [%r37+1048];
	fma.rn.f32 	%f3304, %f3294, %f3303, %f3233;
	ld.shared.f32 	%f3305, [%r37+1304];
	fma.rn.f32 	%f3306, %f3294, %f3305, %f3235;
	ld.shared.f32 	%f3307, [%r37+1560];
	fma.rn.f32 	%f3308, %f3294, %f3307, %f3237;
	ld.shared.f32 	%f3309, [%r37+1816];
	fma.rn.f32 	%f3310, %f3294, %f3309, %f3239;
	ld.shared.f32 	%f3311, [%r36+2408];
	fma.rn.f32 	%f3312, %f3311, %f3295, %f3241;
	fma.rn.f32 	%f3313, %f3311, %f3297, %f3242;
	fma.rn.f32 	%f3314, %f3311, %f3299, %f3243;
	fma.rn.f32 	%f3315, %f3311, %f3301, %f3244;
	fma.rn.f32 	%f3316, %f3311, %f3303, %f3245;
	fma.rn.f32 	%f3317, %f3311, %f3305, %f3246;
	fma.rn.f32 	%f3318, %f3311, %f3307, %f3247;
	fma.rn.f32 	%f3319, %f3311, %f3309, %f3248;
	ld.shared.f32 	%f3320, [%r36+2464];
	fma.rn.f32 	%f3321, %f3320, %f3295, %f3250;
	fma.rn.f32 	%f3322, %f3320, %f3297, %f3251;
	fma.rn.f32 	%f3323, %f3320, %f3299, %f3252;
	fma.rn.f32 	%f3324, %f3320, %f3301, %f3253;
	fma.rn.f32 	%f3325, %f3320, %f3303, %f3254;
	fma.rn.f32 	%f3326, %f3320, %f3305, %f3255;
	fma.rn.f32 	%f3327, %f3320, %f3307, %f3256;
	fma.rn.f32 	%f3328, %f3320, %f3309, %f3257;
	ld.shared.f32 	%f3329, [%r36+2520];
	fma.rn.f32 	%f3330, %f3329, %f3295, %f3259;
	fma.rn.f32 	%f3331, %f3329, %f3297, %f3260;
	fma.rn.f32 	%f3332, %f3329, %f3299, %f3261;
	fma.rn.f32 	%f3333, %f3329, %f3301, %f3262;
	fma.rn.f32 	%f3334, %f3329, %f3303, %f3263;
	fma.rn.f32 	%f3335, %f3329, %f3305, %f3264;
	fma.rn.f32 	%f3336, %f3329, %f3307, %f3265;
	fma.rn.f32 	%f3337, %f3329, %f3309, %f3266;
	ld.shared.f32 	%f3338, [%r36+2576];
	fma.rn.f32 	%f3339, %f3338, %f3295, %f3268;
	fma.rn.f32 	%f3340, %f3338, %f3297, %f3269;
	fma.rn.f32 	%f3341, %f3338, %f3299, %f3270;
	fma.rn.f32 	%f3342, %f3338, %f3301, %f3271;
	fma.rn.f32 	%f3343, %f3338, %f3303, %f3272;
	fma.rn.f32 	%f3344, %f3338, %f3305, %f3273;
	fma.rn.f32 	%f3345, %f3338, %f3307, %f3274;
	fma.rn.f32 	%f3346, %f3338, %f3309, %f3275;
	ld.shared.f32 	%f3347, [%r36+2632];
	fma.rn.f32 	%f3348, %f3347, %f3295, %f3277;
	fma.rn.f32 	%f3349, %f3347, %f3297, %f3278;
	fma.rn.f32 	%f3350, %f3347, %f3299, %f3279;
	fma.rn.f32 	%f3351, %f3347, %f3301, %f3280;
	fma.rn.f32 	%f3352, %f3347, %f3303, %f3281;
	fma.rn.f32 	%f3353, %f3347, %f3305, %f3282;
	fma.rn.f32 	%f3354, %f3347, %f3307, %f3283;
	fma.rn.f32 	%f3355, %f3347, %f3309, %f3284;
	ld.shared.f32 	%f3356, [%r36+2688];
	fma.rn.f32 	%f3357, %f3356, %f3295, %f3286;
	fma.rn.f32 	%f3358, %f3356, %f3297, %f3287;
	fma.rn.f32 	%f3359, %f3356, %f3299, %f3288;
	fma.rn.f32 	%f3360, %f3356, %f3301, %f3289;
	fma.rn.f32 	%f3361, %f3356, %f3303, %f3290;
	fma.rn.f32 	%f3362, %f3356, %f3305, %f3291;
	fma.rn.f32 	%f3363, %f3356, %f3307, %f3292;
	fma.rn.f32 	%f3364, %f3356, %f3309, %f3293;
	ld.shared.f32 	%f3365, [%r36+2744];
	ld.shared.f32 	%f3366, [%r37+28];
	fma.rn.f32 	%f197, %f3365, %f3366, %f3296;
	ld.shared.f32 	%f3367, [%r37+284];
	fma.rn.f32 	%f198, %f3365, %f3367, %f3298;
	ld.shared.f32 	%f3368, [%r37+540];
	fma.rn.f32 	%f199, %f3365, %f3368, %f3300;
	ld.shared.f32 	%f3369, [%r37+796];
	fma.rn.f32 	%f200, %f3365, %f3369, %f3302;
	ld.shared.f32 	%f3370, [%r37+1052];
	fma.rn.f32 	%f201, %f3365, %f3370, %f3304;
	ld.shared.f32 	%f3371, [%r37+1308];
	fma.rn.f32 	%f202, %f3365, %f3371, %f3306;
	ld.shared.f32 	%f3372, [%r37+1564];
	fma.rn.f32 	%f203, %f3365, %f3372, %f3308;
	ld.shared.f32 	%f3373, [%r37+1820];
	fma.rn.f32 	%f204, %f3365, %f3373, %f3310;
	ld.shared.f32 	%f3374, [%r36+2800];
	fma.rn.f32 	%f205, %f3374, %f3366, %f3312;
	fma.rn.f32 	%f206, %f3374, %f3367, %f3313;
	fma.rn.f32 	%f207, %f3374, %f3368, %f3314;
	fma.rn.f32 	%f208, %f3374, %f3369, %f3315;
	fma.rn.f32 	%f209, %f3374, %f3370, %f3316;
	fma.rn.f32 	%f210, %f3374, %f3371, %f3317;
	fma.rn.f32 	%f211, %f3374, %f3372, %f3318;
	fma.rn.f32 	%f212, %f3374, %f3373, %f3319;
	ld.shared.f32 	%f3375, [%r36+2856];
	fma.rn.f32 	%f213, %f3375, %f3366, %f3321;
	fma.rn.f32 	%f214, %f3375, %f3367, %f3322;
	fma.rn.f32 	%f215, %f3375, %f3368, %f3323;
	fma.rn.f32 	%f216, %f3375, %f3369, %f3324;
	fma.rn.f32 	%f217, %f3375, %f3370, %f3325;
	fma.rn.f32 	%f218, %f3375, %f3371, %f3326;
	fma.rn.f32 	%f219, %f3375, %f3372, %f3327;
	fma.rn.f32 	%f220, %f3375, %f3373, %f3328;
	ld.shared.f32 	%f3376, [%r36+2912];
	fma.rn.f32 	%f221, %f3376, %f3366, %f3330;
	fma.rn.f32 	%f222, %f3376, %f3367, %f3331;
	fma.rn.f32 	%f223, %f3376, %f3368, %f3332;
	fma.rn.f32 	%f224, %f3376, %f3369, %f3333;
	fma.rn.f32 	%f225, %f3376, %f3370, %f3334;
	fma.rn.f32 	%f226, %f3376, %f3371, %f3335;
	fma.rn.f32 	%f227, %f3376, %f3372, %f3336;
	fma.rn.f32 	%f228, %f3376, %f3373, %f3337;
	ld.shared.f32 	%f3377, [%r36+2968];
	fma.rn.f32 	%f229, %f3377, %f3366, %f3339;
	fma.rn.f32 	%f230, %f3377, %f3367, %f3340;
	fma.rn.f32 	%f231, %f3377, %f3368, %f3341;
	fma.rn.f32 	%f232, %f3377, %f3369, %f3342;
	fma.rn.f32 	%f233, %f3377, %f3370, %f3343;
	fma.rn.f32 	%f234, %f3377, %f3371, %f3344;
	fma.rn.f32 	%f235, %f3377, %f3372, %f3345;
	fma.rn.f32 	%f236, %f3377, %f3373, %f3346;
	ld.shared.f32 	%f3378, [%r36+3024];
	fma.rn.f32 	%f237, %f3378, %f3366, %f3348;
	fma.rn.f32 	%f238, %f3378, %f3367, %f3349;
	fma.rn.f32 	%f239, %f3378, %f3368, %f3350;
	fma.rn.f32 	%f240, %f3378, %f3369, %f3351;
	fma.rn.f32 	%f241, %f3378, %f3370, %f3352;
	fma.rn.f32 	%f242, %f3378, %f3371, %f3353;
	fma.rn.f32 	%f243, %f3378, %f3372, %f3354;
	fma.rn.f32 	%f244, %f3378, %f3373, %f3355;
	ld.shared.f32 	%f3379, [%r36+3080];
	fma.rn.f32 	%f245, %f3379, %f3366, %f3357;
	fma.rn.f32 	%f246, %f3379, %f3367, %f3358;
	fma.rn.f32 	%f247, %f3379, %f3368, %f3359;
	fma.rn.f32 	%f248, %f3379, %f3369, %f3360;
	fma.rn.f32 	%f249, %f3379, %f3370, %f3361;
	fma.rn.f32 	%f250, %f3379, %f3371, %f3362;
	fma.rn.f32 	%f251, %f3379, %f3372, %f3363;
	fma.rn.f32 	%f252, %f3379, %f3373, %f3364;
	bar.sync 	0;
	mov.f32 	%f4141, 0f00000000;
	@%p190 bra 	$L__BB1_132;
	ld.global.nc.f32 	%f4141, [%rd3+8];
$L__BB1_132:
	setp.gt.u32 	%p198, %r70, 13;
	setp.gt.u16 	%p199, %rs7, 12;
	st.shared.f32 	[%r28], %f4141;
	mov.f32 	%f4142, 0f00000000;
	or.pred  	%p200, %p198, %p199;
	@%p200 bra 	$L__BB1_134;
	ld.global.nc.f32 	%f4142, [%rd3+12];
$L__BB1_134:
	setp.gt.u32 	%p201, %r71, 13;
	setp.gt.u16 	%p202, %rs8, 12;
	st.shared.f32 	[%r28+4], %f4142;
	mov.f32 	%f4143, 0f00000000;
	or.pred  	%p203, %p201, %p202;
	@%p203 bra 	$L__BB1_136;
	ld.global.nc.f32 	%f4143, [%rd3+16];
$L__BB1_136:
	setp.gt.u32 	%p204, %r72, 13;
	setp.gt.u16 	%p205, %rs9, 12;
	st.shared.f32 	[%r28+8], %f4143;
	mov.f32 	%f4144, 0f00000000;
	or.pred  	%p206, %p204, %p205;
	@%p206 bra 	$L__BB1_138;
	ld.global.nc.f32 	%f4144, [%rd3+20];
$L__BB1_138:
	setp.gt.u32 	%p207, %r73, 13;
	setp.gt.u16 	%p208, %rs10, 12;
	st.shared.f32 	[%r28+12], %f4144;
	mov.f32 	%f4145, 0f00000000;
	or.pred  	%p209, %p207, %p208;
	@%p209 bra 	$L__BB1_140;
	ld.global.nc.f32 	%f4145, [%rd3+24];
$L__BB1_140:
	setp.gt.u32 	%p210, %r74, 13;
	setp.gt.u16 	%p211, %rs11, 12;
	st.shared.f32 	[%r28+16], %f4145;
	mov.f32 	%f4146, 0f00000000;
	or.pred  	%p212, %p210, %p211;
	@%p212 bra 	$L__BB1_142;
	ld.global.nc.f32 	%f4146, [%rd3+28];
$L__BB1_142:
	setp.gt.u16 	%p214, %rs12, 12;
	st.shared.f32 	[%r28+20], %f4146;
	mov.f32 	%f4147, 0f00000000;
	or.pred  	%p215, %p196, %p214;
	@%p215 bra 	$L__BB1_144;
	ld.global.nc.f32 	%f4147, [%rd3+32];
$L__BB1_144:
	st.shared.f32 	[%r28+24], %f4147;
	mov.u32 	%r360, %tid.z;
	shl.b32 	%r361, %r360, 3;
	mov.u32 	%r362, %tid.x;
	mul.lo.s32 	%r363, %r362, 5;
	shr.u32 	%r364, %r363, 3;
	add.s32 	%r365, %r361, %r364;
	setp.gt.u32 	%p216, %r365, 63;
	setp.gt.u32 	%p217, %r362, 12;
	shl.b32 	%r366, %r360, 6;
	add.s32 	%r367, %r366, %r363;
	setp.gt.u32 	%p218, %r367, 511;
	or.pred  	%p219, %p217, %p218;
	or.pred  	%p221, %p216, %p219;
	@%p221 bra 	$L__BB1_146;
	ld.global.nc.f32 	%f3386, [%rd5+8];
	st.shared.f32 	[%r35], %f3386;
$L__BB1_146:
	@%p3 bra 	$L__BB1_148;
	ld.global.nc.f32 	%f3387, [%rd7+8];
	st.shared.f32 	[%r35+4], %f3387;
$L__BB1_148:
	@%p4 bra 	$L__BB1_150;
	ld.global.nc.f32 	%f3388, [%rd8+8];
	st.shared.f32 	[%r35+8], %f3388;
$L__BB1_150:
	@%p5 bra 	$L__BB1_152;
	ld.global.nc.f32 	%f3389, [%rd9+8];
	st.shared.f32 	[%r35+12], %f3389;
$L__BB1_152:
	add.s32 	%r372, %r363, 4;
	shr.u32 	%r373, %r372, 3;
	add.s32 	%r374, %r361, %r373;
	setp.gt.u32 	%p222, %r374, 63;
	setp.gt.u32 	%p223, %r362, 11;
	setp.gt.u32 	%p224, %r367, 507;
	or.pred  	%p225, %p223, %p224;
	or.pred  	%p227, %p222, %p225;
	@%p227 bra 	$L__BB1_154;
	ld.global.nc.f32 	%f3390, [%rd10+8];
	st.shared.f32 	[%r35+16], %f3390;
$L__BB1_154:
	bar.sync 	0;
	ld.shared.f32 	%f3391, [%r36];
	ld.shared.f32 	%f3392, [%r37];
	fma.rn.f32 	%f3393, %f3391, %f3392, %f197;
	ld.shared.f32 	%f3394, [%r37+256];
	fma.rn.f32 	%f3395, %f3391, %f3394, %f198;
	ld.shared.f32 	%f3396, [%r37+512];
	fma.rn.f32 	%f3397, %f3391, %f3396, %f199;
	ld.shared.f32 	%f3398, [%r37+768];
	fma.rn.f32 	%f3399, %f3391, %f3398, %f200;
	ld.shared.f32 	%f3400, [%r37+1024];
	fma.rn.f32 	%f3401, %f3391, %f3400, %f201;
	ld.shared.f32 	%f3402, [%r37+1280];
	fma.rn.f32 	%f3403, %f3391, %f3402, %f202;
	ld.shared.f32 	%f3404, [%r37+1536];
	fma.rn.f32 	%f3405, %f3391, %f3404, %f203;
	ld.shared.f32 	%f3406, [%r37+1792];
	fma.rn.f32 	%f3407, %f3391, %f3406, %f204;
	ld.shared.f32 	%f3408, [%r36+56];
	fma.rn.f32 	%f3409, %f3408, %f3392, %f205;
	fma.rn.f32 	%f3410, %f3408, %f3394, %f206;
	fma.rn.f32 	%f3411, %f3408, %f3396, %f207;
	fma.rn.f32 	%f3412, %f3408, %f3398, %f208;
	fma.rn.f32 	%f3413, %f3408, %f3400, %f209;
	fma.rn.f32 	%f3414, %f3408, %f3402, %f210;
	fma.rn.f32 	%f3415, %f3408, %f3404, %f211;
	fma.rn.f32 	%f3416, %f3408, %f3406, %f212;
	ld.shared.f32 	%f3417, [%r36+112];
	fma.rn.f32 	%f3418, %f3417, %f3392, %f213;
	fma.rn.f32 	%f3419, %f3417, %f3394, %f214;
	fma.rn.f32 	%f3420, %f3417, %f3396, %f215;
	fma.rn.f32 	%f3421, %f3417, %f3398, %f216;
	fma.rn.f32 	%f3422, %f3417, %f3400, %f217;
	fma.rn.f32 	%f3423, %f3417, %f3402, %f218;
	fma.rn.f32 	%f3424, %f3417, %f3404, %f219;
	fma.rn.f32 	%f3425, %f3417, %f3406, %f220;
	ld.shared.f32 	%f3426, [%r36+168];
	fma.rn.f32 	%f3427, %f3426, %f3392, %f221;
	fma.rn.f32 	%f3428, %f3426, %f3394, %f222;
	fma.rn.f32 	%f3429, %f3426, %f3396, %f223;
	fma.rn.f32 	%f3430, %f3426, %f3398, %f224;
	fma.rn.f32 	%f3431, %f3426, %f3400, %f225;
	fma.rn.f32 	%f3432, %f3426, %f3402, %f226;
	fma.rn.f32 	%f3433, %f3426, %f3404, %f227;
	fma.rn.f32 	%f3434, %f3426, %f3406, %f228;
	ld.shared.f32 	%f3435, [%r36+224];
	fma.rn.f32 	%f3436, %f3435, %f3392, %f229;
	fma.rn.f32 	%f3437, %f3435, %f3394, %f230;
	fma.rn.f32 	%f3438, %f3435, %f3396, %f231;
	fma.rn.f32 	%f3439, %f3435, %f3398, %f232;
	fma.rn.f32 	%f3440, %f3435, %f3400, %f233;
	fma.rn.f32 	%f3441, %f3435, %f3402, %f234;
	fma.rn.f32 	%f3442, %f3435, %f3404, %f235;
	fma.rn.f32 	%f3443, %f3435, %f3406, %f236;
	ld.shared.f32 	%f3444, [%r36+280];
	fma.rn.f32 	%f3445, %f3444, %f3392, %f237;
	fma.rn.f32 	%f3446, %f3444, %f3394, %f238;
	fma.rn.f32 	%f3447, %f3444, %f3396, %f239;
	fma.rn.f32 	%f3448, %f3444, %f3398, %f240;
	fma.rn.f32 	%f3449, %f3444, %f3400, %f241;
	fma.rn.f32 	%f3450, %f3444, %f3402, %f242;
	fma.rn.f32 	%f3451, %f3444, %f3404, %f243;
	fma.rn.f32 	%f3452, %f3444, %f3406, %f244;
	ld.shared.f32 	%f3453, [%r36+336];
	fma.rn.f32 	%f3454, %f3453, %f3392, %f245;
	fma.rn.f32 	%f3455, %f3453, %f3394, %f246;
	fma.rn.f32 	%f3456, %f3453, %f3396, %f247;
	fma.rn.f32 	%f3457, %f3453, %f3398, %f248;
	fma.rn.f32 	%f3458, %f3453, %f3400, %f249;
	fma.rn.f32 	%f3459, %f3453, %f3402, %f250;
	fma.rn.f32 	%f3460, %f3453, %f3404, %f251;
	fma.rn.f32 	%f3461, %f3453, %f3406, %f252;
	ld.shared.f32 	%f3462, [%r36+392];
	ld.shared.f32 	%f3463, [%r37+4];
	fma.rn.f32 	%f3464, %f3462, %f3463, %f3393;
	ld.shared.f32 	%f3465, [%r37+260];
	fma.rn.f32 	%f3466, %f3462, %f3465, %f3395;
	ld.shared.f32 	%f3467, [%r37+516];
	fma.rn.f32 	%f3468, %f3462, %f3467, %f3397;
	ld.shared.f32 	%f3469, [%r37+772];
	fma.rn.f32 	%f3470, %f3462, %f3469, %f3399;
	ld.shared.f32 	%f3471, [%r37+1028];
	fma.rn.f32 	%f3472, %f3462, %f3471, %f3401;
	ld.shared.f32 	%f3473, [%r37+1284];
	fma.rn.f32 	%f3474, %f3462, %f3473, %f3403;
	ld.shared.f32 	%f3475, [%r37+1540];
	fma.rn.f32 	%f3476, %f3462, %f3475, %f3405;
	ld.shared.f32 	%f3477, [%r37+1796];
	fma.rn.f32 	%f3478, %f3462, %f3477, %f3407;
	ld.shared.f32 	%f3479, [%r36+448];
	fma.rn.f32 	%f3480, %f3479, %f3463, %f3409;
	fma.rn.f32 	%f3481, %f3479, %f3465, %f3410;
	fma.rn.f32 	%f3482, %f3479, %f3467, %f3411;
	fma.rn.f32 	%f3483, %f3479, %f3469, %f3412;
	fma.rn.f32 	%f3484, %f3479, %f3471, %f3413;
	fma.rn.f32 	%f3485, %f3479, %f3473, %f3414;
	fma.rn.f32 	%f3486, %f3479, %f3475, %f3415;
	fma.rn.f32 	%f3487, %f3479, %f3477, %f3416;
	ld.shared.f32 	%f3488, [%r36+504];
	fma.rn.f32 	%f3489, %f3488, %f3463, %f3418;
	fma.rn.f32 	%f3490, %f3488, %f3465, %f3419;
	fma.rn.f32 	%f3491, %f3488, %f3467, %f3420;
	fma.rn.f32 	%f3492, %f3488, %f3469, %f3421;
	fma.rn.f32 	%f3493, %f3488, %f3471, %f3422;
	fma.rn.f32 	%f3494, %f3488, %f3473, %f3423;
	fma.rn.f32 	%f3495, %f3488, %f3475, %f3424;
	fma.rn.f32 	%f3496, %f3488, %f3477, %f3425;
	ld.shared.f32 	%f3497, [%r36+560];
	fma.rn.f32 	%f3498, %f3497, %f3463, %f3427;
	fma.rn.f32 	%f3499, %f3497, %f3465, %f3428;
	fma.rn.f32 	%f3500, %f3497, %f3467, %f3429;
	fma.rn.f32 	%f3501, %f3497, %f3469, %f3430;
	fma.rn.f32 	%f3502, %f3497, %f3471, %f3431;
	fma.rn.f32 	%f3503, %f3497, %f3473, %f3432;
	fma.rn.f32 	%f3504, %f3497, %f3475, %f3433;
	fma.rn.f32 	%f3505, %f3497, %f3477, %f3434;
	ld.shared.f32 	%f3506, [%r36+616];
	fma.rn.f32 	%f3507, %f3506, %f3463, %f3436;
	fma.rn.f32 	%f3508, %f3506, %f3465, %f3437;
	fma.rn.f32 	%f3509, %f3506, %f3467, %f3438;
	fma.rn.f32 	%f3510, %f3506, %f3469, %f3439;
	fma.rn.f32 	%f3511, %f3506, %f3471, %f3440;
	fma.rn.f32 	%f3512, %f3506, %f3473, %f3441;
	fma.rn.f32 	%f3513, %f3506, %f3475, %f3442;
	fma.rn.f32 	%f3514, %f3506, %f3477, %f3443;
	ld.shared.f32 	%f3515, [%r36+672];
	fma.rn.f32 	%f3516, %f3515, %f3463, %f3445;
	fma.rn.f32 	%f3517, %f3515, %f3465, %f3446;
	fma.rn.f32 	%f3518, %f3515, %f3467, %f3447;
	fma.rn.f32 	%f3519, %f3515, %f3469, %f3448;
	fma.rn.f32 	%f3520, %f3515, %f3471, %f3449;
	fma.rn.f32 	%f3521, %f3515, %f3473, %f3450;
	fma.rn.f32 	%f3522, %f3515, %f3475, %f3451;
	fma.rn.f32 	%f3523, %f3515, %f3477, %f3452;
	ld.shared.f32 	%f3524, [%r36+728];
	fma.rn.f32 	%f3525, %f3524, %f3463, %f3454;
	fma.rn.f32 	%f3526, %f3524, %f3465, %f3455;
	fma.rn.f32 	%f3527, %f3524, %f3467, %f3456;
	fma.rn.f32 	%f3528, %f3524, %f3469, %f3457;
	fma.rn.f32 	%f3529, %f3524, %f3471, %f3458;
	fma.rn.f32 	%f3530, %f3524, %f3473, %f3459;
	fma.rn.f32 	%f3531, %f3524, %f3475, %f3460;
	fma.rn.f32 	%f3532, %f3524, %f3477, %f3461;
	ld.shared.f32 	%f3533, [%r36+784];
	ld.shared.f32 	%f3534, [%r37+8];
	fma.rn.f32 	%f3535, %f3533, %f3534, %f3464;
	ld.shared.f32 	%f3536, [%r37+264];
	fma.rn.f32 	%f3537, %f3533, %f3536, %f3466;
	ld.shared.f32 	%f3538, [%r37+520];
	fma.rn.f32 	%f3539, %f3533, %f3538, %f3468;
	ld.shared.f32 	%f3540, [%r37+776];
	fma.rn.f32 	%f3541, %f3533, %f3540, %f3470;
	ld.shared.f32 	%f3542, [%r37+1032];
	fma.rn.f32 	%f3543, %f3533, %f3542, %f3472;
	ld.shared.f32 	%f3544, [%r37+1288];
	fma.rn.f32 	%f3545, %f3533, %f3544, %f3474;
	ld.shared.f32 	%f3546, [%r37+1544];
	fma.rn.f32 	%f3547, %f3533, %f3546, %f3476;
	ld.shared.f32 	%f3548, [%r37+1800];
	fma.rn.f32 	%f3549, %f3533, %f3548, %f3478;
	ld.shared.f32 	%f3550, [%r36+840];
	fma.rn.f32 	%f3551, %f3550, %f3534, %f3480;
	fma.rn.f32 	%f3552, %f3550, %f3536, %f3481;
	fma.rn.f32 	%f3553, %f3550, %f3538, %f3482;
	fma.rn.f32 	%f3554, %f3550, %f3540, %f3483;
	fma.rn.f32 	%f3555, %f3550, %f3542, %f3484;
	fma.rn.f32 	%f3556, %f3550, %f3544, %f3485;
	fma.rn.f32 	%f3557, %f3550, %f3546, %f3486;
	fma.rn.f32 	%f3558, %f3550, %f3548, %f3487;
	ld.shared.f32 	%f3559, [%r36+896];
	fma.rn.f32 	%f3560, %f3559, %f3534, %f3489;
	fma.rn.f32 	%f3561, %f3559, %f3536, %f3490;
	fma.rn.f32 	%f3562, %f3559, %f3538, %f3491;
	fma.rn.f32 	%f3563, %f3559, %f3540, %f3492;
	fma.rn.f32 	%f3564, %f3559, %f3542, %f3493;
	fma.rn.f32 	%f3565, %f3559, %f3544, %f3494;
	fma.rn.f32 	%f3566, %f3559, %f3546, %f3495;
	fma.rn.f32 	%f3567, %f3559, %f3548, %f3496;
	ld.shared.f32 	%f3568, [%r36+952];
	fma.rn.f32 	%f3569, %f3568, %f3534, %f3498;
	fma.rn.f32 	%f3570, %f3568, %f3536, %f3499;
	fma.rn.f32 	%f3571, %f3568, %f3538, %f3500;
	fma.rn.f32 	%f3572, %f3568, %f3540, %f3501;
	fma.rn.f32 	%f3573, %f3568, %f3542, %f3502;
	fma.rn.f32 	%f3574, %f3568, %f3544, %f3503;
	fma.rn.f32 	%f3575, %f3568, %f3546, %f3504;
	fma.rn.f32 	%f3576, %f3568, %f3548, %f3505;
	ld.shared.f32 	%f3577, [%r36+1008];
	fma.rn.f32 	%f3578, %f3577, %f3534, %f3507;
	fma.rn.f32 	%f3579, %f3577, %f3536, %f3508;
	fma.rn.f32 	%f3580, %f3577, %f3538, %f3509;
	fma.rn.f32 	%f3581, %f3577, %f3540, %f3510;
	fma.rn.f32 	%f3582, %f3577, %f3542, %f3511;
	fma.rn.f32 	%f3583, %f3577, %f3544, %f3512;
	fma.rn.f32 	%f3584, %f3577, %f3546, %f3513;
	fma.rn.f32 	%f3585, %f3577, %f3548, %f3514;
	ld.shared.f32 	%f3586, [%r36+1064];
	fma.rn.f32 	%f3587, %f3586, %f3534, %f3516;
	fma.rn.f32 	%f3588, %f3586, %f3536, %f3517;
	fma.rn.f32 	%f3589, %f3586, %f3538, %f3518;
	fma.rn.f32 	%f3590, %f3586, %f3540, %f3519;
	fma.rn.f32 	%f3591, %f3586, %f3542, %f3520;
	fma.rn.f32 	%f3592, %f3586, %f3544, %f3521;
	fma.rn.f32 	%f3593, %f3586, %f3546, %f3522;
	fma.rn.f32 	%f3594, %f3586, %f3548, %f3523;
	ld.shared.f32 	%f3595, [%r36+1120];
	fma.rn.f32 	%f3596, %f3595, %f3534, %f3525;
	fma.rn.f32 	%f3597, %f3595, %f3536, %f3526;
	fma.rn.f32 	%f3598, %f3595, %f3538, %f3527;
	fma.rn.f32 	%f3599, %f3595, %f3540, %f3528;
	fma.rn.f32 	%f3600, %f3595, %f3542, %f3529;
	fma.rn.f32 	%f3601, %f3595, %f3544, %f3530;
	fma.rn.f32 	%f3602, %f3595, %f3546, %f3531;
	fma.rn.f32 	%f3603, %f3595, %f3548, %f3532;
	ld.shared.f32 	%f3604, [%r36+1176];
	ld.shared.f32 	%f3605, [%r37+12];
	fma.rn.f32 	%f3606, %f3604, %f3605, %f3535;
	ld.shared.f32 	%f3607, [%r37+268];
	fma.rn.f32 	%f3608, %f3604, %f3607, %f3537;
	ld.shared.f32 	%f3609, [%r37+524];
	fma.rn.f32 	%f3610, %f3604, %f3609, %f3539;
	ld.shared.f32 	%f3611, [%r37+780];
	fma.rn.f32 	%f3612, %f3604, %f3611, %f3541;
	ld.shared.f32 	%f3613, [%r37+1036];
	fma.rn.f32 	%f3614, %f3604, %f3613, %f3543;
	ld.shared.f32 	%f3615, [%r37+1292];
	fma.rn.f32 	%f3616, %f3604, %f3615, %f3545;
	ld.shared.f32 	%f3617, [%r37+1548];
	fma.rn.f32 	%f3618, %f3604, %f3617, %f3547;
	ld.shared.f32 	%f3619, [%r37+1804];
	fma.rn.f32 	%f3620, %f3604, %f3619, %f3549;
	ld.shared.f32 	%f3621, [%r36+1232];
	fma.rn.f32 	%f3622, %f3621, %f3605, %f3551;
	fma.rn.f32 	%f3623, %f3621, %f3607, %f3552;
	fma.rn.f32 	%f3624, %f3621, %f3609, %f3553;
	fma.rn.f32 	%f3625, %f3621, %f3611, %f3554;
	fma.rn.f32 	%f3626, %f3621, %f3613, %f3555;
	fma.rn.f32 	%f3627, %f3621, %f3615, %f3556;
	fma.rn.f32 	%f3628, %f3621, %f3617, %f3557;
	fma.rn.f32 	%f3629, %f3621, %f3619, %f3558;
	ld.shared.f32 	%f3630, [%r36+1288];
	fma.rn.f32 	%f3631, %f3630, %f3605, %f3560;
	fma.rn.f32 	%f3632, %f3630, %f3607, %f3561;
	fma.rn.f32 	%f3633, %f3630, %f3609, %f3562;
	fma.rn.f32 	%f3634, %f3630, %f3611, %f3563;
	fma.rn.f32 	%f3635, %f3630, %f3613, %f3564;
	fma.rn.f32 	%f3636, %f3630, %f3615, %f3565;
	fma.rn.f32 	%f3637, %f3630, %f3617, %f3566;
	fma.rn.f32 	%f3638, %f3630, %f3619, %f3567;
	ld.shared.f32 	%f3639, [%r36+1344];
	fma.rn.f32 	%f3640, %f3639, %f3605, %f3569;
	fma.rn.f32 	%f3641, %f3639, %f3607, %f3570;
	fma.rn.f32 	%f3642, %f3639, %f3609, %f3571;
	fma.rn.f32 	%f3643, %f3639, %f3611, %f3572;
	fma.rn.f32 	%f3644, %f3639, %f3613, %f3573;
	fma.rn.f32 	%f3645, %f3639, %f3615, %f3574;
	fma.rn.f32 	%f3646, %f3639, %f3617, %f3575;
	fma.rn.f32 	%f3647, %f3639, %f3619, %f3576;
	ld.shared.f32 	%f3648, [%r36+1400];
	fma.rn.f32 	%f3649, %f3648, %f3605, %f3578;
	fma.rn.f32 	%f3650, %f3648, %f3607, %f3579;
	fma.rn.f32 	%f3651, %f3648, %f3609, %f3580;
	fma.rn.f32 	%f3652, %f3648, %f3611, %f3581;
	fma.rn.f32 	%f3653, %f3648, %f3613, %f3582;
	fma.rn.f32 	%f3654, %f3648, %f3615, %f3583;
	fma.rn.f32 	%f3655, %f3648, %f3617, %f3584;
	fma.rn.f32 	%f3656, %f3648, %f3619, %f3585;
	ld.shared.f32 	%f3657, [%r36+1456];
	fma.rn.f32 	%f3658, %f3657, %f3605, %f3587;
	fma.rn.f32 	%f3659, %f3657, %f3607, %f3588;
	fma.rn.f32 	%f3660, %f3657, %f3609, %f3589;
	fma.rn.f32 	%f3661, %f3657, %f3611, %f3590;
	fma.rn.f32 	%f3662, %f3657, %f3613, %f3591;
	fma.rn.f32 	%f3663, %f3657, %f3615, %f3592;
	fma.rn.f32 	%f3664, %f3657, %f3617, %f3593;
	fma.rn.f32 	%f3665, %f3657, %f3619, %f3594;
	ld.shared.f32 	%f3666, [%r36+1512];
	fma.rn.f32 	%f3667, %f3666, %f3605, %f3596;
	fma.rn.f32 	%f3668, %f3666, %f3607, %f3597;
	fma.rn.f32 	%f3669, %f3666, %f3609, %f3598;
	fma.rn.f32 	%f3670, %f3666, %f3611, %f3599;
	fma.rn.f32 	%f3671, %f3666, %f3613, %f3600;
	fma.rn.f32 	%f3672, %f3666, %f3615, %f3601;
	fma.rn.f32 	%f3673, %f3666, %f3617, %f3602;
	fma.rn.f32 	%f3674, %f3666, %f3619, %f3603;
	ld.shared.f32 	%f3675, [%r36+1568];
	ld.shared.f32 	%f3676, [%r37+16];
	fma.rn.f32 	%f3677, %f3675, %f3676, %f3606;
	ld.shared.f32 	%f3678, [%r37+272];
	fma.rn.f32 	%f3679, %f3675, %f3678, %f3608;
	ld.shared.f32 	%f3680, [%r37+528];
	fma.rn.f32 	%f3681, %f3675, %f3680, %f3610;
	ld.shared.f32 	%f3682, [%r37+784];
	fma.rn.f32 	%f3683, %f3675, %f3682, %f3612;
	ld.shared.f32 	%f3684, [%r37+1040];
	fma.rn.f32 	%f3685, %f3675, %f3684, %f3614;
	ld.shared.f32 	%f3686, [%r37+1296];
	fma.rn.f32 	%f3687, %f3675, %f3686, %f3616;
	ld.shared.f32 	%f3688, [%r37+1552];
	fma.rn.f32 	%f3689, %f3675, %f3688, %f3618;
	ld.shared.f32 	%f3690, [%r37+1808];
	fma.rn.f32 	%f3691, %f3675, %f3690, %f3620;
	ld.shared.f32 	%f3692, [%r36+1624];
	fma.rn.f32 	%f3693, %f3692, %f3676, %f3622;
	fma.rn.f32 	%f3694, %f3692, %f3678, %f3623;
	fma.rn.f32 	%f3695, %f3692, %f3680, %f3624;
	fma.rn.f32 	%f3696, %f3692, %f3682, %f3625;
	fma.rn.f32 	%f3697, %f3692, %f3684, %f3626;
	fma.rn.f32 	%f3698, %f3692, %f3686, %f3627;
	fma.rn.f32 	%f3699, %f3692, %f3688, %f3628;
	fma.rn.f32 	%f3700, %f3692, %f3690, %f3629;
	ld.shared.f32 	%f3701, [%r36+1680];
	fma.rn.f32 	%f3702, %f3701, %f3676, %f3631;
	fma.rn.f32 	%f3703, %f3701, %f3678, %f3632;
	fma.rn.f32 	%f3704, %f3701, %f3680, %f3633;
	fma.rn.f32 	%f3705, %f3701, %f3682, %f3634;
	fma.rn.f32 	%f3706, %f3701, %f3684, %f3635;
	fma.rn.f32 	%f3707, %f3701, %f3686, %f3636;
	fma.rn.f32 	%f3708, %f3701, %f3688, %f3637;
	fma.rn.f32 	%f3709, %f3701, %f3690, %f3638;
	ld.shared.f32 	%f3710, [%r36+1736];
	fma.rn.f32 	%f3711, %f3710, %f3676, %f3640;
	fma.rn.f32 	%f3712, %f3710, %f3678, %f3641;
	fma.rn.f32 	%f3713, %f3710, %f3680, %f3642;
	fma.rn.f32 	%f3714, %f3710, %f3682, %f3643;
	fma.rn.f32 	%f3715, %f3710, %f3684, %f3644;
	fma.rn.f32 	%f3716, %f3710, %f3686, %f3645;
	fma.rn.f32 	%f3717, %f3710, %f3688, %f3646;
	fma.rn.f32 	%f3718, %f3710, %f3690, %f3647;
	ld.shared.f32 	%f3719, [%r36+1792];
	fma.rn.f32 	%f3720, %f3719, %f3676, %f3649;
	fma.rn.f32 	%f3721, %f3719, %f3678, %f3650;
	fma.rn.f32 	%f3722, %f3719, %f3680, %f3651;
	fma.rn.f32 	%f3723, %f3719, %f3682, %f3652;
	fma.rn.f32 	%f3724, %f3719, %f3684, %f3653;
	fma.rn.f32 	%f3725, %f3719, %f3686, %f3654;
	fma.rn.f32 	%f3726, %f3719, %f3688, %f3655;
	fma.rn.f32 	%f3727, %f3719, %f3690, %f3656;
	ld.shared.f32 	%f3728, [%r36+1848];
	fma.rn.f32 	%f3729, %f3728, %f3676, %f3658;
	fma.rn.f32 	%f3730, %f3728, %f3678, %f3659;
	fma.rn.f32 	%f3731, %f3728, %f3680, %f3660;
	fma.rn.f32 	%f3732, %f3728, %f3682, %f3661;
	fma.rn.f32 	%f3733, %f3728, %f3684, %f3662;
	fma.rn.f32 	%f3734, %f3728, %f3686, %f3663;
	fma.rn.f32 	%f3735, %f3728, %f3688, %f3664;
	fma.rn.f32 	%f3736, %f3728, %f3690, %f3665;
	ld.shared.f32 	%f3737, [%r36+1904];
	fma.rn.f32 	%f3738, %f3737, %f3676, %f3667;
	fma.rn.f32 	%f3739, %f3737, %f3678, %f3668;
	fma.rn.f32 	%f3740, %f3737, %f3680, %f3669;
	fma.rn.f32 	%f3741, %f3737, %f3682, %f3670;
	fma.rn.f32 	%f3742, %f3737, %f3684, %f3671;
	fma.rn.f32 	%f3743, %f3737, %f3686, %f3672;
	fma.rn.f32 	%f3744, %f3737, %f3688, %f3673;
	fma.rn.f32 	%f3745, %f3737, %f3690, %f3674;
	ld.shared.f32 	%f3746, [%r36+1960];
	ld.shared.f32 	%f3747, [%r37+20];
	fma.rn.f32 	%f3748, %f3746, %f3747, %f3677;
	ld.shared.f32 	%f3749, [%r37+276];
	fma.rn.f32 	%f3750, %f3746, %f3749, %f3679;
	ld.shared.f32 	%f3751, [%r37+532];
	fma.rn.f32 	%f3752, %f3746, %f3751, %f3681;
	ld.shared.f32 	%f3753, [%r37+788];
	fma.rn.f32 	%f3754, %f3746, %f3753, %f3683;
	ld.shared.f32 	%f3755, [%r37+1044];
	fma.rn.f32 	%f3756, %f3746, %f3755, %f3685;
	ld.shared.f32 	%f3757, [%r37+1300];
	fma.rn.f32 	%f3758, %f3746, %f3757, %f3687;
	ld.shared.f32 	%f3759, [%r37+1556];
	fma.rn.f32 	%f3760, %f3746, %f3759, %f3689;
	ld.shared.f32 	%f3761, [%r37+1812];
	fma.rn.f32 	%f3762, %f3746, %f3761, %f3691;
	ld.shared.f32 	%f3763, [%r36+2016];
	fma.rn.f32 	%f3764, %f3763, %f3747, %f3693;
	fma.rn.f32 	%f3765, %f3763, %f3749, %f3694;
	fma.rn.f32 	%f3766, %f3763, %f3751, %f3695;
	fma.rn.f32 	%f3767, %f3763, %f3753, %f3696;
	fma.rn.f32 	%f3768, %f3763, %f3755, %f3697;
	fma.rn.f32 	%f3769, %f3763, %f3757, %f3698;
	fma.rn.f32 	%f3770, %f3763, %f3759, %f3699;
	fma.rn.f32 	%f3771, %f3763, %f3761, %f3700;
	ld.shared.f32 	%f3772, [%r36+2072];
	fma.rn.f32 	%f3773, %f3772, %f3747, %f3702;
	fma.rn.f32 	%f3774, %f3772, %f3749, %f3703;
	fma.rn.f32 	%f3775, %f3772, %f3751, %f3704;
	fma.rn.f32 	%f3776, %f3772, %f3753, %f3705;
	fma.rn.f32 	%f3777, %f3772, %f3755, %f3706;
	fma.rn.f32 	%f3778, %f3772, %f3757, %f3707;
	fma.rn.f32 	%f3779, %f3772, %f3759, %f3708;
	fma.rn.f32 	%f3780, %f3772, %f3761, %f3709;
	ld.shared.f32 	%f3781, [%r36+2128];
	fma.rn.f32 	%f3782, %f3781, %f3747, %f3711;
	fma.rn.f32 	%f3783, %f3781, %f3749, %f3712;
	fma.rn.f32 	%f3784, %f3781, %f3751, %f3713;
	fma.rn.f32 	%f3785, %f3781, %f3753, %f3714;
	fma.rn.f32 	%f3786, %f3781, %f3755, %f3715;
	fma.rn.f32 	%f3787, %f3781, %f3757, %f3716;
	fma.rn.f32 	%f3788, %f3781, %f3759, %f3717;
	fma.rn.f32 	%f3789, %f3781, %f3761, %f3718;
	ld.shared.f32 	%f3790, [%r36+2184];
	fma.rn.f32 	%f3791, %f3790, %f3747, %f3720;
	fma.rn.f32 	%f3792, %f3790, %f3749, %f3721;
	fma.rn.f32 	%f3793, %f3790, %f3751, %f3722;
	fma.rn.f32 	%f3794, %f3790, %f3753, %f3723;
	fma.rn.f32 	%f3795, %f3790, %f3755, %f3724;
	fma.rn.f32 	%f3796, %f3790, %f3757, %f3725;
	fma.rn.f32 	%f3797, %f3790, %f3759, %f3726;
	fma.rn.f32 	%f3798, %f3790, %f3761, %f3727;
	ld.shared.f32 	%f3799, [%r36+2240];
	fma.rn.f32 	%f3800, %f3799, %f3747, %f3729;
	fma.rn.f32 	%f3801, %f3799, %f3749, %f3730;
	fma.rn.f32 	%f3802, %f3799, %f3751, %f3731;
	fma.rn.f32 	%f3803, %f3799, %f3753, %f3732;
	fma.rn.f32 	%f3804, %f3799, %f3755, %f3733;
	fma.rn.f32 	%f3805, %f3799, %f3757, %f3734;
	fma.rn.f32 	%f3806, %f3799, %f3759, %f3735;
	fma.rn.f32 	%f3807, %f3799, %f3761, %f3736;
	ld.shared.f32 	%f3808, [%r36+2296];
	fma.rn.f32 	%f3809, %f3808, %f3747, %f3738;
	fma.rn.f32 	%f3810, %f3808, %f3749, %f3739;
	fma.rn.f32 	%f3811, %f3808, %f3751, %f3740;
	fma.rn.f32 	%f3812, %f3808, %f3753, %f3741;
	fma.rn.f32 	%f3813, %f3808, %f3755, %f3742;
	fma.rn.f32 	%f3814, %f3808, %f3757, %f3743;
	fma.rn.f32 	%f3815, %f3808, %f3759, %f3744;
	fma.rn.f32 	%f3816, %f3808, %f3761, %f3745;
	ld.shared.f32 	%f3817, [%r36+2352];
	ld.shared.f32 	%f3818, [%r37+24];
	fma.rn.f32 	%f3819, %f3817, %f3818, %f3748;
	ld.shared.f32 	%f3820, [%r37+280];
	fma.rn.f32 	%f3821, %f3817, %f3820, %f3750;
	ld.shared.f32 	%f3822, [%r37+536];
	fma.rn.f32 	%f3823, %f3817, %f3822, %f3752;
	ld.shared.f32 	%f3824, [%r37+792];
	fma.rn.f32 	%f3825, %f3817, %f3824, %f3754;
	ld.shared.f32 	%f3826, [%r37+1048];
	fma.rn.f32 	%f3827, %f3817, %f3826, %f3756;
	ld.shared.f32 	%f3828, [%r37+1304];
	fma.rn.f32 	%f3829, %f3817, %f3828, %f3758;
	ld.shared.f32 	%f3830, [%r37+1560];
	fma.rn.f32 	%f3831, %f3817, %f3830, %f3760;
	ld.shared.f32 	%f3832, [%r37+1816];
	fma.rn.f32 	%f3833, %f3817, %f3832, %f3762;
	ld.shared.f32 	%f3834, [%r36+2408];
	fma.rn.f32 	%f3835, %f3834, %f3818, %f3764;
	fma.rn.f32 	%f3836, %f3834, %f3820, %f3765;
	fma.rn.f32 	%f3837, %f3834, %f3822, %f3766;
	fma.rn.f32 	%f3838, %f3834, %f3824, %f3767;
	fma.rn.f32 	%f3839, %f3834, %f3826, %f3768;
	fma.rn.f32 	%f3840, %f3834, %f3828, %f3769;
	fma.rn.f32 	%f3841, %f3834, %f3830, %f3770;
	fma.rn.f32 	%f3842, %f3834, %f3832, %f3771;
	ld.shared.f32 	%f3843, [%r36+2464];
	fma.rn.f32 	%f3844, %f3843, %f3818, %f3773;
	fma.rn.f32 	%f3845, %f3843, %f3820, %f3774;
	fma.rn.f32 	%f3846, %f3843, %f3822, %f3775;
	fma.rn.f32 	%f3847, %f3843, %f3824, %f3776;
	fma.rn.f32 	%f3848, %f3843, %f3826, %f3777;
	fma.rn.f32 	%f3849, %f3843, %f3828, %f3778;
	fma.rn.f32 	%f3850, %f3843, %f3830, %f3779;
	fma.rn.f32 	%f3851, %f3843, %f3832, %f3780;
	ld.shared.f32 	%f3852, [%r36+2520];
	fma.rn.f32 	%f3853, %f3852, %f3818, %f3782;
	fma.rn.f32 	%f3854, %f3852, %f3820, %f3783;
	fma.rn.f32 	%f3855, %f3852, %f3822, %f3784;
	fma.rn.f32 	%f3856, %f3852, %f3824, %f3785;
	fma.rn.f32 	%f3857, %f3852, %f3826, %f3786;
	fma.rn.f32 	%f3858, %f3852, %f3828, %f3787;
	fma.rn.f32 	%f3859, %f3852, %f3830, %f3788;
	fma.rn.f32 	%f3860, %f3852, %f3832, %f3789;
	ld.shared.f32 	%f3861, [%r36+2576];
	fma.rn.f32 	%f3862, %f3861, %f3818, %f3791;
	fma.rn.f32 	%f3863, %f3861, %f3820, %f3792;
	fma.rn.f32 	%f3864, %f3861, %f3822, %f3793;
	fma.rn.f32 	%f3865, %f3861, %f3824, %f3794;
	fma.rn.f32 	%f3866, %f3861, %f3826, %f3795;
	fma.rn.f32 	%f3867, %f3861, %f3828, %f3796;
	fma.rn.f32 	%f3868, %f3861, %f3830, %f3797;
	fma.rn.f32 	%f3869, %f3861, %f3832, %f3798;
	ld.shared.f32 	%f3870, [%r36+2632];
	fma.rn.f32 	%f3871, %f3870, %f3818, %f3800;
	fma.rn.f32 	%f3872, %f3870, %f3820, %f3801;
	fma.rn.f32 	%f3873, %f3870, %f3822, %f3802;
	fma.rn.f32 	%f3874, %f3870, %f3824, %f3803;
	fma.rn.f32 	%f3875, %f3870, %f3826, %f3804;
	fma.rn.f32 	%f3876, %f3870, %f3828, %f3805;
	fma.rn.f32 	%f3877, %f3870, %f3830, %f3806;
	fma.rn.f32 	%f3878, %f3870, %f3832, %f3807;
	ld.shared.f32 	%f3879, [%r36+2688];
	fma.rn.f32 	%f3880, %f3879, %f3818, %f3809;
	fma.rn.f32 	%f3881, %f3879, %f3820, %f3810;
	fma.rn.f32 	%f3882, %f3879, %f3822, %f3811;
	fma.rn.f32 	%f3883, %f3879, %f3824, %f3812;
	fma.rn.f32 	%f3884, %f3879, %f3826, %f3813;
	fma.rn.f32 	%f3885, %f3879, %f3828, %f3814;
	fma.rn.f32 	%f3886, %f3879, %f3830, %f3815;
	fma.rn.f32 	%f3887, %f3879, %f3832, %f3816;
	ld.shared.f32 	%f3888, [%r36+2744];
	ld.shared.f32 	%f3889, [%r37+28];
	fma.rn.f32 	%f4071, %f3888, %f3889, %f3819;
	ld.shared.f32 	%f3890, [%r37+284];
	fma.rn.f32 	%f4078, %f3888, %f3890, %f3821;
	ld.shared.f32 	%f3891, [%r37+540];
	fma.rn.f32 	%f4085, %f3888, %f3891, %f3823;
	ld.shared.f32 	%f3892, [%r37+796];
	fma.rn.f32 	%f4092, %f3888, %f3892, %f3825;
	ld.shared.f32 	%f3893, [%r37+1052];
	fma.rn.f32 	%f4099, %f3888, %f3893, %f3827;
	ld.shared.f32 	%f3894, [%r37+1308];
	fma.rn.f32 	%f4106, %f3888, %f3894, %f3829;
	ld.shared.f32 	%f3895, [%r37+1564];
	fma.rn.f32 	%f4113, %f3888, %f3895, %f3831;
	ld.shared.f32 	%f3896, [%r37+1820];
	fma.rn.f32 	%f4120, %f3888, %f3896, %f3833;
	ld.shared.f32 	%f3897, [%r36+2800];
	fma.rn.f32 	%f4072, %f3897, %f3889, %f3835;
	fma.rn.f32 	%f4079, %f3897, %f3890, %f3836;
	fma.rn.f32 	%f4086, %f3897, %f3891, %f3837;
	fma.rn.f32 	%f4093, %f3897, %f3892, %f3838;
	fma.rn.f32 	%f4100, %f3897, %f3893, %f3839;
	fma.rn.f32 	%f4107, %f3897, %f3894, %f3840;
	fma.rn.f32 	%f4114, %f3897, %f3895, %f3841;
	fma.rn.f32 	%f4121, %f3897, %f3896, %f3842;
	ld.shared.f32 	%f3898, [%r36+2856];
	fma.rn.f32 	%f4073, %f3898, %f3889, %f3844;
	fma.rn.f32 	%f4080, %f3898, %f3890, %f3845;
	fma.rn.f32 	%f4087, %f3898, %f3891, %f3846;
	fma.rn.f32 	%f4094, %f3898, %f3892, %f3847;
	fma.rn.f32 	%f4101, %f3898, %f3893, %f3848;
	fma.rn.f32 	%f4108, %f3898, %f3894, %f3849;
	fma.rn.f32 	%f4115, %f3898, %f3895, %f3850;
	fma.rn.f32 	%f4122, %f3898, %f3896, %f3851;
	ld.shared.f32 	%f3899, [%r36+2912];
	fma.rn.f32 	%f4074, %f3899, %f3889, %f3853;
	fma.rn.f32 	%f4081, %f3899, %f3890, %f3854;
	fma.rn.f32 	%f4088, %f3899, %f3891, %f3855;
	fma.rn.f32 	%f4095, %f3899, %f3892, %f3856;
	fma.rn.f32 	%f4102, %f3899, %f3893, %f3857;
	fma.rn.f32 	%f4109, %f3899, %f3894, %f3858;
	fma.rn.f32 	%f4116, %f3899, %f3895, %f3859;
	fma.rn.f32 	%f4123, %f3899, %f3896, %f3860;
	ld.shared.f32 	%f3900, [%r36+2968];
	fma.rn.f32 	%f4075, %f3900, %f3889, %f3862;
	fma.rn.f32 	%f4082, %f3900, %f3890, %f3863;
	fma.rn.f32 	%f4089, %f3900, %f3891, %f3864;
	fma.rn.f32 	%f4096, %f3900, %f3892, %f3865;
	fma.rn.f32 	%f4103, %f3900, %f3893, %f3866;
	fma.rn.f32 	%f4110, %f3900, %f3894, %f3867;
	fma.rn.f32 	%f4117, %f3900, %f3895, %f3868;
	fma.rn.f32 	%f4124, %f3900, %f3896, %f3869;
	ld.shared.f32 	%f3901, [%r36+3024];
	fma.rn.f32 	%f4076, %f3901, %f3889, %f3871;
	fma.rn.f32 	%f4083, %f3901, %f3890, %f3872;
	fma.rn.f32 	%f4090, %f3901, %f3891, %f3873;
	fma.rn.f32 	%f4097, %f3901, %f3892, %f3874;
	fma.rn.f32 	%f4104, %f3901, %f3893, %f3875;
	fma.rn.f32 	%f4111, %f3901, %f3894, %f3876;
	fma.rn.f32 	%f4118, %f3901, %f3895, %f3877;
	fma.rn.f32 	%f4125, %f3901, %f3896, %f3878;
	ld.shared.f32 	%f3902, [%r36+3080];
	fma.rn.f32 	%f4077, %f3902, %f3889, %f3880;
	fma.rn.f32 	%f4084, %f3902, %f3890, %f3881;
	fma.rn.f32 	%f4091, %f3902, %f3891, %f3882;
	fma.rn.f32 	%f4098, %f3902, %f3892, %f3883;
	fma.rn.f32 	%f4105, %f3902, %f3893, %f3884;
	fma.rn.f32 	%f4112, %f3902, %f3894, %f3885;
	fma.rn.f32 	%f4119, %f3902, %f3895, %f3886;
	fma.rn.f32 	%f4126, %f3902, %f3896, %f3887;
	add.s32 	%r390, %r390, 1;
	setp.ne.s32 	%p228, %r390, 3;
	@%p228 bra 	$L__BB1_82;
	add.s32 	%r389, %r389, 1;
	setp.ne.s32 	%p229, %r389, 32;
	@%p229 bra 	$L__BB1_81;
	ld.param.u64 	%rd99, [fused_nn_conv2d_add_1_kernel0_param_6];
	ld.param.u64 	%rd97, [fused_nn_conv2d_add_1_kernel0_param_5];
	ld.param.u64 	%rd95, [fused_nn_conv2d_add_1_kernel0_param_2];
	ld.param.u64 	%rd94, [fused_nn_conv2d_add_1_kernel0_param_1];
	mad.lo.s32 	%r379, %r360, 196, %r362;
	mad.lo.s32 	%r380, %r41, 12544, %r379;
	add.s32 	%r381, %r380, %r43;
	cvta.to.global.u64 	%rd87, %rd99;
	mul.wide.s32 	%rd88, %r381, 4;
	add.s64 	%rd89, %rd87, %rd88;
	ld.global.nc.f32 	%f3903, [%rd89];
	add.f32 	%f3904, %f4071, %f3903;
	cvta.to.global.u64 	%rd90, %rd97;
	add.s64 	%rd91, %rd90, %rd88;
	st.global.f32 	[%rd91], %f3904;
	ld.global.nc.f32 	%f3905, [%rd89+6272];
	add.f32 	%f3906, %f4078, %f3905;
	st.global.f32 	[%rd91+6272], %f3906;
	ld.global.nc.f32 	%f3907, [%rd89+12544];
	add.f32 	%f3908, %f4085, %f3907;
	st.global.f32 	[%rd91+12544], %f3908;
	ld.global.nc.f32 	%f3909, [%rd89+18816];
	add.f32 	%f3910, %f4092, %f3909;
	st.global.f32 	[%rd91+18816], %f3910;
	ld.global.nc.f32 	%f3911, [%rd89+25088];
	add.f32 	%f3912, %f4099, %f3911;
	st.global.f32 	[%rd91+25088], %f3912;
	ld.global.nc.f32 	%f3913, [%rd89+31360];
	add.f32 	%f3914, %f4106, %f3913;
	st.global.f32 	[%rd91+31360], %f3914;
	ld.global.nc.f32 	%f3915, [%rd89+37632];
	add.f32 	%f3916, %f4113, %f3915;
	st.global.f32 	[%rd91+37632], %f3916;
	ld.global.nc.f32 	%f3917, [%rd89+43904];
	add.f32 	%f3918, %f4120, %f3917;
	st.global.f32 	[%rd91+43904], %f3918;
	ld.global.nc.f32 	%f3919, [%rd89+56];
	add.f32 	%f3920, %f4072, %f3919;
	st.global.f32 	[%rd91+56], %f3920;
	ld.global.nc.f32 	%f3921, [%rd89+6328];
	add.f32 	%f3922, %f4079, %f3921;
	st.global.f32 	[%rd91+6328], %f3922;
	ld.global.nc.f32 	%f3923, [%rd89+12600];
	add.f32 	%f3924, %f4086, %f3923;
	st.global.f32 	[%rd91+12600], %f3924;
	ld.global.nc.f32 	%f3925, [%rd89+18872];
	add.f32 	%f3926, %f4093, %f3925;
	st.global.f32 	[%rd91+18872], %f3926;
	ld.global.nc.f32 	%f3927, [%rd89+25144];
	add.f32 	%f3928, %f4100, %f3927;
	st.global.f32 	[%rd91+25144], %f3928;
	ld.global.nc.f32 	%f3929, [%rd89+31416];
	add.f32 	%f3930, %f4107, %f3929;
	st.global.f32 	[%rd91+31416], %f3930;
	ld.global.nc.f32 	%f3931, [%rd89+37688];
	add.f32 	%f3932, %f4114, %f3931;
	st.global.f32 	[%rd91+37688], %f3932;
	ld.global.nc.f32 	%f3933, [%rd89+43960];
	add.f32 	%f3934, %f4121, %f3933;
	st.global.f32 	[%rd91+43960], %f3934;
	ld.global.nc.f32 	%f3935, [%rd89+112];
	add.f32 	%f3936, %f4073, %f3935;
	st.global.f32 	[%rd91+112], %f3936;
	ld.global.nc.f32 	%f3937, [%rd89+6384];
	add.f32 	%f3938, %f4080, %f3937;
	st.global.f32 	[%rd91+6384], %f3938;
	ld.global.nc.f32 	%f3939, [%rd89+12656];
	add.f32 	%f3940, %f4087, %f3939;
	st.global.f32 	[%rd91+12656], %f3940;
	ld.global.nc.f32 	%f3941, [%rd89+18928];
	add.f32 	%f3942, %f4094, %f3941;
	st.global.f32 	[%rd91+18928], %f3942;
	ld.global.nc.f32 	%f3943, [%rd89+25200];
	add.f32 	%f3944, %f4101, %f3943;
	st.global.f32 	[%rd91+25200], %f3944;
	ld.global.nc.f32 	%f3945, [%rd89+31472];
	add.f32 	%f3946, %f4108, %f3945;
	st.global.f32 	[%rd91+31472], %f3946;
	ld.global.nc.f32 	%f3947, [%rd89+37744];
	add.f32 	%f3948, %f4115, %f3947;
	st.global.f32 	[%rd91+37744], %f3948;
	ld.global.nc.f32 	%f3949, [%rd89+44016];
	add.f32 	%f3950, %f4122, %f3949;
	st.global.f32 	[%rd91+44016], %f3950;
	ld.global.nc.f32 	%f3951, [%rd89+168];
	add.f32 	%f3952, %f4074, %f3951;
	st.global.f32 	[%rd91+168], %f3952;
	ld.global.nc.f32 	%f3953, [%rd89+6440];
	add.f32 	%f3954, %f4081, %f3953;
	st.global.f32 	[%rd91+6440], %f3954;
	ld.global.nc.f32 	%f3955, [%rd89+12712];
	add.f32 	%f3956, %f4088, %f3955;
	st.global.f32 	[%rd91+12712], %f3956;
	ld.global.nc.f32 	%f3957, [%rd89+18984];
	add.f32 	%f3958, %f4095, %f3957;
	st.global.f32 	[%rd91+18984], %f3958;
	ld.global.nc.f32 	%f3959, [%rd89+25256];
	add.f32 	%f3960, %f4102, %f3959;
	st.global.f32 	[%rd91+25256], %f3960;
	ld.global.nc.f32 	%f3961, [%rd89+31528];
	add.f32 	%f3962, %f4109, %f3961;
	st.global.f32 	[%rd91+31528], %f3962;
	ld.global.nc.f32 	%f3963, [%rd89+37800];
	add.f32 	%f3964, %f4116, %f3963;
	st.global.f32 	[%rd91+37800], %f3964;
	ld.global.nc.f32 	%f3965, [%rd89+44072];
	add.f32 	%f3966, %f4123, %f3965;
	st.global.f32 	[%rd91+44072], %f3966;
	ld.global.nc.f32 	%f3967, [%rd89+224];
	add.f32 	%f3968, %f4075, %f3967;
	st.global.f32 	[%rd91+224], %f3968;
	ld.global.nc.f32 	%f3969, [%rd89+6496];
	add.f32 	%f3970, %f4082, %f3969;
	st.global.f32 	[%rd91+6496], %f3970;
	ld.global.nc.f32 	%f3971, [%rd89+12768];
	add.f32 	%f3972, %f4089, %f3971;
	st.global.f32 	[%rd91+12768], %f3972;
	ld.global.nc.f32 	%f3973, [%rd89+19040];
	add.f32 	%f3974, %f4096, %f3973;
	st.global.f32 	[%rd91+19040], %f3974;
	ld.global.nc.f32 	%f3975, [%rd89+25312];
	add.f32 	%f3976, %f4103, %f3975;
	st.global.f32 	[%rd91+25312], %f3976;
	ld.global.nc.f32 	%f3977, [%rd89+31584];
	add.f32 	%f3978, %f4110, %f3977;
	st.global.f32 	[%rd91+31584], %f3978;
	ld.global.nc.f32 	%f3979, [%rd89+37856];
	add.f32 	%f3980, %f4117, %f3979;
	st.global.f32 	[%rd91+37856], %f3980;
	ld.global.nc.f32 	%f3981, [%rd89+44128];
	add.f32 	%f3982, %f4124, %f3981;
	st.global.f32 	[%rd91+44128], %f3982;
	ld.global.nc.f32 	%f3983, [%rd89+280];
	add.f32 	%f3984, %f4076, %f3983;
	st.global.f32 	[%rd91+280], %f3984;
	ld.global.nc.f32 	%f3985, [%rd89+6552];
	add.f32 	%f3986, %f4083, %f3985;
	st.global.f32 	[%rd91+6552], %f3986;
	ld.global.nc.f32 	%f3987, [%rd89+12824];
	add.f32 	%f3988, %f4090, %f3987;
	st.global.f32 	[%rd91+12824], %f3988;
	ld.global.nc.f32 	%f3989, [%rd89+19096];
	add.f32 	%f3990, %f4097, %f3989;
	st.global.f32 	[%rd91+19096], %f3990;
	ld.global.nc.f32 	%f3991, [%rd89+25368];
	add.f32 	%f3992, %f4104, %f3991;
	st.global.f32 	[%rd91+25368], %f3992;
	ld.global.nc.f32 	%f3993, [%rd89+31640];
	add.f32 	%f3994, %f4111, %f3993;
	st.global.f32 	[%rd91+31640], %f3994;
	ld.global.nc.f32 	%f3995, [%rd89+37912];
	add.f32 	%f3996, %f4118, %f3995;
	st.global.f32 	[%rd91+37912], %f3996;
	ld.global.nc.f32 	%f3997, [%rd89+44184];
	add.f32 	%f3998, %f4125, %f3997;
	st.global.f32 	[%rd91+44184], %f3998;
	ld.global.nc.f32 	%f3999, [%rd89+336];
	add.f32 	%f4000, %f4077, %f3999;
	st.global.f32 	[%rd91+336], %f4000;
	ld.global.nc.f32 	%f4001, [%rd89+6608];
	add.f32 	%f4002, %f4084, %f4001;
	st.global.f32 	[%rd91+6608], %f4002;
	ld.global.nc.f32 	%f4003, [%rd89+12880];
	add.f32 	%f4004, %f4091, %f4003;
	st.global.f32 	[%rd91+12880], %f4004;
	ld.global.nc.f32 	%f4005, [%rd89+19152];
	add.f32 	%f4006, %f4098, %f4005;
	st.global.f32 	[%rd91+19152], %f4006;
	ld.global.nc.f32 	%f4007, [%rd89+25424];
	add.f32 	%f4008, %f4105, %f4007;
	st.global.f32 	[%rd91+25424], %f4008;
	ld.global.nc.f32 	%f4009, [%rd89+31696];
	add.f32 	%f4010, %f4112, %f4009;
	st.global.f32 	[%rd91+31696], %f4010;
	ld.global.nc.f32 	%f4011, [%rd89+37968];
	add.f32 	%f4012, %f4119, %f4011;
	st.global.f32 	[%rd91+37968], %f4012;
	ld.global.nc.f32 	%f4013, [%rd89+44240];
	add.f32 	%f4014, %f4126, %f4013;
	st.global.f32 	[%rd91+44240], %f4014;
	cvta.to.global.u64 	%rd92, %rd95;
	ld.global.u32 	%r382, [%rd92];
	add.s32 	%r388, %r382, %r388;
	cvta.to.global.u64 	%rd93, %rd94;
	ld.global.u32 	%r387, [%rd93];
	ld.global.u32 	%r386, [%rd93+4];
	mul.lo.s32 	%r383, %r386, %r387;
	ld.global.u32 	%r384, [%rd93+8];
	mul.lo.s32 	%r385, %r383, %r384;
	setp.lt.s32 	%p230, %r388, %r385;
	@%p230 bra 	$L__BB1_80;
$L__BB1_157:
	ret;

}
	// .globl	fused_nn_conv2d_add_nn_relu_7_kernel0
.visible .entry fused_nn_conv2d_add_nn_relu_7_kernel0(
	.param .u64 .ptr .align 1 fused_nn_conv2d_add_nn_relu_7_kernel0_param_0,
	.param .u64 .ptr .align 1 fused_nn_conv2d_add_nn_relu_7_kernel0_param_1,
	.param .u64 .ptr .align 1 fused_nn_conv2d_add_nn_relu_7_kernel0_param_2,
	.param .u64 .ptr .align 1 fused_nn_conv2d_add_nn_relu_7_kernel0_param_3,
	.param .u64 .ptr .align 1 fused_nn_conv2d_add_nn_relu_7_kernel0_param_4,
	.param .u64 .ptr .align 1 fused_nn_conv2d_add_nn_relu_7_kernel0_param_5,
	.param .u64 .ptr .align 1 fused_nn_conv2d_add_nn_relu_7_kernel0_param_6
)
{
	.reg .pred 	%p<72>;
	.reg .b16 	%rs<203>;
	.reg .b32 	%r<395>;
	.reg .b32 	%f<397>;
	.reg .b64 	%rd<64>;
	// demoted variable
	.shared .align 4 .b8 _ZZ37fused_nn_conv2d_add_nn_relu_7_kernel0E15pad_temp_shared[4620];
	// demoted variable
	.shared .align 4 .b8 _ZZ37fused_nn_conv2d_add_nn_relu_7_kernel0E18placeholder_shared[384];
	// demoted variable
	.shared .align 4 .b8 _ZZ37fused_nn_conv2d_add_nn_relu_7_kernel0E15pad_temp_shared_0[4620];
	// demoted variable
	.shared .align 4 .b8 _ZZ37fused_nn_conv2d_add_nn_relu_7_kernel0E18placeholder_shared_0[384];
	ld.param.u64 	%rd3, [fused_nn_conv2d_add_nn_relu_7_kernel0_param_1];
	ld.param.u64 	%rd4, [fused_nn_conv2d_add_nn_relu_7_kernel0_param_2];
	ld.param.u64 	%rd5, [fused_nn_conv2d_add_nn_relu_7_kernel0_param_3];
	cvta.to.global.u64 	%rd1, %rd5;
	cvta.to.global.u64 	%rd9, %rd4;
	cvta.to.global.u64 	%rd10, %rd3;
	mov.u32 	%r377, %ctaid.x;
	mov.u32 	%r2, %ctaid.y;
	mov.u32 	%r3, %ctaid.z;
	ld.global.u32 	%r376, [%rd10];
	ld.global.u32 	%r375, [%rd10+4];
	mul.lo.s32 	%r131, %r375, %r376;
	ld.global.u32 	%r132, [%rd10+8];
	mul.lo.s32 	%r6, %r131, %r132;
	ld.global.u32 	%r133, [%rd9];
	setp.le.s32 	%p7, %r6, %r133;
	@%p7 bra 	$L__BB2_34;
	setp.ge.s32 	%p39, %r377, %r6;
	@%p39 bra 	$L__BB2_65;
	mov.u32 	%r219, %tid.z;
	mov.u32 	%r220, %tid.x;
	mul.lo.s32 	%r222, %r220, 6;
	mad.lo.s32 	%r223, %r219, 145, %r222;
	shl.b32 	%r224, %r219, 2;
	cvt.u16.u32 	%rs117, %r220;
	mul.hi.u16 	%rs118, %rs117, 21846;
	cvt.u32.u16 	%r225, %rs118;
	add.s32 	%r226, %r224, %r225;
	setp.gt.u32 	%p40, %r226, 31;
	mad.lo.s32 	%r227, %r219, 12, %r220;
	setp.gt.u32 	%p41, %r227, 95;
	setp.gt.u32 	%p42, %r220, 11;
	or.pred  	%p43, %p42, %p41;
	cvt.u16.u32 	%rs119, %r223;
	mul.hi.u16 	%rs120, %rs119, 21789;
	shr.u16 	%rs121, %rs120, 7;
	mul.lo.s16 	%rs122, %rs121, 385;
	sub.s16 	%rs123, %rs119, %rs122;
	mul.hi.u16 	%rs124, %rs123, 10725;
	sub.s16 	%rs125, %rs123, %rs124;
	shr.u16 	%rs126, %rs125, 1;
	add.s16 	%rs127, %rs126, %rs124;
	shr.u16 	%rs128, %rs127, 5;
	cvt.u32.u16 	%r7, %rs128;
	mul.hi.u16 	%rs129, %rs119, -27405;
	shr.u16 	%rs130, %rs129, 5;
	mul.lo.s16 	%rs131, %rs130, 55;
	sub.s16 	%rs132, %rs119, %rs131;
	cvt.u32.u16 	%r8, %rs132;
	mul.wide.u16 	%r228, %rs121, -15360;
	setp.lt.u32 	%p45, %r220, 24;
	add.s16 	%rs133, %rs119, 1;
	mul.hi.u16 	%rs134, %rs133, 21789;
	shr.u16 	%rs135, %rs134, 7;
	mul.lo.s16 	%rs136, %rs135, 385;
	sub.s16 	%rs137, %rs133, %rs136;
	mul.hi.u16 	%rs138, %rs137, 10725;
	sub.s16 	%rs139, %rs137, %rs138;
	shr.u16 	%rs140, %rs139, 1;
	add.s16 	%rs141, %rs140, %rs138;
	shr.u16 	%rs142, %rs141, 5;
	cvt.u32.u16 	%r9, %rs142;
	mul.hi.u16 	%rs143, %rs133, -27405;
	shr.u16 	%rs144, %rs143, 5;
	mul.lo.s16 	%rs145, %rs144, 55;
	sub.s16 	%rs146, %rs133, %rs145;
	cvt.u32.u16 	%r10, %rs146;
	mul.wide.u16 	%r229, %rs135, -15360;
	setp.lt.u32 	%p46, %r223, 1153;
	and.pred  	%p1, %p46, %p45;
	add.s16 	%rs147, %rs119, 2;
	mul.hi.u16 	%rs148, %rs147, 21789;
	shr.u16 	%rs149, %rs148, 7;
	mul.lo.s16 	%rs150, %rs149, 385;
	sub.s16 	%rs151, %rs147, %rs150;
	mul.hi.u16 	%rs152, %rs151, 10725;
	sub.s16 	%rs153, %rs151, %rs152;
	shr.u16 	%rs154, %rs153, 1;
	add.s16 	%rs155, %rs154, %rs152;
	shr.u16 	%rs156, %rs155, 5;
	cvt.u32.u16 	%r11, %rs156;
	mul.hi.u16 	%rs157, %rs147, -27405;
	shr.u16 	%rs158, %rs157, 5;
	mul.lo.s16 	%rs159, %rs158, 55;
	sub.s16 	%rs160, %rs147, %rs159;
	cvt.u32.u16 	%r12, %rs160;
	mul.wide.u16 	%r230, %rs149, -15360;
	add.s16 	%rs161, %rs119, 3;
	mul.hi.u16 	%rs162, %rs161, 21789;
	shr.u16 	%rs163, %rs162, 7;
	mul.lo.s16 	%rs164, %rs163, 385;
	sub.s16 	%rs165, %rs161, %rs164;
	mul.hi.u16 	%rs166, %rs165, 10725;
	sub.s16 	%rs167, %rs165, %rs166;
	shr.u16 	%rs168, %rs167, 1;
	add.s16 	%rs169, %rs168, %rs166;
	shr.u16 	%rs170, %rs169, 5;
	cvt.u32.u16 	%r13, %rs170;
	mul.hi.u16 	%rs171, %rs161, -27405;
	shr.u16 	%rs172, %rs171, 5;
	mul.lo.s16 	%rs173, %rs172, 55;
	sub.s16 	%rs174, %rs161, %rs173;
	cvt.u32.u16 	%r14, %rs174;
	mul.wide.u16 	%r231, %rs163, -15360;
	add.s16 	%rs175, %rs119, 4;
	mul.hi.u16 	%rs176, %rs175, 21789;
	shr.u16 	%rs177, %rs176, 7;
	mul.lo.s16 	%rs178, %rs177, 385;
	sub.s16 	%rs179, %rs175, %rs178;
	mul.hi.u16 	%rs180, %rs179, 10725;
	sub.s16 	%rs181, %rs179, %rs180;
	shr.u16 	%rs182, %rs181, 1;
	add.s16 	%rs183, %rs182, %rs180;
	shr.u16 	%rs184, %rs183, 5;
	cvt.u32.u16 	%r15, %rs184;
	mul.hi.u16 	%rs185, %rs175, -27405;
	shr.u16 	%rs186, %rs185, 5;
	mul.lo.s16 	%rs187, %rs186, 55;
	sub.s16 	%rs188, %rs175, %rs187;
	cvt.u32.u16 	%r16, %rs188;
	mul.wide.u16 	%r232, %rs177, -15360;
	setp.lt.u32 	%p47, %r223, 1150;
	and.pred  	%p2, %p47, %p45;
	add.s16 	%rs189, %rs119, 5;
	mul.hi.u16 	%rs190, %rs189, 21789;
	shr.u16 	%rs191, %rs190, 7;
	mul.lo.s16 	%rs192, %rs191, 385;
	sub.s16 	%rs193, %rs189, %rs192;
	mul.hi.u16 	%rs194, %rs193, 10725;
	sub.s16 	%rs195, %rs193, %rs194;
	shr.u16 	%rs196, %rs195, 1;
	add.s16 	%rs197, %rs196, %rs194;
	shr.u16 	%rs198, %rs197, 5;
	cvt.u32.u16 	%r17, %rs198;
	mul.hi.u16 	%rs199, %rs189, -27405;
	shr.u16 	%rs200, %rs199, 5;
	mul.lo.s16 	%rs201, %rs200, 55;
	sub.s16 	%rs202, %rs189, %rs201;
	cvt.u32.u16 	%r18, %rs202;
	mul.wide.u16 	%r233, %rs191, -15360;
	or.pred  	%p3, %p40, %p43;
	or.b32  	%r234, %r233, %r18;
	add.s32 	%r19, %r234, -675;
	or.b32  	%r235, %r232, %r16;
	add.s32 	%r20, %r235, -675;
	or.b32  	%r236, %r231, %r14;
	add.s32 	%r21, %r236, -675;
	or.b32  	%r237, %r230, %r12;
	add.s32 	%r22, %r237, -675;
	or.b32  	%r238, %r229, %r10;
	add.s32 	%r23, %r238, -675;
	or.b32  	%r239, %r228, %r8;
	add.s32 	%r24, %r239, -675;
	not.pred 	%p57, %p1;
	not.pred 	%p67, %p2;
$L__BB2_3:
	mul.lo.s32 	%r241, %r375, %r376;
	div.s32 	%r28, %r377, %r241;
	mul.lo.s32 	%r242, %r241, %r28;
	sub.s32 	%r243, %r377, %r242;
	div.s32 	%r29, %r243, %r376;
	mad.lo.s32 	%r30, %r29, %r376, %r242;
	shr.u32 	%r244, %r28, 1;
	mul.lo.s32 	%r245, %r244, 150528;
	mul.lo.s32 	%r246, %r29, 1792;
	mul.lo.s32 	%r247, %r377, 56;
	add.s32 	%r248, %r18, %r247;
	mad.lo.s32 	%r249, %r375, %r28, %r29;
	mul.lo.s32 	%r250, %r376, %r249;
	mul.lo.s32 	%r251, %r250, 56;
	sub.s32 	%r31, %r248, %r251;
	add.s32 	%r252, %r16, %r247;
	sub.s32 	%r32, %r252, %r251;
	add.s32 	%r253, %r14, %r247;
	sub.s32 	%r33, %r253, %r251;
	add.s32 	%r254, %r12, %r247;
	sub.s32 	%r34, %r254, %r251;
	add.s32 	%r255, %r10, %r247;
	sub.s32 	%r35, %r255, %r251;
	add.s32 	%r256, %r8, %r247;
	sub.s32 	%r36, %r256, %r251;
	add.s32 	%r257, %r19, %r245;
	add.s32 	%r258, %r257, %r246;
	add.s32 	%r259, %r258, %r247;
	sub.s32 	%r37, %r259, %r251;
	add.s32 	%r260, %r20, %r245;
	add.s32 	%r261, %r260, %r246;
	add.s32 	%r262, %r261, %r247;
	sub.s32 	%r38, %r262, %r251;
	add.s32 	%r263, %r21, %r245;
	add.s32 	%r264, %r263, %r246;
	add.s32 	%r265, %r264, %r247;
	sub.s32 	%r39, %r265, %r251;
	add.s32 	%r266, %r22, %r245;
	add.s32 	%r267, %r266, %r246;
	add.s32 	%r268, %r267, %r247;
	sub.s32 	%r40, %r268, %r251;
	add.s32 	%r269, %r23, %r245;
	add.s32 	%r270, %r269, %r246;
	add.s32 	%r271, %r270, %r247;
	sub.s32 	%r41, %r271, %r251;
	add.s32 	%r272, %r24, %r245;
	add.s32 	%r273, %r272, %r246;
	add.s32 	%r274, %r273, %r247;
	sub.s32 	%r42, %r274, %r251;
	mov.b32 	%r378, 0;
	mov.f32 	%f337, 0f00000000;
	mov.f32 	%f338, %f337;
	mov.f32 	%f339, %f337;
	mov.f32 	%f340, %f337;
	mov.f32 	%f341, %f337;
	mov.f32 	%f342, %f337;
	mov.f32 	%f343, %f337;
	mov.f32 	%f344, %f337;
	mov.f32 	%f345, %f337;
	mov.f32 	%f346, %f337;
	mov.f32 	%f347, %f337;
	mov.f32 	%f348, %f337;
	mov.f32 	%f349, %f337;
	mov.f32 	%f350, %f337;
	mov.f32 	%f351, %f337;
	mov.f32 	%f352, %f337;
$L__BB2_4:
	and.b32  	%r276, %r28, 1;
	setp.eq.b32 	%p48, %r276, 1;
	selp.b32 	%r277, 4704, 0, %p48;
	mov.u32 	%r278, %tid.x;
	mov.u32 	%r279, %tid.z;
	mul.lo.s32 	%r280, %r279, 588;
	mad.lo.s32 	%r281, %r278, 49, %r280;
	add.s32 	%r282, %r281, %r277;
	mad.lo.s32 	%r391, %r378, 7, %r282;
	add.s32 	%r283, %r378, %r7;
	add.s32 	%r284, %r17, %r378;
	mad.lo.s32 	%r384, %r284, 224, %r37;
	add.s32 	%r285, %r15, %r378;
	mad.lo.s32 	%r383, %r285, 224, %r38;
	add.s32 	%r286, %r13, %r378;
	mad.lo.s32 	%r382, %r286, 224, %r39;
	add.s32 	%r287, %r11, %r378;
	mad.lo.s32 	%r381, %r287, 224, %r40;
	add.s32 	%r288, %r9, %r378;
	mad.lo.s32 	%r380, %r288, 224, %r41;
	mad.lo.s32 	%r379, %r283, 224, %r42;
	mov.b32 	%r392, -3;
	mov.u32 	%r385, %r36;
	mov.u32 	%r386, %r35;
	mov.u32 	%r387, %r34;
	mov.u32 	%r388, %r33;
	mov.u32 	%r389, %r32;
	mov.u32 	%r390, %r31;
$L__BB2_5:
	ld.param.u64 	%rd57, [fused_nn_conv2d_add_nn_relu_7_kernel0_param_3];
	mov.u32 	%r289, %tid.z;
	mov.u32 	%r290, %tid.x;
	mul.lo.s32 	%r292, %r290, 6;
	mad.lo.s32 	%r293, %r289, 145, %r292;
	shl.b32 	%r294, %r293, 2;
	mov.u32 	%r295, _ZZ37fused_nn_conv2d_add_nn_relu_7_kernel0E15pad_temp_shared;
	add.s32 	%r65, %r295, %r294;
	cvta.to.global.u64 	%rd2, %rd57;
	bar.sync 	0;
	setp.gt.u32 	%p49, %r293, 1154;
	setp.gt.u32 	%p50, %r290, 24;
	or.pred  	%p51, %p49, %p50;
	@%p51 bra 	$L__BB2_9;
	shl.b32 	%r296, %r29, 3;
	add.s32 	%r297, %r296, %r378;
	add.s32 	%r298, %r297, %r7;
	add.s32 	%r299, %r298, -3;
	add.s32 	%r300, %r385, -3;
	max.u32 	%r301, %r299, %r300;
	setp.gt.u32 	%p52, %r301, 223;
	mov.f32 	%f353, 0f00000000;
	@%p52 bra 	$L__BB2_8;
	mul.wide.s32 	%rd32, %r379, 4;
	add.s64 	%rd33, %rd2, %rd32;
	ld.global.nc.f32 	%f353, [%rd33];
$L__BB2_8:
	st.shared.f32 	[%r65], %f353;
$L__BB2_9:
	mov.u32 	%r302, %tid.z;
	mov.u32 	%r303, %tid.x;
	mul.lo.s32 	%r305, %r303, 6;
	mad.lo.s32 	%r306, %r302, 145, %r305;
	setp.gt.u32 	%p53, %r306, 1153;
	setp.gt.u32 	%p54, %r303, 23;
	or.pred  	%p55, %p53, %p54;
	@%p55 bra 	$L__BB2_13;
	shl.b32 	%r307, %r29, 3;
	add.s32 	%r308, %r307, %r378;
	add.s32 	%r309, %r308, %r9;
	add.s32 	%r310, %r309, -3;
	add.s32 	%r311, %r386, -3;
	max.u32 	%r312, %r310, %r311;
	setp.gt.u32 	%p56, %r312, 223;
	mov.f32 	%f354, 0f00000000;
	@%p56 bra 	$L__BB2_12;
	mul.wide.s32 	%rd34, %r380, 4;
	add.s64 	%rd35, %rd2, %rd34;
	ld.global.nc.f32 	%f354, [%rd35];
$L__BB2_12:
	st.shared.f32 	[%r65+4], %f354;
$L__BB2_13:
	@%p57 bra 	$L__BB2_17;
	shl.b32 	%r313, %r29, 3;
	add.s32 	%r314, %r313, %r378;
	add.s32 	%r315, %r314, %r11;
	add.s32 	%r316, %r315, -3;
	add.s32 	%r317, %r387, -3;
	max.u32 	%r318, %r316, %r317;
	setp.gt.u32 	%p58, %r318, 223;
	mov.f32 	%f355, 0f00000000;
	@%p58 bra 	$L__BB2_16;
	mul.wide.s32 	%rd36, %r381, 4;
	add.s64 	%rd37, %rd2, %rd36;
	ld.global.nc.f32 	%f355, [%rd37];
$L__BB2_16:
	st.shared.f32 	[%r65+8], %f355;
$L__BB2_17:
	mov.u32 	%r319, %tid.z;
	mov.u32 	%r320, %tid.x;
	mul.lo.s32 	%r322, %r320, 6;
	mad.lo.s32 	%r323, %r319, 145, %r322;
	setp.gt.u32 	%p59, %r323, 1151;
	setp.gt.u32 	%p60, %r320, 23;
	or.pred  	%p61, %p59, %p60;
	@%p61 bra 	$L__BB2_21;
	shl.b32 	%r324, %r29, 3;
	add.s32 	%r325, %r324, %r378;
	add.s32 	%r326, %r325, %r13;
	add.s32 	%r327, %r326, -3;
	add.s32 	%r328, %r388, -3;
	max.u32 	%r329, %r327, %r328;
	setp.gt.u32 	%p62, %r329, 223;
	mov.f32 	%f356, 0f00000000;
	@%p62 bra 	$L__BB2_20;
	mul.wide.s32 	%rd38, %r382, 4;
	add.s64 	%rd39, %rd2, %rd38;
	ld.global.nc.f32 	%f356, [%rd39];
$L__BB2_20:
	st.shared.f32 	[%r65+12], %f356;
$L__BB2_21:
	mov.u32 	%r330, %tid.z;
	mov.u32 	%r331, %tid.x;
	mul.lo.s32 	%r333, %r331, 6;
	mad.lo.s32 	%r334, %r330, 145, %r333;
	setp.gt.u32 	%p63, %r334, 1150;
	setp.gt.u32 	%p64, %r331, 23;
	or.pred  	%p65, %p63, %p64;
	@%p65 bra 	$L__BB2_25;
	shl.b32 	%r335, %r29, 3;
	add.s32 	%r336, %r335, %r378;
	add.s32 	%r337, %r336, %r15;
	add.s32 	%r338, %r337, -3;
	add.s32 	%r339, %r389, -3;
	max.u32 	%r340, %r338, %r339;
	setp.gt.u32 	%p66, %r340, 223;
	mov.f32 	%f357, 0f00000000;
	@%p66 bra 	$L__BB2_24;
	mul.wide.s32 	%rd40, %r383, 4;
	add.s64 	%rd41, %rd2, %rd40;
	ld.global.nc.f32 	%f357, [%rd41];
$L__BB2_24:
	st.shared.f32 	[%r65+16], %f357;
$L__BB2_25:
	@%p67 bra 	$L__BB2_29;
	shl.b32 	%r341, %r29, 3;
	add.s32 	%r342, %r341, %r378;
	add.s32 	%r343, %r342, %r17;
	add.s32 	%r344, %r343, -3;
	add.s32 	%r345, %r390, -3;
	max.u32 	%r346, %r344, %r345;
	setp.gt.u32 	%p68, %r346, 223;
	mov.f32 	%f358, 0f00000000;
	@%p68 bra 	$L__BB2_28;
	mul.wide.s32 	%rd42, %r384, 4;
	add.s64 	%rd43, %rd2, %rd42;
	ld.global.nc.f32 	%f358, [%rd43];
$L__BB2_28:
	st.shared.f32 	[%r65+20], %f358;
$L__BB2_29:
	@%p3 bra 	$L__BB2_31;
	ld.param.u64 	%rd59, [fused_nn_conv2d_add_nn_relu_7_kernel0_param_4];
	mul.wide.u32 	%rd44, %r391, 4;
	cvta.to.global.u64 	%rd45, %rd59;
	add.s64 	%rd46, %rd45, %rd44;
	ld.global.nc.f32 	%f228, [%rd46];
	mov.u32 	%r347, %tid.z;
	mov.u32 	%r348, %tid.x;
	mad.lo.s32 	%r349, %r347, 12, %r348;
	shl.b32 	%r350, %r349, 2;
	mov.u32 	%r351, _ZZ37fused_nn_conv2d_add_nn_relu_7_kernel0E18placeholder_shared;
	add.s32 	%r352, %r351, %r350;
	st.shared.f32 	[%r352], %f228;
$L__BB2_31:
	bar.sync 	0;
	mov.u32 	%r353, %tid.z;
	mov.u32 	%r354, _ZZ37fused_nn_conv2d_add_nn_relu_7_kernel0E18placeholder_shared;
	mad.lo.s32 	%r355, %r353, 12, %r354;
	ld.shared.f32 	%f229, [%r355+96];
	ld.shared.f32 	%f230, [%r355];
	ld.shared.f32 	%f231, [%r355+288];
	ld.shared.f32 	%f232, [%r355+192];
	mov.u32 	%r356, %tid.x;
	shl.b32 	%r357, %r356, 3;
	mov.u32 	%r358, _ZZ37fused_nn_conv2d_add_nn_relu_7_kernel0E15pad_temp_shared;
	add.s32 	%r359, %r358, %r357;
	ld.shared.f32 	%f233, [%r359];
	fma.rn.f32 	%f234, %f233, %f230, %f352;
	fma.rn.f32 	%f235, %f233, %f229, %f348;
	fma.rn.f32 	%f236, %f233, %f232, %f344;
	fma.rn.f32 	%f237, %f233, %f231, %f340;
	ld.shared.f32 	%f238, [%r359+880];
	fma.rn.f32 	%f239, %f238, %f230, %f350;
	fma.rn.f32 	%f240, %f238, %f229, %f346;
	fma.rn.f32 	%f241, %f238, %f232, %f342;
	fma.rn.f32 	%f242, %f238, %f231, %f338;
	ld.shared.f32 	%f243, [%r359+440];
	fma.rn.f32 	%f244, %f243, %f230, %f351;
	fma.rn.f32 	%f245, %f243, %f229, %f347;
	fma.rn.f32 	%f246, %f243, %f232, %f343;
	fma.rn.f32 	%f247, %f243, %f231, %f339;
	ld.shared.f32 	%f248, [%r359+1320];
	fma.rn.f32 	%f249, %f248, %f230, %f349;
	fma.rn.f32 	%f250, %f248, %f229, %f345;
	fma.rn.f32 	%f251, %f248, %f232, %f341;
	fma.rn.f32 	%f252, %f248, %f231, %f337;
	ld.shared.f32 	%f253, [%r355+100];
	ld.shared.f32 	%f254, [%r355+4];
	ld.shared.f32 	%f255, [%r355+292];
	ld.shared.f32 	%f256, [%r355+196];
	ld.shared.f32 	%f257, [%r359+1540];
	fma.rn.f32 	%f258, %f257, %f254, %f234;
	fma.rn.f32 	%f259, %f257, %f253, %f235;
	fma.rn.f32 	%f260, %f257, %f256, %f236;
	fma.rn.f32 	%f261, %f257, %f255, %f237;
	ld.shared.f32 	%f262, [%r359+2420];
	fma.rn.f32 	%f263, %f262, %f254, %f239;
	fma.rn.f32 	%f264, %f262, %f253, %f240;
	fma.rn.f32 	%f265, %f262, %f256, %f241;
	fma.rn.f32 	%f266, %f262, %f255, %f242;
	ld.shared.f32 	%f267, [%r359+1980];
	fma.rn.f32 	%f268, %f267, %f254, %f244;
	fma.rn.f32 	%f269, %f267, %f253, %f245;
	fma.rn.f32 	%f270, %f267, %f256, %f246;
	fma.rn.f32 	%f271, %f267, %f255, %f247;
	ld.shared.f32 	%f272, [%r359+2860];
	fma.rn.f32 	%f273, %f272, %f254, %f249;
	fma.rn.f32 	%f274, %f272, %f253, %f250;
	fma.rn.f32 	%f275, %f272, %f256, %f251;
	fma.rn.f32 	%f276, %f272, %f255, %f252;
	ld.shared.f32 	%f277, [%r355+104];
	ld.shared.f32 	%f278, [%r355+8];
	ld.shared.f32 	%f279, [%r355+296];
	ld.shared.f32 	%f280, [%r355+200];
	ld.shared.f32 	%f281, [%r359+3080];
	fma.rn.f32 	%f352, %f281, %f278, %f258;
	fma.rn.f32 	%f348, %f281, %f277, %f259;
	fma.rn.f32 	%f344, %f281, %f280, %f260;
	fma.rn.f32 	%f340, %f281, %f279, %f261;
	ld.shared.f32 	%f282, [%r359+3960];
	fma.rn.f32 	%f350, %f282, %f278, %f263;
	fma.rn.f32 	%f346, %f282, %f277, %f264;
	fma.rn.f32 	%f342, %f282, %f280, %f265;
	fma.rn.f32 	%f338, %f282, %f279, %f266;
	ld.shared.f32 	%f283, [%r359+3520];
	fma.rn.f32 	%f351, %f283, %f278, %f268;
	fma.rn.f32 	%f347, %f283, %f277, %f269;
	fma.rn.f32 	%f343, %f283, %f280, %f270;
	fma.rn.f32 	%f339, %f283, %f279, %f271;
	ld.shared.f32 	%f284, [%r359+4400];
	fma.rn.f32 	%f349, %f284, %f278, %f273;
	fma.rn.f32 	%f345, %f284, %f277, %f274;
	fma.rn.f32 	%f341, %f284, %f280, %f275;
	fma.rn.f32 	%f337, %f284, %f279, %f276;
	add.s32 	%r392, %r392, 1;
	add.s32 	%r391, %r391, 1;
	add.s32 	%r390, %r390, 1;
	add.s32 	%r389, %r389, 1;
	add.s32 	%r388, %r388, 1;
	add.s32 	%r387, %r387, 1;
	add.s32 	%r386, %r386, 1;
	add.s32 	%r385, %r385, 1;
	add.s32 	%r384, %r384, 1;
	add.s32 	%r383, %r383, 1;
	add.s32 	%r382, %r382, 1;
	add.s32 	%r381, %r381, 1;
	add.s32 	%r380, %r380, 1;
	add.s32 	%r379, %r379, 1;
	setp.ne.s32 	%p69, %r392, 4;
	@%p69 bra 	$L__BB2_5;
	add.s32 	%r378, %r378, 1;
	setp.ne.s32 	%p70, %r378, 7;
	@%p70 bra 	$L__BB2_4;
	ld.param.u64 	%rd63, [fused_nn_conv2d_add_nn_relu_7_kernel0_param_6];
	ld.param.u64 	%rd61, [fused_nn_conv2d_add_nn_relu_7_kernel0_param_5];
	ld.param.u64 	%rd56, [fused_nn_conv2d_add_nn_relu_7_kernel0_param_2];
	ld.param.u64 	%rd55, [fused_nn_conv2d_add_nn_relu_7_kernel0_param_1];
	shl.b32 	%r360, %r28, 5;
	and.b32  	%r361, %r360, 32;
	add.s32 	%r363, %r361, %r353;
	cvta.to.global.u64 	%rd47, %rd63;
	mul.wide.u32 	%rd48, %r363, 4;
	add.s64 	%rd49, %rd47, %rd48;
	sub.s32 	%r364, %r377, %r30;
	mad.lo.s32 	%r366, %r353, 12, %r356;
	mad.lo.s32 	%r367, %r353, 12532, %r366;
	mad.lo.s32 	%r368, %r28, 401408, %r367;
	mad.lo.s32 	%r369, %r29, 448, %r368;
	mad.lo.s32 	%r370, %r364, 28, %r369;
	ld.global.nc.f32 	%f285, [%rd49+64];
	ld.global.nc.f32 	%f286, [%rd49+32];
	ld.global.nc.f32 	%f287, [%rd49];
	ld.global.nc.f32 	%f288, [%rd49+96];
	add.f32 	%f289, %f352, %f287;
	max.f32 	%f290, %f289, 0f00000000;
	cvta.to.global.u64 	%rd50, %rd61;
	mul.wide.s32 	%rd51, %r370, 4;
	add.s64 	%rd52, %rd50, %rd51;
	st.global.f32 	[%rd52], %f290;
	add.f32 	%f291, %f348, %f286;
	max.f32 	%f292, %f291, 0f00000000;
	st.global.f32 	[%rd52+401408], %f292;
	add.f32 	%f293, %f344, %f285;
	max.f32 	%f294, %f293, 0f00000000;
	st.global.f32 	[%rd52+802816], %f294;
	add.f32 	%f295, %f340, %f288;
	max.f32 	%f296, %f295, 0f00000000;
	st.global.f32 	[%rd52+1204224], %f296;
	add.f32 	%f297, %f350, %f287;
	max.f32 	%f298, %f297, 0f00000000;
	st.global.f32 	[%rd52+896], %f298;
	add.f32 	%f299, %f346, %f286;
	max.f32 	%f300, %f299, 0f00000000;
	st.global.f32 	[%rd52+402304], %f300;
	add.f32 	%f301, %f342, %f285;
	max.f32 	%f302, %f301, 0f00000000;
	st.global.f32 	[%rd52+803712], %f302;
	add.f32 	%f303, %f338, %f288;
	max.f32 	%f304, %f303, 0f00000000;
	st.global.f32 	[%rd52+1205120], %f304;
	add.f32 	%f305, %f351, %f287;
	max.f32 	%f306, %f305, 0f00000000;
	st.global.f32 	[%rd52+448], %f306;
	add.f32 	%f307, %f347, %f286;
	max.f32 	%f308, %f307, 0f00000000;
	st.global.f32 	[%rd52+401856], %f308;
	add.f32 	%f309, %f343, %f285;
	max.f32 	%f310, %f309, 0f00000000;
	st.global.f32 	[%rd52+803264], %f310;
	add.f32 	%f311, %f339, %f288;
	max.f32 	%f312, %f311, 0f00000000;
	st.global.f32 	[%rd52+1204672], %f312;
	add.f32 	%f313, %f349, %f287;
	max.f32 	%f314, %f313, 0f00000000;
	st.global.f32 	[%rd52+1344], %f314;
	add.f32 	%f315, %f345, %f286;
	max.f32 	%f316, %f315, 0f00000000;
	st.global.f32 	[%rd52+402752], %f316;
	add.f32 	%f317, %f341, %f285;
	max.f32 	%f318, %f317, 0f00000000;
	st.global.f32 	[%rd52+804160], %f318;
	add.f32 	%f319, %f337, %f288;
	max.f32 	%f320, %f319, 0f00000000;
	st.global.f32 	[%rd52+1205568], %f320;
	cvta.to.global.u64 	%rd53, %rd56;
	ld.global.u32 	%r371, [%rd53];
	add.s32 	%r377, %r371, %r377;
	cvta.to.global.u64 	%rd54, %rd55;
	ld.global.u32 	%r376, [%rd54];
	ld.global.u32 	%r375, [%rd54+4];
	mul.lo.s32 	%r372, %r375, %r376;
	ld.global.u32 	%r373, [%rd54+8];
	mul.lo.s32 	%r374, %r372, %r373;
	setp.lt.s32 	%p71, %r377, %r374;
	@%p71 bra 	$L__BB2_3;
	bra.uni 	$L__BB2_65;
$L__BB2_34:
	mov.u32 	%r84, %tid.z;
	mov.u32 	%r135, %tid.x;
	mul.lo.s32 	%r137, %r135, 6;
	mad.lo.s32 	%r138, %r84, 145, %r137;
	shl.b32 	%r139, %r2, 3;
	add.s32 	%r85, %r139, -3;
	mul.lo.s32 	%r140, %r377, 56;
	add.s32 	%r86, %r140, -3;
	shr.u32 	%r141, %r3, 1;
	mad.lo.s32 	%r142, %r2, 1792, %r140;
	mad.lo.s32 	%r143, %r141, 150528, %r142;
	add.s32 	%r87, %r143, -675;
	shl.b32 	%r144, %r84, 2;
	cvt.u16.u32 	%rs1, %r135;
	mul.hi.u16 	%rs2, %rs1, 21846;
	cvt.u32.u16 	%r145, %rs2;
	add.s32 	%r146, %r144, %r145;
	setp.gt.u32 	%p8, %r146, 31;
	mul.lo.s32 	%r147, %r84, 12;
	add.s32 	%r88, %r147, %r135;
	setp.gt.u32 	%p9, %r88, 95;
	setp.gt.u32 	%p10, %r135, 11;
	or.pred  	%p11, %p10, %p9;
	and.b32  	%r148, %r3, 1;
	setp.eq.b32 	%p13, %r148, 1;
	selp.b32 	%r149, 4704, 0, %p13;
	mul.lo.s32 	%r150, %r84, 588;
	mad.lo.s32 	%r151, %r135, 49, %r150;
	add.s32 	%r89, %r151, %r149;
	shl.b32 	%r152, %r88, 2;
	mov.u32 	%r153, _ZZ37fused_nn_conv2d_add_nn_relu_7_kernel0E18placeholder_shared_0;
	add.s32 	%r90, %r153, %r152;
	add.s32 	%r91, %r153, %r147;
	cvt.u16.u32 	%rs3, %r138;
	mul.hi.u16 	%rs4, %rs3, 21789;
	shr.u16 	%rs5, %rs4, 7;
	mul.lo.s16 	%rs6, %rs5, 385;
	sub.s16 	%rs7, %rs3, %rs6;
	mul.hi.u16 	%rs8, %rs7, 10725;
	sub.s16 	%rs9, %rs7, %rs8;
	shr.u16 	%rs10, %rs9, 1;
	add.s16 	%rs11, %rs10, %rs8;
	shr.u16 	%rs12, %rs11, 5;
	cvt.u32.u16 	%r92, %rs12;
	mul.hi.u16 	%rs13, %rs3, -27405;
	shr.u16 	%rs14, %rs13, 5;
	mul.lo.s16 	%rs15, %rs14, 55;
	sub.s16 	%rs16, %rs3, %rs15;
	cvt.u32.u16 	%r93, %rs16;
	mul.wide.u16 	%r154, %rs5, -15360;
	or.b32  	%r94, %r154, %r93;
	shl.b32 	%r155, %r138, 2;
	mov.u32 	%r156, _ZZ37fused_nn_conv2d_add_nn_relu_7_kernel0E15pad_temp_shared_0;
	add.s32 	%r95, %r156, %r155;
	setp.lt.u32 	%p14, %r138, 1154;
	setp.lt.u32 	%p15, %r135, 24;
	and.pred  	%p4, %p14, %p15;
	add.s16 	%rs17, %rs3, 1;
	mul.hi.u16 	%rs18, %rs17, 21619;
	sub.s16 	%rs19, %rs17, %rs18;
	shr.u16 	%rs20, %rs19, 1;
	add.s16 	%rs21, %rs20, %rs18;
	shr.u16 	%rs22, %rs21, 8;
	mul.lo.s16 	%rs23, %rs22, 385;
	sub.s16 	%rs24, %rs17, %rs23;
	mul.hi.u16 	%rs25, %rs24, 10725;
	sub.s16 	%rs26, %rs24, %rs25;
	shr.u16 	%rs27, %rs26, 1;
	add.s16 	%rs28, %rs27, %rs25;
	shr.u16 	%rs29, %rs28, 5;
	cvt.u32.u16 	%r96, %rs29;
	mul.hi.u16 	%rs30, %rs17, 10725;
	sub.s16 	%rs31, %rs17, %rs30;
	shr.u16 	%rs32, %rs31, 1;
	add.s16 	%rs33, %rs32, %rs30;
	shr.u16 	%rs34, %rs33, 5;
	mul.lo.s16 	%rs35, %rs34, 55;
	sub.s16 	%rs36, %rs17, %rs35;
	cvt.u32.u16 	%r97, %rs36;
	mul.wide.u16 	%r157, %rs22, -15360;
	or.b32  	%r98, %r157, %r97;
	add.s16 	%rs37, %rs3, 2;
	mul.hi.u16 	%rs38, %rs37, 21619;
	sub.s16 	%rs39, %rs37, %rs38;
	shr.u16 	%rs40, %rs39, 1;
	add.s16 	%rs41, %rs40, %rs38;
	shr.u16 	%rs42, %rs41, 8;
	mul.lo.s16 	%rs43, %rs42, 385;
	sub.s16 	%rs44, %rs37, %rs43;
	mul.hi.u16 	%rs45, %rs44, 10725;
	sub.s16 	%rs46, %rs44, %rs45;
	shr.u16 	%rs47, %rs46, 1;
	add.s16 	%rs48, %rs47, %rs45;
	shr.u16 	%rs49, %rs48, 5;
	cvt.u32.u16 	%r99, %rs49;
	mul.hi.u16 	%rs50, %rs37, 10725;
	sub.s16 	%rs51, %rs37, %rs50;
	shr.u16 	%rs52, %rs51, 1;
	add.s16 	%rs53, %rs52, %rs50;
	shr.u16 	%rs54, %rs53, 5;
	mul.lo.s16 	%rs55, %rs54, 55;
	sub.s16 	%rs56, %rs37, %rs55;
	cvt.u32.u16 	%r100, %rs56;
	mul.wide.u16 	%r158, %rs42, -15360;
	or.b32  	%r101, %r158, %r100;
	add.s16 	%rs57, %rs3, 3;
	mul.hi.u16 	%rs58, %rs57, 21619;
	sub.s16 	%rs59, %rs57, %rs58;
	shr.u16 	%rs60, %rs59, 1;
	add.s16 	%rs61, %rs60, %rs58;
	shr.u16 	%rs62, %rs61, 8;
	mul.lo.s16 	%rs63, %rs62, 385;
	sub.s16 	%rs64, %rs57, %rs63;
	mul.hi.u16 	%rs65, %rs64, 10725;
	sub.s16 	%rs66, %rs64, %rs65;
	shr.u16 	%rs67, %rs66, 1;
	add.s16 	%rs68, %rs67, %rs65;
	shr.u16 	%rs69, %rs68, 5;
	cvt.u32.u16 	%r102, %rs69;
	mul.hi.u16 	%rs70, %rs57, 10725;
	sub.s16 	%rs71, %rs57, %rs70;
	shr.u16 	%rs72, %rs71, 1;
	add.s16 	%rs73, %rs72, %rs70;
	shr.u16 	%rs74, %rs73, 5;
	mul.lo.s16 	%rs75, %rs74, 55;
	sub.s16 	%rs76, %rs57, %rs75;
	cvt.u32.u16 	%r103, %rs76;
	mul.wide.u16 	%r159, %rs62, -15360;
	or.b32  	%r104, %r159, %r103;
	setp.lt.u32 	%p16, %r138, 1151;
	and.pred  	%p5, %p16, %p15;
	add.s16 	%rs77, %rs3, 4;
	mul.hi.u16 	%rs78, %rs77, 21619;
	sub.s16 	%rs79, %rs77, %rs78;
	shr.u16 	%rs80, %rs79, 1;
	add.s16 	%rs81, %rs80, %rs78;
	shr.u16 	%rs82, %rs81, 8;
	mul.lo.s16 	%rs83, %rs82, 385;
	sub.s16 	%rs84, %rs77, %rs83;
	mul.hi.u16 	%rs85, %rs84, 10725;
	sub.s16 	%rs86, %rs84, %rs85;
	shr.u16 	%rs87, %rs86, 1;
	add.s16 	%rs88, %rs87, %rs85;
	shr.u16 	%rs89, %rs88, 5;
	cvt.u32.u16 	%r105, %rs89;
	mul.hi.u16 	%rs90, %rs77, 10725;
	sub.s16 	%rs91, %rs77, %rs90;
	shr.u16 	%rs92, %rs91, 1;
	add.s16 	%rs93, %rs92, %rs90;
	shr.u16 	%rs94, %rs93, 5;
	mul.lo.s16 	%rs95, %rs94, 55;
	sub.s16 	%rs96, %rs77, %rs95;
	cvt.u32.u16 	%r106, %rs96;
	mul.wide.u16 	%r160, %rs82, -15360;
	or.b32  	%r107, %r160, %r106;
	add.s16 	%rs97, %rs3, 5;
	mul.hi.u16 	%rs98, %rs97, 21619;
	sub.s16 	%rs99, %rs97, %rs98;
	shr.u16 	%rs100, %rs99, 1;
	add.s16 	%rs101, %rs100, %rs98;
	shr.u16 	%rs102, %rs101, 8;
	mul.lo.s16 	%rs103, %rs102, 385;
	sub.s16 	%rs104, %rs97, %rs103;
	mul.hi.u16 	%rs105, %rs104, 10725;
	sub.s16 	%rs106, %rs104, %rs105;
	shr.u16 	%rs107, %rs106, 1;
	add.s16 	%rs108, %rs107, %rs105;
	shr.u16 	%rs109, %rs108, 5;
	cvt.u32.u16 	%r108, %rs109;
	mul.hi.u16 	%rs110, %rs97, 10725;
	sub.s16 	%rs111, %rs97, %rs110;
	shr.u16 	%rs112, %rs111, 1;
	add.s16 	%rs113, %rs112, %rs110;
	shr.u16 	%rs114, %rs113, 5;
	mul.lo.s16 	%rs115, %rs114, 55;
	sub.s16 	%rs116, %rs97, %rs115;
	cvt.u32.u16 	%r109, %rs116;
	mul.wide.u16 	%r161, %rs102, -15360;
	or.b32  	%r110, %r161, %r109;
	or.pred  	%p6, %p8, %p11;
	shl.b32 	%r162, %r135, 3;
	add.s32 	%r111, %r156, %r162;
	mov.b32 	%r393, 0;
	mov.f32 	%f375, 0f00000000;
	not.pred 	%p21, %p4;
	not.pred 	%p31, %p5;
	mov.f32 	%f376, %f375;
	mov.f32 	%f377, %f375;
	mov.f32 	%f378, %f375;
	mov.f32 	%f379, %f375;
	mov.f32 	%f380, %f375;
	mov.f32 	%f381, %f375;
	mov.f32 	%f382, %f375;
	mov.f32 	%f383, %f375;
	mov.f32 	%f384, %f375;
	mov.f32 	%f385, %f375;
	mov.f32 	%f386, %f375;
	mov.f32 	%f387, %f375;
	mov.f32 	%f388, %f375;
	mov.f32 	%f389, %f375;
	mov.f32 	%f390, %f375;
$L__BB2_35:
	add.s32 	%r164, %r85, %r393;
	mad.lo.s32 	%r113, %r393, 7, %r89;
	add.s32 	%r114, %r164, %r92;
	add.s32 	%r165, %r393, %r92;
	mad.lo.s32 	%r115, %r165, 224, %r94;
	add.s32 	%r116, %r164, %r96;
	add.s32 	%r166, %r393, %r96;
	mad.lo.s32 	%r117, %r166, 224, %r98;
	add.s32 	%r118, %r164, %r99;
	add.s32 	%r167, %r393, %r99;
	mad.lo.s32 	%r119, %r167, 224, %r101;
	add.s32 	%r120, %r164, %r102;
	add.s32 	%r168, %r393, %r102;
	mad.lo.s32 	%r121, %r168, 224, %r104;
	add.s32 	%r122, %r164, %r105;
	add.s32 	%r169, %r393, %r105;
	mad.lo.s32 	%r123, %r169, 224, %r107;
	add.s32 	%r124, %r164, %r108;
	add.s32 	%r170, %r393, %r108;
	mad.lo.s32 	%r125, %r170, 224, %r110;
	mov.b32 	%r394, 0;
$L__BB2_36:
	bar.sync 	0;
	add.s32 	%r127, %r86, %r394;
	add.s32 	%r128, %r87, %r394;
	mov.u32 	%r171, %tid.x;
	mul.lo.s32 	%r173, %r171, 6;
	mad.lo.s32 	%r174, %r84, 145, %r173;
	setp.gt.u32 	%p17, %r174, 1154;
	setp.gt.u32 	%p18, %r171, 24;
	or.pred  	%p19, %p17, %p18;
	@%p19 bra 	$L__BB2_40;
	add.s32 	%r176, %r127, %r93;
	max.u32 	%r177, %r114, %r176;
	setp.gt.u32 	%p20, %r177, 223;
	mov.f32 	%f391, 0f00000000;
	@%p20 bra 	$L__BB2_39;
	add.s32 	%r178, %r128, %r115;
	mul.wide.s32 	%rd11, %r178, 4;
	add.s64 	%rd12, %rd1, %rd11;
	ld.global.nc.f32 	%f391, [%rd12];
$L__BB2_39:
	st.shared.f32 	[%r95], %f391;
$L__BB2_40:
	@%p21 bra 	$L__BB2_44;
	add.s32 	%r180, %r127, %r97;
	max.u32 	%r181, %r116, %r180;
	setp.gt.u32 	%p22, %r181, 223;
	mov.f32 	%f392, 0f00000000;
	@%p22 bra 	$L__BB2_43;
	add.s32 	%r182, %r128, %r117;
	mul.wide.s32 	%rd13, %r182, 4;
	add.s64 	%rd14, %rd1, %rd13;
	ld.global.nc.f32 	%f392, [%rd14];
$L__BB2_43:
	st.shared.f32 	[%r95+4], %f392;
$L__BB2_44:
	mov.u32 	%r183, %tid.x;
	mul.lo.s32 	%r185, %r183, 6;
	mad.lo.s32 	%r186, %r84, 145, %r185;
	setp.gt.u32 	%p23, %r186, 1152;
	setp.gt.u32 	%p24, %r183, 23;
	or.pred  	%p25, %p23, %p24;
	@%p25 bra 	$L__BB2_48;
	add.s32 	%r188, %r127, %r100;
	max.u32 	%r189, %r118, %r188;
	setp.gt.u32 	%p26, %r189, 223;
	mov.f32 	%f393, 0f00000000;
	@%p26 bra 	$L__BB2_47;
	add.s32 	%r190, %r128, %r119;
	mul.wide.s32 	%rd15, %r190, 4;
	add.s64 	%rd16, %rd1, %rd15;
	ld.global.nc.f32 	%f393, [%rd16];
$L__BB2_47:
	st.shared.f32 	[%r95+8], %f393;
$L__BB2_48:
	mov.u32 	%r191, %tid.x;
	mul.lo.s32 	%r193, %r191, 6;
	mad.lo.s32 	%r194, %r84, 145, %r193;
	setp.gt.u32 	%p27, %r194, 1151;
	setp.gt.u32 	%p28, %r191, 23;
	or.pred  	%p29, %p27, %p28;
	@%p29 bra 	$L__BB2_52;
	add.s32 	%r196, %r127, %r103;
	max.u32 	%r197, %r120, %r196;
	setp.gt.u32 	%p30, %r197, 223;
	mov.f32 	%f394, 0f00000000;
	@%p30 bra 	$L__BB2_51;
	add.s32 	%r198, %r128, %r121;
	mul.wide.s32 	%rd17, %r198, 4;
	add.s64 	%rd18, %rd1, %rd17;
	ld.global.nc.f32 	%f394, [%rd18];
$L__BB2_51:
	st.shared.f32 	[%r95+12], %f394;
$L__BB2_52:
	@%p31 bra 	$L__BB2_56;
	add.s32 	%r200, %r127, %r106;
	max.u32 	%r201, %r122, %r200;
	setp.gt.u32 	%p32, %r201, 223;
	mov.f32 	%f395, 0f00000000;
	@%p32 bra 	$L__BB2_55;
	add.s32 	%r202, %r128, %r123;
	mul.wide.s32 	%rd19, %r202, 4;
	add.s64 	%rd20, %rd1, %rd19;
	ld.global.nc.f32 	%f395, [%rd20];
$L__BB2_55:
	st.shared.f32 	[%r95+16], %f395;
$L__BB2_56:
	mov.u32 	%r203, %tid.x;
	mul.lo.s32 	%r205, %r203, 6;
	mad.lo.s32 	%r206, %r84, 145, %r205;
	setp.gt.u32 	%p33, %r206, 1149;
	setp.gt.u32 	%p34, %r203, 23;
	or.pred  	%p35, %p33, %p34;
	@%p35 bra 	$L__BB2_60;
	add.s32 	%r208, %r127, %r109;
	max.u32 	%r209, %r124, %r208;
	setp.gt.u32 	%p36, %r209, 223;
	mov.f32 	%f396, 0f00000000;
	@%p36 bra 	$L__BB2_59;
	add.s32 	%r210, %r128, %r125;
	mul.wide.s32 	%rd21, %r210, 4;
	add.s64 	%rd22, %rd1, %rd21;
	ld.global.nc.f32 	%f396, [%rd22];
$L__BB2_59:
	st.shared.f32 	[%r95+20], %f396;
$L__BB2_60:
	@%p6 bra 	$L__BB2_62;
	ld.param.u64 	%rd58, [fused_nn_conv2d_add_nn_relu_7_kernel0_param_4];
	add.s32 	%r211, %r113, %r394;
	cvta.to.global.u64 	%rd23, %rd58;
	mul.wide.u32 	%rd24, %r211, 4;
	add.s64 	%rd25, %rd23, %rd24;
	ld.global.nc.f32 	%f128, [%rd25];
	st.shared.f32 	[%r90], %f128;
$L__BB2_62:
	bar.sync 	0;
	ld.shared.f32 	%f129, [%r91+96];
	ld.shared.f32 	%f130, [%r91];
	ld.shared.f32 	%f131, [%r91+288];
	ld.shared.f32 	%f132, [%r91+192];
	ld.shared.f32 	%f133, [%r111];
	fma.rn.f32 	%f134, %f133, %f130, %f390;
	fma.rn.f32 	%f135, %f133, %f129, %f386;
	fma.rn.f32 	%f136, %f133, %f132, %f382;
	fma.rn.f32 	%f137, %f133, %f131, %f378;
	ld.shared.f32 	%f138, [%r111+880];
	fma.rn.f32 	%f139, %f138, %f130, %f388;
	fma.rn.f32 	%f140, %f138, %f129, %f384;
	fma.rn.f32 	%f141, %f138, %f132, %f380;
	fma.rn.f32 	%f142, %f138, %f131, %f376;
	ld.shared.f32 	%f143, [%r111+440];
	fma.rn.f32 	%f144, %f143, %f130, %f389;
	fma.rn.f32 	%f145, %f143, %f129, %f385;
	fma.rn.f32 	%f146, %f143, %f132, %f381;
	fma.rn.f32 	%f147, %f143, %f131, %f377;
	ld.shared.f32 	%f148, [%r111+1320];
	fma.rn.f32 	%f149, %f148, %f130, %f387;
	fma.rn.f32 	%f150, %f148, %f129, %f383;
	fma.rn.f32 	%f151, %f148, %f132, %f379;
	fma.rn.f32 	%f152, %f148, %f131, %f375;
	ld.shared.f32 	%f153, [%r91+100];
	ld.shared.f32 	%f154, [%r91+4];
	ld.shared.f32 	%f155, [%r91+292];
	ld.shared.f32 	%f156, [%r91+196];
	ld.shared.f32 	%f157, [%r111+1540];
	fma.rn.f32 	%f158, %f157, %f154, %f134;
	fma.rn.f32 	%f159, %f157, %f153, %f135;
	fma.rn.f32 	%f160, %f157, %f156, %f136;
	fma.rn.f32 	%f161, %f157, %f155, %f137;
	ld.shared.f32 	%f162, [%r111+2420];
	fma.rn.f32 	%f163, %f162, %f154, %f139;
	fma.rn.f32 	%f164, %f162, %f153, %f140;
	fma.rn.f32 	%f165, %f162, %f156, %f141;
	fma.rn.f32 	%f166, %f162, %f155, %f142;
	ld.shared.f32 	%f167, [%r111+1980];
	fma.rn.f32 	%f168, %f167, %f154, %f144;
	fma.rn.f32 	%f169, %f167, %f153, %f145;
	fma.rn.f32 	%f170, %f167, %f156, %f146;
	fma.rn.f32 	%f171, %f167, %f155, %f147;
	ld.shared.f32 	%f172, [%r111+2860];
	fma.rn.f32 	%f173, %f172, %f154, %f149;
	fma.rn.f32 	%f174, %f172, %f153, %f150;
	fma.rn.f32 	%f175, %f172, %f156, %f151;
	fma.rn.f32 	%f176, %f172, %f155, %f152;
	ld.shared.f32 	%f177, [%r91+104];
	ld.shared.f32 	%f178, [%r91+8];
	ld.shared.f32 	%f179, [%r91+296];
	ld.shared.f32 	%f180, [%r91+200];
	ld.shared.f32 	%f181, [%r111+3080];
	fma.rn.f32 	%f390, %f181, %f178, %f158;
	fma.rn.f32 	%f386, %f181, %f177, %f159;
	fma.rn.f32 	%f382, %f181, %f180, %f160;
	fma.rn.f32 	%f378, %f181, %f179, %f161;
	ld.shared.f32 	%f182, [%r111+3960];
	fma.rn.f32 	%f388, %f182, %f178, %f163;
	fma.rn.f32 	%f384, %f182, %f177, %f164;
	fma.rn.f32 	%f380, %f182, %f180, %f165;
	fma.rn.f32 	%f376, %f182, %f179, %f166;
	ld.shared.f32 	%f183, [%r111+3520];
	fma.rn.f32 	%f389, %f183, %f178, %f168;
	fma.rn.f32 	%f385, %f183, %f177, %f169;
	fma.rn.f32 	%f381, %f183, %f180, %f170;
	fma.rn.f32 	%f377, %f183, %f179, %f171;
	ld.shared.f32 	%f184, [%r111+4400];
	fma.rn.f32 	%f387, %f184, %f178, %f173;
	fma.rn.f32 	%f383, %f184, %f177, %f174;
	fma.rn.f32 	%f379, %f184, %f180, %f175;
	fma.rn.f32 	%f375, %f184, %f179, %f176;
	add.s32 	%r394, %r394, 1;
	setp.ne.s32 	%p37, %r394, 7;
	@%p37 bra 	$L__BB2_36;
	add.s32 	%r393, %r393, 1;
	setp.ne.s32 	%p38, %r393, 7;
	@%p38 bra 	$L__BB2_35;
	ld.param.u64 	%rd62, [fused_nn_conv2d_add_nn_relu_7_kernel0_param_6];
	ld.param.u64 	%rd60, [fused_nn_conv2d_add_nn_relu_7_kernel0_param_5];
	shl.b32 	%r212, %r3, 5;
	and.b32  	%r213, %r212, 32;
	add.s32 	%r214, %r213, %r84;
	cvta.to.global.u64 	%rd26, %rd62;
	mul.wide.u32 	%rd27, %r214, 4;
	add.s64 	%rd28, %rd26, %rd27;
	mad.lo.s32 	%r215, %r84, 12532, %r88;
	mad.lo.s32 	%r216, %r3, 401408, %r215;
	mad.lo.s32 	%r217, %r2, 448, %r216;
	mad.lo.s32 	%r218, %r377, 28, %r217;
	ld.global.nc.f32 	%f185, [%rd28+64];
	ld.global.nc.f32 	%f186, [%rd28+32];
	ld.global.nc.f32 	%f187, [%rd28];
	ld.global.nc.f32 	%f188, [%rd28+96];
	add.f32 	%f189, %f390, %f187;
	max.f32 	%f190, %f189, 0f00000000;
	cvta.to.global.u64 	%rd29, %rd60;
	mul.wide.u32 	%rd30, %r218, 4;
	add.s64 	%rd31, %rd29, %rd30;
	st.global.f32 	[%rd31], %f190;
	add.f32 	%f191, %f386, %f186;
	max.f32 	%f192, %f191, 0f00000000;
	st.global.f32 	[%rd31+401408], %f192;
	add.f32 	%f193, %f382, %f185;
	max.f32 	%f194, %f193, 0f00000000;
	st.global.f32 	[%rd31+802816], %f194;
	add.f32 	%f195, %f378, %f188;
	max.f32 	%f196, %f195, 0f00000000;
	st.global.f32 	[%rd31+1204224], %f196;
	add.f32 	%f197, %f388, %f187;
	max.f32 	%f198, %f197, 0f00000000;
	st.global.f32 	[%rd31+896], %f198;
	add.f32 	%f199, %f384, %f186;
	max.f32 	%f200, %f199, 0f00000000;
	st.global.f32 	[%rd31+402304], %f200;
	add.f32 	%f201, %f380, %f185;
	max.f32 	%f202, %f201, 0f00000000;
	st.global.f32 	[%rd31+803712], %f202;
	add.f32 	%f203, %f376, %f188;
	max.f32 	%f204, %f203, 0f00000000;
	st.global.f32 	[%rd31+1205120], %f204;
	add.f32 	%f205, %f389, %f187;
	max.f32 	%f206, %f205, 0f00000000;
	st.global.f32 	[%rd31+448], %f206;
	add.f32 	%f207, %f385, %f186;
	max.f32 	%f208, %f207, 0f00000000;
	st.global.f32 	[%rd31+401856], %f208;
	add.f32 	%f209, %f381, %f185;
	max.f32 	%f210, %f209, 0f00000000;
	st.global.f32 	[%rd31+803264], %f210;
	add.f32 	%f211, %f377, %f188;
	max.f32 	%f212, %f211, 0f00000000;
	st.global.f32 	[%rd31+1204672], %f212;
	add.f32 	%f213, %f387, %f187;
	max.f32 	%f214, %f213, 0f00000000;
	st.global.f32 	[%rd31+1344], %f214;
	add.f32 	%f215, %f383, %f186;
	max.f32 	%f216, %f215, 0f00000000;
	st.global.f32 	[%rd31+402752], %f216;
	add.f32 	%f217, %f379, %f185;
	max.f32 	%f218, %f217, 0f00000000;
	st.global.f32 	[%rd31+804160], %f218;
	add.f32 	%f219, %f375, %f188;
	max.f32 	%f220, %f219, 0f00000000;
	st.global.f32 	[%rd31+1205568], %f220;
$L__BB2_65:
	ret;

}
	// .globl	fused_nn_max_pool2d_add_nn_relu_kernel0
.visible .entry fused_nn_max_pool2d_add_nn_relu_kernel0(
	.param .u64 .ptr .align 1 fused_nn_max_pool2d_add_nn_relu_kernel0_param_0,
	.param .u64 .ptr .align 1 fused_nn_max_pool2d_add_nn_relu_kernel0_param_1,
	.param .u64 .ptr .align 1 fused_nn_max_pool2d_add_nn_relu_kernel0_param_2,
	.param .u64 .ptr .align 1 fused_nn_max_pool2d_add_nn_relu_kernel0_param_3,
	.param .u64 .ptr .align 1 fused_nn_max_pool2d_add_nn_relu_kernel0_param_4,
	.param .u64 .ptr .align 1 fused_nn_max_pool2d_add_nn_relu_kernel0_param_5
)
{
	.reg .pred 	%p<31>;
	.reg .b32 	%r<62>;
	.reg .b32 	%f<85>;
	.reg .b64 	%rd<25>;

	ld.param.u64 	%rd6, [fused_nn_max_pool2d_add_nn_relu_kernel0_param_1];
	ld.param.u64 	%rd7, [fused_nn_max_pool2d_add_nn_relu_kernel0_param_2];
	ld.param.u64 	%rd8, [fused_nn_max_pool2d_add_nn_relu_kernel0_param_3];
	ld.param.u64 	%rd9, [fused_nn_max_pool2d_add_nn_relu_kernel0_param_4];
	ld.param.u64 	%rd10, [fused_nn_max_pool2d_add_nn_relu_kernel0_param_5];
	cvta.to.global.u64 	%rd1, %rd8;
	cvta.to.global.u64 	%rd2, %rd9;
	cvta.to.global.u64 	%rd3, %rd10;
	cvta.to.global.u64 	%rd11, %rd7;
	cvta.to.global.u64 	%rd12, %rd6;
	mov.u32 	%r61, %ctaid.x;
	ld.global.nc.u32 	%r2, [%rd12];
	ld.global.nc.u32 	%r17, [%rd12+4];
	mul.lo.s32 	%r18, %r17, %r2;
	ld.global.nc.u32 	%r19, [%rd12+8];
	mul.lo.s32 	%r4, %r18, %r19;
	ld.global.nc.u32 	%r5, [%rd11];
	setp.gt.s32 	%p4, %r4, %r5;
	@%p4 bra 	$L__BB3_12;
	shl.b32 	%r20, %r61, 10;
	mov.u32 	%r21, %tid.x;
	or.b32  	%r6, %r20, %r21;
	mul.hi.u32 	%r22, %r6, -1840700269;
	shr.u32 	%r23, %r22, 5;
	mul.lo.s32 	%r24, %r23, 56;
	sub.s32 	%r7, %r6, %r24;
	shl.b32 	%r25, %r7, 1;
	mul.hi.u32 	%r26, %r6, 1402438301;
	shr.u32 	%r27, %r26, 10;
	mul.lo.s32 	%r28, %r27, 3136;
	sub.s32 	%r8, %r6, %r28;
	setp.lt.u32 	%p5, %r8, 56;
	setp.eq.s32 	%p6, %r7, 0;
	or.pred  	%p7, %p5, %p6;
	mad.lo.s32 	%r9, %r23, 224, %r25;
	mul.wide.u32 	%rd13, %r9, 4;
	add.s64 	%rd4, %rd1, %rd13;
	mov.f32 	%f80, 0fFF7FFFFD;
	@%p7 bra 	$L__BB3_3;
	ld.global.nc.f32 	%f80, [%rd4+-452];
$L__BB3_3:
	setp.lt.u32 	%p8, %r8, 56;
	mov.f32 	%f81, 0fFF7FFFFD;
	@%p8 bra 	$L__BB3_5;
	ld.global.nc.f32 	%f81, [%rd4+-448];
$L__BB3_5:
	setp.lt.u32 	%p9, %r8, 56;
	max.f32 	%f42, %f80, 0fFF7FFFFD;
	max.f32 	%f30, %f42, %f81;
	mov.f32 	%f82, 0fFF7FFFFD;
	@%p9 bra 	$L__BB3_7;
	ld.global.nc.f32 	%f82, [%rd4+-444];
$L__BB3_7:
	setp.eq.s32 	%p10, %r7, 0;
	max.f32 	%f33, %f30, %f82;
	mov.f32 	%f83, 0fFF7FFFFD;
	@%p10 bra 	$L__BB3_9;
	ld.global.nc.f32 	%f83, [%rd4+-4];
$L__BB3_9:
	setp.eq.s32 	%p11, %r7, 0;
	max.f32 	%f45, %f33, %f83;
	mul.wide.s32 	%rd14, %r9, 4;
	add.s64 	%rd15, %rd1, %rd14;
	ld.global.nc.f32 	%f46, [%rd15];
	max.f32 	%f47, %f45, %f46;
	ld.global.nc.f32 	%f48, [%rd4+4];
	max.f32 	%f36, %f47, %f48;
	mov.f32 	%f84, 0fFF7FFFFD;
	@%p11 bra 	$L__BB3_11;
	ld.global.nc.f32 	%f84, [%rd4+444];
$L__BB3_11:
	max.f32 	%f49, %f36, %f84;
	ld.global.nc.f32 	%f50, [%rd4+448];
	max.f32 	%f51, %f49, %f50;
	ld.global.nc.f32 	%f52, [%rd4+452];
	max.f32 	%f53, %f51, %f52;
	shr.u32 	%r30, %r26, 16;
	mul.lo.s32 	%r31, %r30, 200704;
	sub.s32 	%r32, %r6, %r31;
	mul.hi.u32 	%r33, %r32, 1369569;
	mul.wide.u32 	%rd16, %r33, 4;
	add.s64 	%rd17, %rd3, %rd16;
	ld.global.nc.f32 	%f54, [%rd17];
	add.f32 	%f55, %f53, %f54;
	max.f32 	%f56, %f55, 0f00000000;
	mul.wide.u32 	%rd18, %r6, 4;
	add.s64 	%rd19, %rd2, %rd18;
	st.global.f32 	[%rd19], %f56;
	bra.uni 	$L__BB3_33;
$L__BB3_12:
	setp.ge.s32 	%p12, %r61, %r4;
	@%p12 bra 	$L__BB3_33;
	mov.u32 	%r10, %tid.x;
$L__BB3_14:
	rem.s32 	%r34, %r61, %r18;
	rem.s32 	%r35, %r34, %r2;
	shl.b32 	%r36, %r35, 10;
	or.b32  	%r13, %r36, %r10;
	mul.hi.s32 	%r37, %r13, 1402438301;
	shr.u32 	%r38, %r37, 31;
	shr.s32 	%r39, %r37, 10;
	add.s32 	%r40, %r39, %r38;
	mul.lo.s32 	%r41, %r40, 3136;
	sub.s32 	%r14, %r13, %r41;
	mul.hi.s32 	%r42, %r13, -1840700269;
	add.s32 	%r43, %r42, %r13;
	shr.u32 	%r44, %r43, 31;
	shr.s32 	%r45, %r43, 5;
	add.s32 	%r46, %r45, %r44;
	mul.lo.s32 	%r47, %r46, 56;
	sub.s32 	%r15, %r13, %r47;
	shl.b32 	%r48, %r15, 1;
	mad.lo.s32 	%r49, %r46, 224, %r48;
	add.s32 	%r50, %r49, -113;
	setp.lt.s32 	%p13, %r14, 56;
	setp.lt.s32 	%p14, %r15, 1;
	mul.wide.s32 	%rd20, %r50, 4;
	add.s64 	%rd5, %rd1, %rd20;
	mov.f32 	%f71, 0fFF7FFFFD;
	or.pred  	%p15, %p13, %p14;
	@%p15 bra 	$L__BB3_16;
	ld.global.nc.f32 	%f71, [%rd5];
$L__BB3_16:
	setp.gt.s32 	%p16, %r14, 55;
	setp.gt.s32 	%p17, %r15, -1;
	and.pred  	%p1, %p16, %p17;
	mov.f32 	%f72, 0fFF7FFFFD;
	not.pred 	%p18, %p1;
	@%p18 bra 	$L__BB3_18;
	ld.global.nc.f32 	%f72, [%rd5+4];
$L__BB3_18:
	max.f32 	%f60, %f71, 0fFF7FFFFD;
	max.f32 	%f5, %f60, %f72;
	mov.f32 	%f73, 0fFF7FFFFD;
	@%p18 bra 	$L__BB3_20;
	ld.global.nc.f32 	%f73, [%rd5+8];
$L__BB3_20:
	setp.gt.s32 	%p20, %r15, 0;
	max.f32 	%f8, %f5, %f73;
	setp.gt.s32 	%p21, %r14, -56;
	and.pred  	%p2, %p21, %p20;
	mov.f32 	%f74, 0fFF7FFFFD;
	not.pred 	%p22, %p2;
	@%p22 bra 	$L__BB3_22;
	ld.global.nc.f32 	%f74, [%rd5+448];
$L__BB3_22:
	setp.gt.s32 	%p23, %r14, -56;
	setp.gt.s32 	%p24, %r15, -1;
	max.f32 	%f11, %f8, %f74;
	and.pred  	%p3, %p23, %p24;
	mov.f32 	%f75, 0fFF7FFFFD;
	not.pred 	%p25, %p3;
	@%p25 bra 	$L__BB3_24;
	ld.global.nc.f32 	%f75, [%rd5+452];
$L__BB3_24:
	max.f32 	%f14, %f11, %f75;
	mov.f32 	%f76, 0fFF7FFFFD;
	@%p25 bra 	$L__BB3_26;
	ld.global.nc.f32 	%f76, [%rd5+456];
$L__BB3_26:
	max.f32 	%f17, %f14, %f76;
	mov.f32 	%f77, 0fFF7FFFFD;
	@%p22 bra 	$L__BB3_28;
	ld.global.nc.f32 	%f77, [%rd5+896];
$L__BB3_28:
	max.f32 	%f20, %f17, %f77;
	mov.f32 	%f78, 0fFF7FFFFD;
	@%p25 bra 	$L__BB3_30;
	ld.global.nc.f32 	%f78, [%rd5+900];
$L__BB3_30:
	max.f32 	%f23, %f20, %f78;
	mov.f32 	%f79, 0fFF7FFFFD;
	@%p25 bra 	$L__BB3_32;
	ld.global.nc.f32 	%f79, [%rd5+904];
$L__BB3_32:
	max.f32 	%f67, %f23, %f79;
	shr.s32 	%r53, %r37, 16;
	add.s32 	%r54, %r53, %r38;
	mul.lo.s32 	%r55, %r54, 200704;
	sub.s32 	%r56, %r13, %r55;
	mul.hi.s32 	%r57, %r56, 1402438301;
	shr.u32 	%r58, %r57, 31;
	shr.s32 	%r59, %r57, 10;
	add.s32 	%r60, %r59, %r58;
	mul.wide.s32 	%rd21, %r60, 4;
	add.s64 	%rd22, %rd3, %rd21;
	ld.global.nc.f32 	%f68, [%rd22];
	add.f32 	%f69, %f67, %f68;
	max.f32 	%f70, %f69, 0f00000000;
	mul.wide.s32 	%rd23, %r13, 4;
	add.s64 	%rd24, %rd2, %rd23;
	st.global.f32 	[%rd24], %f70;
	add.s32 	%r61, %r5, %r61;
	setp.lt.s32 	%p30, %r61, %r4;
	@%p30 bra 	$L__BB3_14;
$L__BB3_33:
	ret;

}
	// .globl	fused_nn_conv2d_add_add_nn_relu_kernel0
.visible .entry fused_nn_conv2d_add_add_nn_relu_kernel0(
	.param .u64 .ptr .align 1 fused_nn_conv2d_add_add_nn_relu_kernel0_param_0,
	.param .u64 .ptr .align 1 fused_nn_conv2d_add_add_nn_relu_kernel0_param_1,
	.param .u64 .ptr .align 1 fused_nn_conv2d_add_add_nn_relu_kernel0_param_2,
	.param .u64 .ptr .align 1 fused_nn_conv2d_add_add_nn_relu_kernel0_param_3,
	.param .u64 .ptr .align 1 fused_nn_conv2d_add_add_nn_relu_kernel0_param_4,
	.param .u64 .ptr .align 1 fused_nn_conv2d_add_add_nn_relu_kernel0_param_5,
	.param .u64 .ptr .align 1 fused_nn_conv2d_add_add_nn_relu_kernel0_param_6,
	.param .u64 .ptr .align 1 fused_nn_conv2d_add_add_nn_relu_kernel0_param_7
)
{


	ret;

}
	// .globl	fused_add_nn_relu_kernel0
.visible .entry fused_add_nn_relu_kernel0(
	.param .u64 .ptr .align 1 fused_add_nn_relu_kernel0_param_0,
	.param .u64 .ptr .align 1 fused_add_nn_relu_kernel0_param_1,
	.param .u64 .ptr .align 1 fused_add_nn_relu_kernel0_param_2,
	.param .u64 .ptr .align 1 fused_add_nn_relu_kernel0_param_3,
	.param .u64 .ptr .align 1 fused_add_nn_relu_kernel0_param_4,
	.param .u64 .ptr .align 1 fused_add_nn_relu_kernel0_param_5
)
{


	ret;

}
	// .globl	fused_nn_softmax_kernel0
.visible .entry fused_nn_softmax_kernel0(
	.param .u64 .ptr .align 1 fused_nn_softmax_kernel0_param_0,
	.param .u64 .ptr .align 1 fused_nn_softmax_kernel0_param_1,
	.param .u64 .ptr .align 1 fused_nn_softmax_kernel0_param_2,
	.param .u64 .ptr .align 1 fused_nn_softmax_kernel0_param_3,
	.param .u64 .ptr .align 1 fused_nn_softmax_kernel0_param_4
)
{


	ret;

}
	// .globl	fused_add_nn_relu_2_kernel0
.visible .entry fused_add_nn_relu_2_kernel0(
	.param .u64 .ptr .align 1 fused_add_nn_relu_2_kernel0_param_0,
	.param .u64 .ptr .align 1 fused_add_nn_relu_2_kernel0_param_1,
	.param .u64 .ptr .align 1 fused_add_nn_relu_2_kernel0_param_2,
	.param .u64 .ptr .align 1 fused_add_nn_relu_2_kernel0_param_3,
	.param .u64 .ptr .align 1 fused_add_nn_relu_2_kernel0_param_4,
	.param .u64 .ptr .align 1 fused_add_nn_relu_2_kernel0_param_5
)
{


	ret;

}
	// .globl	fused_nn_conv2d_1_kernel0
.visible .entry fused_nn_conv2d_1_kernel0(
	.param .u64 .ptr .align 1 fused_nn_conv2d_1_kernel0_param_0,
	.param .u64 .ptr .align 1 fused_nn_conv2d_1_kernel0_param_1,
	.param .u64 .ptr .align 1 fused_nn_conv2d_1_kernel0_param_2,
	.param .u64 .ptr .align 1 fused_nn_conv2d_1_kernel0_param_3,
	.param .u64 .ptr .align 1 fused_nn_conv2d_1_kernel0_param_4,
	.param .u64 .ptr .align 1 fused_nn_conv2d_1_kernel0_param_5
)
{


	ret;

}
	// .globl	fused_nn_conv2d_add_add_nn_relu_1_kernel0
.visible .entry fused_nn_conv2d_add_add_nn_relu_1_kernel0(
	.param .u64 .ptr .align 1 fused_nn_conv2d_add_add_nn_relu_1_kernel0_param_0,
	.param .u64 .ptr .align 1 fused_nn_conv2d_add_add_nn_relu_1_kernel0_param_1,
	.param .u64 .ptr .align 1 fused_nn_conv2d_add_add_nn_relu_1_kernel0_param_2,
	.param .u64 .ptr .align 1 fused_nn_conv2d_add_add_nn_relu_1_kernel0_param_3,
	.param .u64 .ptr .align 1 fused_nn_conv2d_add_add_nn_relu_1_kernel0_param_4,
	.param .u64 .ptr .align 1 fused_nn_conv2d_add_add_nn_relu_1_kernel0_param_5,
	.param .u64 .ptr .align 1 fused_nn_conv2d_add_add_nn_relu_1_kernel0_param_6,
	.param .u64 .ptr .align 1 fused_nn_conv2d_add_add_nn_relu_1_kernel0_param_7
)
{


	ret;

}
	// .globl	fused_nn_conv2d_add_nn_relu_2_kernel0
.visible .entry fused_nn_conv2d_add_nn_relu_2_kernel0(
	.param .u64 .ptr .align 1 fused_nn_conv2d_add_nn_relu_2_kernel0_param_0,
	.param .u64 .ptr .align 1 fused_nn_conv2d_add_nn_relu_2_kernel0_param_1,
	.param .u64 .ptr .align 1 fused_nn_conv2d_add_nn_relu_2_kernel0_param_2,
	.param .u64 .ptr .align 1 fused_nn_conv2d_add_nn_relu_2_kernel0_param_3,
	.param .u64 .ptr .align 1 fused_nn_conv2d_add_nn_relu_2_kernel0_param_4,
	.param .u64 .ptr .align 1 fused_nn_conv2d_add_nn_relu_2_kernel0_param_5,
	.param .u64 .ptr .align 1 fused_nn_conv2d_add_nn_relu_2_kernel0_param_6
)
{


	ret;

}
	// .globl	fused_nn_dense_add_kernel0
.visible .entry fused_nn_dense_add_kernel0(
	.param .u64 .ptr .align 1 fused_nn_dense_add_kernel0_param_0,
	.param .u64 .ptr .align 1 fused_nn_dense_add_kernel0_param_1,
	.param .u64 .ptr .align 1 fused_nn_dense_add_kernel0_param_2,
	.param .u64 .ptr .align 1 fused_nn_dense_add_kernel0_param_3,
	.param .u64 .ptr .align 1 fused_nn_dense_add_kernel0_param_4,
	.param .u64 .ptr .align 1 fused_nn_dense_add_kernel0_param_5,
	.param .u64 .ptr .align 1 fused_nn_dense_add_kernel0_param_6
)
{


	ret;

}
	// .globl	fused_add_10_kernel0
.visible .entry fused_add_10_kernel0(
	.param .u64 .ptr .align 1 fused_add_10_kernel0_param_0,
	.param .u64 .ptr .align 1 fused_add_10_kernel0_param_1,
	.param .u64 .ptr .align 1 fused_add_10_kernel0_param_2,
	.param .u64 .ptr .align 1 fused_add_10_kernel0_param_3,
	.param .u64 .ptr .align 1 fused_add_10_kernel0_param_4,
	.param .u64 .ptr .align 1 fused_add_10_kernel0_param_5
)
{


	ret;

}
	// .globl	fused_nn_conv2d_add_nn_relu_1_kernel0
.visible .entry fused_nn_conv2d_add_nn_relu_1_kernel0(
	.param .u64 .ptr .align 1 fused_nn_conv2d_add_nn_relu_1_kernel0_param_0,
	.param .u64 .ptr .align 1 fused_nn_conv2d_add_nn_relu_1_kernel0_param_1,
	.param .u64 .ptr .align 1 fused_nn_conv2d_add_nn_relu_1_kernel0_param_2,
	.param .u64 .ptr .align 1 fused_nn_conv2d_add_nn_relu_1_kernel0_param_3,
	.param .u64 .ptr .align 1 fused_nn_conv2d_add_nn_relu_1_kernel0_param_4,
	.param .u64 .ptr .align 1 fused_nn_conv2d_add_nn_relu_1_kernel0_param_5,
	.param .u64 .ptr .align 1 fused_nn_conv2d_add_nn_relu_1_kernel0_param_6
)
{


	ret;

}
	// .globl	fused_nn_conv2d_add_nn_relu_4_kernel0
.visible .entry fused_nn_conv2d_add_nn_relu_4_kernel0(
	.param .u64 .ptr .align 1 fused_nn_conv2d_add_nn_relu_4_kernel0_param_0,
	.param .u64 .ptr .align 1 fused_nn_conv2d_add_nn_relu_4_kernel0_param_1,
	.param .u64 .ptr .align 1 fused_nn_conv2d_add_nn_relu_4_kernel0_param_2,
	.param .u64 .ptr .align 1 fused_nn_conv2d_add_nn_relu_4_kernel0_param_3,
	.param .u64 .ptr .align 1 fused_nn_conv2d_add_nn_relu_4_kernel0_param_4,
	.param .u64 .ptr .align 1 fused_nn_conv2d_add_nn_relu_4_kernel0_param_5,
	.param .u64 .ptr .align 1 fused_nn_conv2d_add_nn_relu_4_kernel0_param_6
)
{


	ret;

}
	// .globl	fused_nn_conv2d_add_kernel0
.visible .entry fused_nn_conv2d_add_kernel0(
	.param .u64 .ptr .align 1 fused_nn_conv2d_add_kernel0_param_0,
	.param .u64 .ptr .align 1 fused_nn_conv2d_add_kernel0_param_1,
	.param .u64 .ptr .align 1 fused_nn_conv2d_add_kernel0_param_2,
	.param .u64 .ptr .align 1 fused_nn_conv2d_add_kernel0_param_3,
	.param .u64 .ptr .align 1 fused_nn_conv2d_add_kernel0_param_4,
	.param .u64 .ptr .align 1 fused_nn_conv2d_add_kernel0_param_5,
	.param .u64 .ptr .align 1 fused_nn_conv2d_add_kernel0_param_6
)
{


	ret;

}
	// .globl	fused_nn_conv2d_add_add_nn_relu_2_kernel0
.visible .entry fused_nn_conv2d_add_add_nn_relu_2_kernel0(
	.param .u64 .ptr .align 1 fused_nn_conv2d_add_add_nn_relu_2_kernel0_param_0,
	.param .u64 .ptr .align 1 fused_nn_conv2d_add_add_nn_relu_2_kernel0_param_1,
	.param .u64 .ptr .align 1 fused_nn_conv2d_add_add_nn_relu_2_kernel0_param_2,
	.param .u64 .ptr .align 1 fused_nn_conv2d_add_add_nn_relu_2_kernel0_param_3,
	.param .u64 .ptr .align 1 fused_nn_conv2d_add_add_nn_relu_2_kernel0_param_4,
	.param .u64 .ptr .align 1 fused_nn_conv2d_add_add_nn_relu_2_kernel0_param_5,
	.param .u64 .ptr .align 1 fused_nn_conv2d_add_add_nn_relu_2_kernel0_param_6,
	.param .u64 .ptr .align 1 fused_nn_conv2d_add_add_nn_relu_2_kernel0_param_7
)
{


	ret;

}
	// .globl	fused_nn_conv2d_add_2_kernel0
.visible .entry fused_nn_conv2d_add_2_kernel0(
	.param .u64 .ptr .align 1 fused_nn_conv2d_add_2_kernel0_param_0,
	.param .u64 .ptr .align 1 fused_nn_conv2d_add_2_kernel0_param_1,
	.param .u64 .ptr .align 1 fused_nn_conv2d_add_2_kernel0_param_2,
	.param .u64 .ptr .align 1 fused_nn_conv2d_add_2_kernel0_param_3,
	.param .u64 .ptr .align 1 fused_nn_conv2d_add_2_kernel0_param_4,
	.param .u64 .ptr .align 1 fused_nn_conv2d_add_2_kernel0_param_5,
	.param .u64 .ptr .align 1 fused_nn_conv2d_add_2_kernel0_param_6
)
{


	ret;

}
	// .globl	fused_nn_conv2d_3_kernel0
.visible .entry fused_nn_conv2d_3_kernel0(
	.param .u64 .ptr .align 1 fused_nn_conv2d_3_kernel0_param_0,
	.param .u64 .ptr .align 1 fused_nn_conv2d_3_kernel0_param_1,
	.param .u64 .ptr .align 1 fused_nn_conv2d_3_kernel0_param_2,
	.param .u64 .ptr .align 1 fused_nn_conv2d_3_kernel0_param_3,
	.param .u64 .ptr .align 1 fused_nn_conv2d_3_kernel0_param_4,
	.param .u64 .ptr .align 1 fused_nn_conv2d_3_kernel0_param_5
)
{


	ret;

}
	// .globl	fused_nn_conv2d_add_nn_relu_6_kernel0
.visible .entry fused_nn_conv2d_add_nn_relu_6_kernel0(
	.param .u64 .ptr .align 1 fused_nn_conv2d_add_nn_relu_6_kernel0_param_0,
	.param .u64 .ptr .align 1 fused_nn_conv2d_add_nn_relu_6_kernel0_param_1,
	.param .u64 .ptr .align 1 fused_nn_conv2d_add_nn_relu_6_kernel0_param_2,
	.param .u64 .ptr .align 1 fused_nn_conv2d_add_nn_relu_6_kernel0_param_3,
	.param .u64 .ptr .align 1 fused_nn_conv2d_add_nn_relu_6_kernel0_param_4,
	.param .u64 .ptr .align 1 fused_nn_conv2d_add_nn_relu_6_kernel0_param_5,
	.param .u64 .ptr .align 1 fused_nn_conv2d_add_nn_relu_6_kernel0_param_6
)
{


	ret;

}
	// .globl	fused_nn_conv2d_add_3_kernel0
.visible .entry fused_nn_conv2d_add_3_kernel0(
	.param .u64 .ptr .align 1 fused_nn_conv2d_add_3_kernel0_param_0,
	.param .u64 .ptr .align 1 fused_nn_conv2d_add_3_kernel0_param_1,
	.param .u64 .ptr .align 1 fused_nn_conv2d_add_3_kernel0_param_2,
	.param .u64 .ptr .align 1 fused_nn_conv2d_add_3_kernel0_param_3,
	.param .u64 .ptr .align 1 fused_nn_conv2d_add_3_kernel0_param_4,
	.param .u64 .ptr .align 1 fused_nn_conv2d_add_3_kernel0_param_5,
	.param .u64 .ptr .align 1 fused_nn_conv2d_add_3_kernel0_param_6
)
{


	ret;

}
	// .globl	fused_nn_conv2d_add_nn_relu_kernel0
.visible .entry fused_nn_conv2d_add_nn_relu_kernel0(
	.param .u64 .ptr .align 1 fused_nn_conv2d_add_nn_relu_kernel0_param_0,
	.param .u64 .ptr .align 1 fused_nn_conv2d_add_nn_relu_kernel0_param_1,
	.param .u64 .ptr .align 1 fused_nn_conv2d_add_nn_relu_kernel0_param_2,
	.param .u64 .ptr .align 1 fused_nn_conv2d_add_nn_relu_kernel0_param_3,
	.param .u64 .ptr .align 1 fused_nn_conv2d_add_nn_relu_kernel0_param_4,
	.param .u64 .ptr .align 1 fused_nn_conv2d_add_nn_relu_kernel0_param_5,
	.param .u64 .ptr .align 1 fused_nn_conv2d_add_nn_relu_kernel0_param_6
)
{


	ret;

}
	// .globl	fused_nn_conv2d_2_kernel0
.visible .entry fused_nn_conv2d_2_kernel0(
	.param .u64 .ptr .align 1 fused_nn_conv2d_2_kernel0_param_0,
	.param .u64 .ptr .align 1 fused_nn_conv2d_2_kernel0_param_1,
	.param .u64 .ptr .align 1 fused_nn_conv2d_2_kernel0_param_2,
	.param .u64 .ptr .align 1 fused_nn_conv2d_2_kernel0_param_3,
	.param .u64 .ptr .align 1 fused_nn_conv2d_2_kernel0_param_4,
	.param .u64 .ptr .align 1 fused_nn_conv2d_2_kernel0_param_5
)
{


	ret;

}
	// .globl	fused_nn_conv2d_add_multiply_add_nn_relu_kernel0
.visible .entry fused_nn_conv2d_add_multiply_add_nn_relu_kernel0(
	.param .u64 .ptr .align 1 fused_nn_conv2d_add_multiply_add_nn_relu_kernel0_param_0,
	.param .u64 .ptr .align 1 fused_nn_conv2d_add_multiply_add_nn_relu_kernel0_param_1,
	.param .u64 .ptr .align 1 fused_nn_conv2d_add_multiply_add_nn_relu_kernel0_param_2,
	.param .u64 .ptr .align 1 fused_nn_conv2d_add_multiply_add_nn_relu_kernel0_param_3,
	.param .u64 .ptr .align 1 fused_nn_conv2d_add_multiply_add_nn_relu_kernel0_param_4,
	.param .u64 .ptr .align 1 fused_nn_conv2d_add_multiply_add_nn_relu_kernel0_param_5,
	.param .u64 .ptr .align 1 fused_nn_conv2d_add_multiply_add_nn_relu_kernel0_param_6,
	.param .u64 .ptr .align 1 fused_nn_conv2d_add_multiply_add_nn_relu_kernel0_param_7,
	.param .u64 .ptr .align 1 fused_nn_conv2d_add_multiply_add_nn_relu_kernel0_param_8
)
{


	ret;

}
	// .globl	fused_nn_global_avg_pool2d_kernel0
.visible .entry fused_nn_global_avg_pool2d_kernel0(
	.param .u64 .ptr .align 1 fused_nn_global_avg_pool2d_kernel0_param_0,
	.param .u64 .ptr .align 1 fused_nn_global_avg_pool2d_kernel0_param_1,
	.param .u64 .ptr .align 1 fused_nn_global_avg_pool2d_kernel0_param_2,
	.param .u64 .ptr .align 1 fused_nn_global_avg_pool2d_kernel0_param_3,
	.param .u64 .ptr .align 1 fused_nn_global_avg_pool2d_kernel0_param_4
)
{


	ret;

}
	// .globl	fused_nn_batch_flatten_kernel0
.visible .entry fused_nn_batch_flatten_kernel0(
	.param .u64 .ptr .align 1 fused_nn_batch_flatten_kernel0_param_0,
	.param .u64 .ptr .align 1 fused_nn_batch_flatten_kernel0_param_1,
	.param .u64 .ptr .align 1 fused_nn_batch_flatten_kernel0_param_2,
	.param .u64 .ptr .align 1 fused_nn_batch_flatten_kernel0_param_3,
	.param .u64 .ptr .align 1 fused_nn_batch_flatten_kernel0_param_4
)
{


	ret;

}
	// .globl	fused_nn_conv2d_kernel0
.visible .entry fused_nn_conv2d_kernel0(
	.param .u64 .ptr .align 1 fused_nn_conv2d_kernel0_param_0,
	.param .u64 .ptr .align 1 fused_nn_conv2d_kernel0_param_1,
	.param .u64 .ptr .align 1 fused_nn_conv2d_kernel0_param_2,
	.param .u64 .ptr .align 1 fused_nn_conv2d_kernel0_param_3,
	.param .u64 .ptr .align 1 fused_nn_conv2d_kernel0_param_4,
	.param .u64 .ptr .align 1 fused_nn_conv2d_kernel0_param_5
)
{


	ret;

}
	// .globl	fused_nn_conv2d_add_nn_relu_5_kernel0
.visible .entry fused_nn_conv2d_add_nn_relu_5_kernel0(
	.param .u64 .ptr .align 1 fused_nn_conv2d_add_nn_relu_5_kernel0_param_0,
	.param .u64 .ptr .align 1 fused_nn_conv2d_add_nn_relu_5_kernel0_param_1,
	.param .u64 .ptr .align 1 fused_nn_conv2d_add_nn_relu_5_kernel0_param_2,
	.param .u64 .ptr .align 1 fused_nn_conv2d_add_nn_relu_5_kernel0_param_3,
	.param .u64 .ptr .align 1 fused_nn_conv2d_add_nn_relu_5_kernel0_param_4,
	.param .u64 .ptr .align 1 fused_nn_conv2d_add_nn_relu_5_kernel0_param_5,
	.param .u64 .ptr .align 1 fused_nn_conv2d_add_nn_relu_5_kernel0_param_6
)
{


	ret;

}
	// .globl	fused_add_nn_relu_3_kernel0
.visible .entry fused_add_nn_relu_3_kernel0(
	.param .u64 .ptr .align 1 fused_add_nn_relu_3_kernel0_param_0,
	.param .u64 .ptr .align 1 fused_add_nn_relu_3_kernel0_param_1,
	.param .u64 .ptr .align 1 fused_add_nn_relu_3_kernel0_param_2,
	.param .u64 .ptr .align 1 fused_add_nn_relu_3_kernel0_param_3,
	.param .u64 .ptr .align 1 fused_add_nn_relu_3_kernel0_param_4,
	.param .u64 .ptr .align 1 fused_add_nn_relu_3_kernel0_param_5
)
{


	ret;

}
	// .globl	fused_nn_conv2d_add_nn_relu_3_kernel0
.visible .entry fused_nn_conv2d_add_nn_relu_3_kernel0(
	.param .u64 .ptr .align 1 fused_nn_conv2d_add_nn_relu_3_kernel0_param_0,
	.param .u64 .ptr .align 1 fused_nn_conv2d_add_nn_relu_3_kernel0_param_1,
	.param .u64 .ptr .align 1 fused_nn_conv2d_add_nn_relu_3_kernel0_param_2,
	.param .u64 .ptr .align 1 fused_nn_conv2d_add_nn_relu_3_kernel0_param_3,
	.param .u64 .ptr .align 1 fused_nn_conv2d_add_nn_relu_3_kernel0_param_4,
	.param .u64 .ptr .align 1 fused_nn_conv2d_add_nn_relu_3_kernel0_param_5,
	.param .u64 .ptr .align 1 fused_nn_conv2d_add_nn_relu_3_kernel0_param_6
)
{


	ret;

}


// ===== COMPILED SASS (sm_100) =====

	.target	sm_100

	.elftype	@"ET_EXEC"


//--------------------- .note.nv.tkinfo           --------------------------
	.section	.note.nv.tkinfo,"",@"SHT_NOTE"
	.sectionflags	@"SHF_NOTE_NV_TKINFO"
	.tkinfo
        /*0018*/ 	.word	0x00000002
        /*0030*/ 	.string	""
        /*0030*/ 	.string	"ptxas"
        /*0030*/ 	.string	"Cuda compilation tools, release 13.0, V13.0.88"
        /*0030*/ 	.string	"Build cuda_13.0.r13.0/compiler.36424714_0"
        /*0030*/ 	.string	"-arch sm_100 -m 64 "



//--------------------- .note.nv.cuinfo           --------------------------
	.section	.note.nv.cuinfo,"",@"SHT_NOTE"
	.sectionflags	@"SHF_NOTE_NV_CUINFO"
        /*0018*/ 	.short	0x0002
        /*001a*/ 	.short	0x0064
        /*001c*/ 	.short	0x0082
	.zero		2


//--------------------- .nv.info                  --------------------------
	.section	.nv.info,"",@"SHT_CUDA_INFO"
	.align	4


	//----- nvinfo : EIATTR_REGCOUNT
	.align		4
        /*0000*/ 	.byte	0x04, 0x2f
        /*0002*/ 	.short	(.L_1 - .L_0)
	.align		4
.L_0:
        /*0004*/ 	.word	index@(fused_add_nn_relu_1_kernel0)
        /*0008*/ 	.word	0x00000020


	//----- nvinfo : EIATTR_FRAME_SIZE
	.align		4
.L_1:
        /*000c*/ 	.byte	0x04, 0x11
        /*000e*/ 	.short	(.L_3 - .L_2)
	.align		4
.L_2:
        /*0010*/ 	.word	index@(fused_add_nn_relu_1_kernel0)
        /*0014*/ 	.word	0x00000000


	//----- nvinfo : EIATTR_REGCOUNT
	.align		4
.L_3:
        /*0018*/ 	.byte	0x04, 0x2f
        /*001a*/ 	.short	(.L_5 - .L_4)
	.align		4
.L_4:
        /*001c*/ 	.word	index@(fused_nn_conv2d_add_1_kernel0)
        /*0020*/ 	.word	0x000000d2


	//----- nvinfo : EIATTR_FRAME_SIZE
	.align		4
.L_5:
        /*0024*/ 	.byte	0x04, 0x11
        /*0026*/ 	.short	(.L_7 - .L_6)
	.align		4
.L_6:
        /*0028*/ 	.word	index@(fused_nn_conv2d_add_1_kernel0)
        /*002c*/ 	.word	0x00000000


	//----- nvinfo : EIATTR_REGCOUNT
	.align		4
.L_7:
        /*0030*/ 	.byte	0x04, 0x2f
        /*0032*/ 	.short	(.L_9 - .L_8)
	.align		4
.L_8:
        /*0034*/ 	.word	index@(fused_nn_conv2d_add_nn_relu_7_kernel0)
        /*0038*/ 	.word	0x00000047


	//----- nvinfo : EIATTR_FRAME_SIZE
	.align		4
.L_9:
        /*003c*/ 	.byte	0x04, 0x11
        /*003e*/ 	.short	(.L_11 - .L_10)
	.align		4
.L_10:
        /*0040*/ 	.word	index@(fused_nn_conv2d_add_nn_relu_7_kernel0)
        /*0044*/ 	.word	0x00000000


	//----- nvinfo : EIATTR_REGCOUNT
	.align		4
.L_11:
        /*0048*/ 	.byte	0x04, 0x2f
        /*004a*/ 	.short	(.L_13 - .L_12)
	.align		4
.L_12:
        /*004c*/ 	.word	index@(fused_nn_max_pool2d_add_nn_relu_kernel0)
        /*0050*/ 	.word	0x0000001f


	//----- nvinfo : EIATTR_FRAME_SIZE
	.align		4
.L_13:
        /*0054*/ 	.byte	0x04, 0x11
        /*0056*/ 	.short	(.L_15 - .L_14)
	.align		4
.L_14:
        /*0058*/ 	.word	index@(fused_nn_max_pool2d_add_nn_relu_kernel0)
        /*005c*/ 	.word	0x00000000


	//----- nvinfo : EIATTR_REGCOUNT
	.align		4
.L_15:
        /*0060*/ 	.byte	0x04, 0x2f
        /*0062*/ 	.short	(.L_17 - .L_16)
	.align		4
.L_16:
        /*0064*/ 	.word	index@(fused_nn_conv2d_add_add_nn_relu_kernel0)
        /*0068*/ 	.word	0x00000004


	//----- nvinfo : EIATTR_FRAME_SIZE
	.align		4
.L_17:
        /*006c*/ 	.byte	0x04, 0x11
        /*006e*/ 	.short	(.L_19 - .L_18)
	.align		4
.L_18:
        /*0070*/ 	.word	index@(fused_nn_conv2d_add_add_nn_relu_kernel0)
        /*0074*/ 	.word	0x00000000


	//----- nvinfo : EIATTR_REGCOUNT
	.align		4
.L_19:
        /*0078*/ 	.byte	0x04, 0x2f
        /*007a*/ 	.short	(.L_21 - .L_20)
	.align		4
.L_20:
        /*007c*/ 	.word	index@(fused_add_nn_relu_kernel0)
        /*0080*/ 	.word	0x00000004


	//----- nvinfo : EIATTR_FRAME_SIZE
	.align		4
.L_21:
        /*0084*/ 	.byte	0x04, 0x11
        /*0086*/ 	.short	(.L_23 - .L_22)
	.align		4
.L_22:
        /*0088*/ 	.word	index@(fused_add_nn_relu_kernel0)
        /*008c*/ 	.word	0x00000000


	//----- nvinfo : EIATTR_REGCOUNT
	.align		4
.L_23:
        /*0090*/ 	.byte	0x04, 0x2f
        /*0092*/ 	.short	(.L_25 - .L_24)
	.align		4
.L_24:
        /*0094*/ 	.word	index@(fused_nn_softmax_kernel0)
        /*0098*/ 	.word	0x00000004


	//----- nvinfo : EIATTR_FRAME_SIZE
	.align		4
.L_25:
        /*009c*/ 	.byte	0x04, 0x11
        /*009e*/ 	.short	(.L_27 - .L_26)
	.align		4
.L_26:
        /*00a0*/ 	.word	index@(fused_nn_softmax_kernel0)
        /*00a4*/ 	.word	0x00000000


	//----- nvinfo : EIATTR_REGCOUNT
	.align		4
.L_27:
        /*00a8*/ 	.byte	0x04, 0x2f
        /*00aa*/ 	.short	(.L_29 - .L_28)
	.align		4
.L_28:
        /*00ac*/ 	.word	index@(fused_add_nn_relu_2_kernel0)
        /*00b0*/ 	.word	0x00000004


	//----- nvinfo : EIATTR_FRAME_SIZE
	.align		4
.L_29:
        /*00b4*/ 	.byte	0x04, 0x11
        /*00b6*/ 	.short	(.L_31 - .L_30)
	.align		4
.L_30:
        /*00b8*/ 	.word	index@(fused_add_nn_relu_2_kernel0)
        /*00bc*/ 	.word	0x00000000


	//----- nvinfo : EIATTR_REGCOUNT
	.align		4
.L_31:
        /*00c0*/ 	.byte	0x04, 0x2f
        /*00c2*/ 	.short	(.L_33 - .L_32)
	.align		4
.L_32:
        /*00c4*/ 	.word	index@(fused_nn_conv2d_1_kernel0)
        /*00c8*/ 	.word	0x00000004


	//----- nvinfo : EIATTR_FRAME_SIZE
	.align		4
.L_33:
        /*00cc*/ 	.byte	0x04, 0x11
        /*00ce*/ 	.short	(.L_35 - .L_34)
	.align		4
.L_34:
        /*00d0*/ 	.word	index@(fused_nn_conv2d_1_kernel0)
        /*00d4*/ 	.word	0x00000000


	//----- nvinfo : EIATTR_REGCOUNT
	.align		4
.L_35:
        /*00d8*/ 	.byte	0x04, 0x2f
        /*00da*/ 	.short	(.L_37 - .L_36)
	.align		4
.L_36:
        /*00dc*/ 	.word	index@(fused_nn_conv2d_add_add_nn_relu_1_kernel0)
        /*00e0*/ 	.word	0x00000004


	//----- nvinfo : EIATTR_FRAME_SIZE
	.align		4
.L_37:
        /*00e4*/ 	.byte	0x04, 0x11
        /*00e6*/ 	.short	(.L_39 - .L_38)
	.align		4
.L_38:
        /*00e8*/ 	.word	index@(fused_nn_conv2d_add_add_nn_relu_1_kernel0)
        /*00ec*/ 	.word	0x00000000


	//----- nvinfo : EIATTR_REGCOUNT
	.align		4
.L_39:
        /*00f0*/ 	.byte	0x04, 0x2f
        /*00f2*/ 	.short	(.L_41 - .L_40)
	.align		4
.L_40:
        /*00f4*/ 	.word	index@(fused_nn_conv2d_add_nn_relu_2_kernel0)
        /*00f8*/ 	.word	0x00000004


	//----- nvinfo : EIATTR_FRAME_SIZE
	.align		4
.L_41:
        /*00fc*/ 	.byte	0x04, 0x11
        /*00fe*/ 	.short	(.L_43 - .L_42)
	.align		4
.L_42:
        /*0100*/ 	.word	index@(fused_nn_conv2d_add_nn_relu_2_kernel0)
        /*0104*/ 	.word	0x00000000


	//----- nvinfo : EIATTR_REGCOUNT
	.align		4
.L_43:
        /*0108*/ 	.byte	0x04, 0x2f
        /*010a*/ 	.short	(.L_45 - .L_44)
	.align		4
.L_44:
        /*010c*/ 	.word	index@(fused_nn_dense_add_kernel0)
        /*0110*/ 	.word	0x00000004


	//----- nvinfo : EIATTR_FRAME_SIZE
	.align		4
.L_45:
        /*0114*/ 	.byte	0x04, 0x11
        /*0116*/ 	.short	(.L_47 - .L_46)
	.align		4
.L_46:
        /*0118*/ 	.word	index@(fused_nn_dense_add_kernel0)
        /*011c*/ 	.word	0x00000000


	//----- nvinfo : EIATTR_REGCOUNT
	.align		4
.L_47:
        /*0120*/ 	.byte	0x04, 0x2f
        /*0122*/ 	.short	(.L_49 - .L_48)
	.align		4
.L_48:
        /*0124*/ 	.word	index@(fused_add_10_kernel0)
        /*0128*/ 	.word	0x00000004


	//----- nvinfo : EIATTR_FRAME_SIZE
	.align		4
.L_49:
        /*012c*/ 	.byte	0x04, 0x11
        /*012e*/ 	.short	(.L_51 - .L_50)
	.align		4
.L_50:
        /*0130*/ 	.word	index@(fused_add_10_kernel0)
        /*0134*/ 	.word	0x00000000


	//----- nvinfo : EIATTR_REGCOUNT
	.align		4
.L_51:
        /*0138*/ 	.byte	0x04, 0x2f
        /*013a*/ 	.short	(.L_53 - .L_52)
	.align		4
.L_52:
        /*013c*/ 	.word	index@(fused_nn_conv2d_add_nn_relu_1_kernel0)
        /*0140*/ 	.word	0x00000004


	//----- nvinfo : EIATTR_FRAME_SIZE
	.align		4
.L_53:
        /*0144*/ 	.byte	0x04, 0x11
        /*0146*/ 	.short	(.L_55 - .L_54)
	.align		4
.L_54:
        /*0148*/ 	.word	index@(fused_nn_conv2d_add_nn_relu_1_kernel0)
        /*014c*/ 	.word	0x00000000


	//----- nvinfo : EIATTR_REGCOUNT
	.align		4
.L_55:
        /*0150*/ 	.byte	0x04, 0x2f
        /*0152*/ 	.short	(.L_57 - .L_56)
	.align		4
.L_56:
        /*0154*/ 	.word	index@(fused_nn_conv2d_add_nn_relu_4_kernel0)
        /*0158*/ 	.word	0x00000004


	//----- nvinfo : EIATTR_FRAME_SIZE
	.align		4
.L_57:
        /*015c*/ 	.byte	0x04, 0x11
        /*015e*/ 	.short	(.L_59 - .L_58)
	.align		4
.L_58:
        /*0160*/ 	.word	index@(fused_nn_conv2d_add_nn_relu_4_kernel0)
        /*0164*/ 	.word	0x00000000


	//----- nvinfo : EIATTR_REGCOUNT
	.align		4
.L_59:
        /*0168*/ 	.byte	0x04, 0x2f
        /*016a*/ 	.short	(.L_61 - .L_60)
	.align		4
.L_60:
        /*016c*/ 	.word	index@(fused_nn_conv2d_add_kernel0)
        /*0170*/ 	.word	0x00000004


	//----- nvinfo : EIATTR_FRAME_SIZE
	.align		4
.L_61:
        /*0174*/ 	.byte	0x04, 0x11
        /*0176*/ 	.short	(.L_63 - .L_62)
	.align		4
.L_62:
        /*0178*/ 	.word	index@(fused_nn_conv2d_add_kernel0)
        /*017c*/ 	.word	0x00000000


	//----- nvinfo : EIATTR_REGCOUNT
	.align		4
.L_63:
        /*0180*/ 	.byte	0x04, 0x2f
        /*0182*/ 	.short	(.L_65 - .L_64)
	.align		4
.L_64:
        /*0184*/ 	.word	index@(fused_nn_conv2d_add_add_nn_relu_2_kernel0)
        /*0188*/ 	.word	0x00000004


	//----- nvinfo : EIATTR_FRAME_SIZE
	.align		4
.L_65:
        /*018c*/ 	.byte	0x04, 0x11
        /*018e*/ 	.short	(.L_67 - .L_66)
	.align		4
.L_66:
        /*0190*/ 	.word	index@(fused_nn_conv2d_add_add_nn_relu_2_kernel0)
        /*0194*/ 	.word	0x00000000


	//----- nvinfo : EIATTR_REGCOUNT
	.align		4
.L_67:
        /*0198*/ 	.byte	0x04, 0x2f
        /*019a*/ 	.short	(.L_69 - .L_68)
	.align		4
.L_68:
        /*019c*/ 	.word	index@(fused_nn_conv2d_add_2_kernel0)
        /*01a0*/ 	.word	0x00000004


	//----- nvinfo : EIATTR_FRAME_SIZE
	.align		4
.L_69:
        /*01a4*/ 	.byte	0x04, 0x11
        /*01a6*/ 	.short	(.L_71 - .L_70)
	.align		4
.L_70:
        /*01a8*/ 	.word	index@(fused_nn_conv2d_add_2_kernel0)
        /*01ac*/ 	.word	0x00000000


	//----- nvinfo : EIATTR_REGCOUNT
	.align		4
.L_71:
        /*01b0*/ 	.byte	0x04, 0x2f
        /*01b2*/ 	.short	(.L_73 - .L_72)
	.align		4
.L_72:
        /*01b4*/ 	.word	index@(fused_nn_conv2d_3_kernel0)
        /*01b8*/ 	.word	0x00000004


	//----- nvinfo : EIATTR_FRAME_SIZE
	.align		4
.L_73:
        /*01bc*/ 	.byte	0x04, 0x11
        /*01be*/ 	.short	(.L_75 - .L_74)
	.align		4
.L_74:
        /*01c0*/ 	.word	index@(fused_nn_conv2d_3_kernel0)
        /*01c4*/ 	.word	0x00000000


	//----- nvinfo : EIATTR_REGCOUNT
	.align		4
.L_75:
        /*01c8*/ 	.byte	0x04, 0x2f
        /*01ca*/ 	.short	(.L_77 - .L_76)
	.align		4
.L_76:
        /*01cc*/ 	.word	index@(fused_nn_conv2d_add_nn_relu_6_kernel0)
        /*01d0*/ 	.word	0x00000004


	//----- nvinfo : EIATTR_FRAME_SIZE
	.align		4
.L_77:
        /*01d4*/ 	.byte	0x04, 0x11
        /*01d6*/ 	.short	(.L_79 - .L_78)
	.align		4
.L_78:
        /*01d8*/ 	.word	index@(fused_nn_conv2d_add_nn_relu_6_kernel0)
        /*01dc*/ 	.word	0x00000000


	//----- nvinfo : EIATTR_REGCOUNT
	.align		4
.L_79:
        /*01e0*/ 	.byte	0x04, 0x2f
        /*01e2*/ 	.short	(.L_81 - .L_80)
	.align		4
.L_80:
        /*01e4*/ 	.word	index@(fused_nn_conv2d_add_3_kernel0)
        /*01e8*/ 	.word	0x00000004


	//----- nvinfo : EIATTR_FRAME_SIZE
	.align		4
.L_81:
        /*01ec*/ 	.byte	0x04, 0x11
        /*01ee*/ 	.short	(.L_83 - .L_82)
	.align		4
.L_82:
        /*01f0*/ 	.word	index@(fused_nn_conv2d_add_3_kernel0)
        /*01f4*/ 	.word	0x00000000


	//----- nvinfo : EIATTR_REGCOUNT
	.align		4
.L_83:
        /*01f8*/ 	.byte	0x04, 0x2f
        /*01fa*/ 	.short	(.L_85 - .L_84)
	.align		4
.L_84:
        /*01fc*/ 	.word	index@(fused_nn_conv2d_add_nn_relu_kernel0)
        /*0200*/ 	.word	0x00000004


	//----- nvinfo : EIATTR_FRAME_SIZE
	.align		4
.L_85:
        /*0204*/ 	.byte	0x04, 0x11
        /*0206*/ 	.short	(.L_87 - .L_86)
	.align		4
.L_86:
        /*0208*/ 	.word	index@(fused_nn_conv2d_add_nn_relu_kernel0)
        /*020c*/ 	.word	0x00000000


	//----- nvinfo : EIATTR_REGCOUNT
	.align		4
.L_87:
        /*0210*/ 	.byte	0x04, 0x2f
        /*0212*/ 	.short	(.L_89 - .L_88)
	.align		4
.L_88:
        /*0214*/ 	.word	index@(fused_nn_conv2d_2_kernel0)
        /*0218*/ 	.word	0x00000004


	//----- nvinfo : EIATTR_FRAME_SIZE
	.align		4
.L_89:
        /*021c*/ 	.byte	0x04, 0x11
        /*021e*/ 	.short	(.L_91 - .L_90)
	.align		4
.L_90:
        /*0220*/ 	.word	index@(fused_nn_conv2d_2_kernel0)
        /*0224*/ 	.word	0x00000000


	//----- nvinfo : EIATTR_REGCOUNT
	.align		4
.L_91:
        /*0228*/ 	.byte	0x04, 0x2f
        /*022a*/ 	.short	(.L_93 - .L_92)
	.align		4
.L_92:
        /*022c*/ 	.word	index@(fused_nn_conv2d_add_multiply_add_nn_relu_kernel0)
        /*0230*/ 	.word	0x00000004


	//----- nvinfo : EIATTR_FRAME_SIZE
	.align		4
.L_93:
        /*0234*/ 	.byte	0x04, 0x11
        /*0236*/ 	.short	(.L_95 - .L_94)
	.align		4
.L_94:
        /*0238*/ 	.word	index@(fused_nn_conv2d_add_multiply_add_nn_relu_kernel0)
        /*023c*/ 	.word	0x00000000


	//----- nvinfo : EIATTR_REGCOUNT
	.align		4
.L_95:
        /*0240*/ 	.byte	0x04, 0x2f
        /*0242*/ 	.short	(.L_97 - .L_96)
	.align		4
.L_96:
        /*0244*/ 	.word	index@(fused_nn_global_avg_pool2d_kernel0)
        /*0248*/ 	.word	0x00000004


	//----- nvinfo : EIATTR_FRAME_SIZE
	.align		4
.L_97:
        /*024c*/ 	.byte	0x04, 0x11
        /*024e*/ 	.short	(.L_99 - .L_98)
	.align		4
.L_98:
        /*0250*/ 	.word	index@(fused_nn_global_avg_pool2d_kernel0)
        /*0254*/ 	.word	0x00000000


	//----- nvinfo : EIATTR_REGCOUNT
	.align		4
.L_99:
        /*0258*/ 	.byte	0x04, 0x2f
        /*025a*/ 	.short	(.L_101 - .L_100)
	.align		4
.L_100:
        /*025c*/ 	.word	index@(fused_nn_batch_flatten_kernel0)
        /*0260*/ 	.word	0x00000004


	//----- nvinfo : EIATTR_FRAME_SIZE
	.align		4
.L_101:
        /*0264*/ 	.byte	0x04, 0x11
        /*0266*/ 	.short	(.L_103 - .L_102)
	.align		4
.L_102:
        /*0268*/ 	.word	index@(fused_nn_batch_flatten_kernel0)
        /*026c*/ 	.word	0x00000000


	//----- nvinfo : EIATTR_REGCOUNT
	.align		4
.L_103:
        /*0270*/ 	.byte	0x04, 0x2f
        /*0272*/ 	.short	(.L_105 - .L_104)
	.align		4
.L_104:
        /*0274*/ 	.word	index@(fused_nn_conv2d_kernel0)
        /*0278*/ 	.word	0x00000004


	//----- nvinfo : EIATTR_FRAME_SIZE
	.align		4
.L_105:
        /*027c*/ 	.byte	0x04, 0x11
        /*027e*/ 	.short	(.L_107 - .L_106)
	.align		4
.L_106:
        /*0280*/ 	.word	index@(fused_nn_conv2d_kernel0)
        /*0284*/ 	.word	0x00000000


	//----- nvinfo : EIATTR_REGCOUNT
	.align		4
.L_107:
        /*0288*/ 	.byte	0x04, 0x2f
        /*028a*/ 	.short	(.L_109 - .L_108)
	.align		4
.L_108:
        /*028c*/ 	.word	index@(fused_nn_conv2d_add_nn_relu_5_kernel0)
        /*0290*/ 	.word	0x00000004


	//----- nvinfo : EIATTR_FRAME_SIZE
	.align		4
.L_109:
        /*0294*/ 	.byte	0x04, 0x11
        /*0296*/ 	.short	(.L_111 - .L_110)
	.align		4
.L_110:
        /*0298*/ 	.word	index@(fused_nn_conv2d_add_nn_relu_5_kernel0)
        /*029c*/ 	.word	0x00000000


	//----- nvinfo : EIATTR_REGCOUNT
	.align		4
.L_111:
        /*02a0*/ 	.byte	0x04, 0x2f
        /*02a2*/ 	.short	(.L_113 - .L_112)
	.align		4
.L_112:
        /*02a4*/ 	.word	index@(fused_add_nn_relu_3_kernel0)
        /*02a8*/ 	.word	0x00000004


	//----- nvinfo : EIATTR_FRAME_SIZE
	.align		4
.L_113:
        /*02ac*/ 	.byte	0x04, 0x11
        /*02ae*/ 	.short	(.L_115 - .L_114)
	.align		4
.L_114:
        /*02b0*/ 	.word	index@(fused_add_nn_relu_3_kernel0)
        /*02b4*/ 	.word	0x00000000


	//----- nvinfo : EIATTR_REGCOUNT
	.align		4
.L_115:
        /*02b8*/ 	.byte	0x04, 0x2f
        /*02ba*/ 	.short	(.L_117 - .L_116)
	.align		4
.L_116:
        /*02bc*/ 	.word	index@(fused_nn_conv2d_add_nn_relu_3_kernel0)
        /*02c0*/ 	.word	0x00000004


	//----- nvinfo : EIATTR_FRAME_SIZE
	.align		4
.L_117:
        /*02c4*/ 	.byte	0x04, 0x11
        /*02c6*/ 	.short	(.L_119 - .L_118)
	.align		4
.L_118:
        /*02c8*/ 	.word	index@(fused_nn_conv2d_add_nn_relu_3_kernel0)
        /*02cc*/ 	.word	0x00000000


	//----- nvinfo : EIATTR_MIN_STACK_SIZE
	.align		4
.L_119:
        /*02d0*/ 	.byte	0x04, 0x12
        /*02d2*/ 	.short	(.L_121 - .L_120)
	.align		4
.L_120:
        /*02d4*/ 	.word	index@(fused_nn_conv2d_add_nn_relu_3_kernel0)
        /*02d8*/ 	.word	0x00000000


	//----- nvinfo : EIATTR_MIN_STACK_SIZE
	.align		4
.L_121:
        /*02dc*/ 	.byte	0x04, 0x12
        /*02de*/ 	.short	(.L_123 - .L_122)
	.align		4
.L_122:
        /*02e0*/ 	.word	index@(fused_add_nn_relu_3_kernel0)
        /*02e4*/ 	.word	0x00000000


	//----- nvinfo : EIATTR_MIN_STACK_SIZE
	.align		4
.L_123:
        /*02e8*/ 	.byte	0x04, 0x12
        /*02ea*/ 	.short	(.L_125 - .L_124)
	.align		4
.L_124:
        /*02ec*/ 	.word	index@(fused_nn_conv2d_add_nn_relu_5_kernel0)
        /*02f0*/ 	.word	0x00000000


	//----- nvinfo : EIATTR_MIN_STACK_SIZE
	.align		4
.L_125:
        /*02f4*/ 	.byte	0x04, 0x12
        /*02f6*/ 	.short	(.L_127 - .L_126)
	.align		4
.L_126:
        /*02f8*/ 	.word	index@(fused_nn_conv2d_kernel0)
        /*02fc*/ 	.word	0x00000000


	//----- nvinfo : EIATTR_MIN_STACK_SIZE
	.align		4
.L_127:
        /*0300*/ 	.byte	0x04, 0x12
        /*0302*/ 	.short	(.L_129 - .L_128)
	.align		4
.L_128:
        /*0304*/ 	.word	index@(fused_nn_batch_flatten_kernel0)
        /*0308*/ 	.word	0x00000000


	//----- nvinfo : EIATTR_MIN_STACK_SIZE
	.align		4
.L_129:
        /*030c*/ 	.byte	0x04, 0x12
        /*030e*/ 	.short	(.L_131 - .L_130)
	.align		4
.L_130:
        /*0310*/ 	.word	index@(fused_nn_global_avg_pool2d_kernel0)
        /*0314*/ 	.word	0x00000000


	//----- nvinfo : EIATTR_MIN_STACK_SIZE
	.align		4
.L_131:
        /*0318*/ 	.byte	0x04, 0x12
        /*031a*/ 	.short	(.L_133 - .L_132)
	.align		4
.L_132:
        /*031c*/ 	.word	index@(fused_nn_conv2d_add_multiply_add_nn_relu_kernel0)
        /*0320*/ 	.word	0x00000000


	//----- nvinfo : EIATTR_MIN_STACK_SIZE
	.align		4
.L_133:
        /*0324*/ 	.byte	0x04, 0x12
        /*0326*/ 	.short	(.L_135 - .L_134)
	.align		4
.L_134:
        /*0328*/ 	.word	index@(fused_nn_conv2d_2_kernel0)
        /*032c*/ 	.word	0x00000000


	//----- nvinfo : EIATTR_MIN_STACK_SIZE
	.align		4
.L_135:
        /*0330*/ 	.byte	0x04, 0x12
        /*0332*/ 	.short	(.L_137 - .L_136)
	.align		4
.L_136:
        /*0334*/ 	.word	index@(fused_nn_conv2d_add_nn_relu_kernel0)
        /*0338*/ 	.word	0x00000000


	//----- nvinfo : EIATTR_MIN_STACK_SIZE
	.align		4
.L_137:
        /*033c*/ 	.byte	0x04, 0x12
        /*033e*/ 	.short	(.L_139 - .L_138)
	.align		4
.L_138:
        /*0340*/ 	.word	index@(fused_nn_conv2d_add_3_kernel0)
        /*0344*/ 	.word	0x00000000


	//----- nvinfo : EIATTR_MIN_STACK_SIZE
	.align		4
.L_139:
        /*0348*/ 	.byte	0x04, 0x12
        /*034a*/ 	.short	(.L_141 - .L_140)
	.align		4
.L_140:
        /*034c*/ 	.word	index@(fused_nn_conv2d_add_nn_relu_6_kernel0)
        /*0350*/ 	.word	0x00000000


	//----- nvinfo : EIATTR_MIN_STACK_SIZE
	.align		4
.L_141:
        /*0354*/ 	.byte	0x04, 0x12
        /*0356*/ 	.short	(.L_143 - .L_142)
	.align		4
.L_142:
        /*0358*/ 	.word	index@(fused_nn_conv2d_3_kernel0)
        /*035c*/ 	.word	0x00000000


	//----- nvinfo : EIATTR_MIN_STACK_SIZE
	.align		4
.L_143:
        /*0360*/ 	.byte	0x04, 0x12
        /*0362*/ 	.short	(.L_145 - .L_144)
	.align		4
.L_144:
        /*0364*/ 	.word	index@(fused_nn_conv2d_add_2_kernel0)
        /*0368*/ 	.word	0x00000000


	//----- nvinfo : EIATTR_MIN_STACK_SIZE
	.align		4
.L_145:
        /*036c*/ 	.byte	0x04, 0x12
        /*036e*/ 	.short	(.L_147 - .L_146)
	.align		4
.L_146:
        /*0370*/ 	.word	index@(fused_nn_conv2d_add_add_nn_relu_2_kernel0)
        /*0374*/ 	.word	0x00000000


	//----- nvinfo : EIATTR_MIN_STACK_SIZE
	.align		4
.L_147:
        /*0378*/ 	.byte	0x04, 0x12
        /*037a*/ 	.short	(.L_149 - .L_148)
	.align		4
.L_148:
        /*037c*/ 	.word	index@(fused_nn_conv2d_add_kernel0)
        /*0380*/ 	.word	0x00000000


	//----- nvinfo : EIATTR_MIN_STACK_SIZE
	.align		4
.L_149:
        /*0384*/ 	.byte	0x04, 0x12
        /*0386*/ 	.short	(.L_151 - .L_150)
	.align		4
.L_150:
        /*0388*/ 	.word	index@(fused_nn_conv2d_add_nn_relu_4_kernel0)
        /*038c*/ 	.word	0x00000000


	//----- nvinfo : EIATTR_MIN_STACK_SIZE
	.align		4
.L_151:
        /*0390*/ 	.byte	0x04, 0x12
        /*0392*/ 	.short	(.L_153 - .L_152)
	.align		4
.L_152:
        /*0394*/ 	.word	index@(fused_nn_conv2d_add_nn_relu_1_kernel0)
        /*0398*/ 	.word	0x00000000


	//----- nvinfo : EIATTR_MIN_STACK_SIZE
	.align		4
.L_153:
        /*039c*/ 	.byte	0x04, 0x12
        /*039e*/ 	.short	(.L_155 - .L_154)
	.align		4
.L_154:
        /*03a0*/ 	.word	index@(fused_add_10_kernel0)
        /*03a4*/ 	.word	0x00000000


	//----- nvinfo : EIATTR_MIN_STACK_SIZE
	.align		4
.L_155:
        /*03a8*/ 	.byte	0x04, 0x12
        /*03aa*/ 	.short	(.L_157 - .L_156)
	.align		4
.L_156:
        /*03ac*/ 	.word	index@(fused_nn_dense_add_kernel0)
        /*03b0*/ 	.word	0x00000000


	//----- nvinfo : EIATTR_MIN_STACK_SIZE
	.align		4
.L_157:
        /*03b4*/ 	.byte	0x04, 0x12
        /*03b6*/ 	.short	(.L_159 - .L_158)
	.align		4
.L_158:
        /*03b8*/ 	.word	index@(fused_nn_conv2d_add_nn_relu_2_kernel0)
        /*03bc*/ 	.word	0x00000000


	//----- nvinfo : EIATTR_MIN_STACK_SIZE
	.align		4
.L_159:
        /*03c0*/ 	.byte	0x04, 0x12
        /*03c2*/ 	.short	(.L_161 - .L_160)
	.align		4
.L_160:
        /*03c4*/ 	.word	index@(fused_nn_conv2d_add_add_nn_relu_1_kernel0)
        /*03c8*/ 	.word	0x00000000


	//----- nvinfo : EIATTR_MIN_STACK_SIZE
	.align		4
.L_161:
        /*03cc*/ 	.byte	0x04, 0x12
        /*03ce*/ 	.short	(.L_163 - .L_162)
	.align		4
.L_162:
        /*03d0*/ 	.word	index@(fused_nn_conv2d_1_kernel0)
        /*03d4*/ 	.word	0x00000000


	//----- nvinfo : EIATTR_MIN_STACK_SIZE
	.align		4
.L_163:
        /*03d8*/ 	.byte	0x04, 0x12
        /*03da*/ 	.short	(.L_165 - .L_164)
	.align		4
.L_164:
        /*03dc*/ 	.word	index@(fused_add_nn_relu_2_kernel0)
        /*03e0*/ 	.word	0x00000000


	//----- nvinfo : EIATTR_MIN_STACK_SIZE
	.align		4
.L_165:
        /*03e4*/ 	.byte	0x04, 0x12
        /*03e6*/ 	.short	(.L_167 - .L_166)
	.align		4
.L_166:
        /*03e8*/ 	.word	index@(fused_nn_softmax_kernel0)
        /*03ec*/ 	.word	0x00000000


	//----- nvinfo : EIATTR_MIN_STACK_SIZE
	.align		4
.L_167:
        /*03f0*/ 	.byte	0x04, 0x12
        /*03f2*/ 	.short	(.L_169 - .L_168)
	.align		4
.L_168:
        /*03f4*/ 	.word	index@(fused_add_nn_relu_kernel0)
        /*03f8*/ 	.word	0x00000000


	//----- nvinfo : EIATTR_MIN_STACK_SIZE
	.align		4
.L_169:
        /*03fc*/ 	.byte	0x04, 0x12
        /*03fe*/ 	.short	(.L_171 - .L_170)
	.align		4
.L_170:
        /*0400*/ 	.word	index@(fused_nn_conv2d_add_add_nn_relu_kernel0)
        /*0404*/ 	.word	0x00000000


	//----- nvinfo : EIATTR_MIN_STACK_SIZE
	.align		4
.L_171:
        /*0408*/ 	.byte	0x04, 0x12
        /*040a*/ 	.short	(.L_173 - .L_172)
	.align		4
.L_172:
        /*040c*/ 	.word	index@(fused_nn_max_pool2d_add_nn_relu_kernel0)
        /*0410*/ 	.word	0x00000000


	//----- nvinfo : EIATTR_MIN_STACK_SIZE
	.align		4
.L_173:
        /*0414*/ 	.byte	0x04, 0x12
        /*0416*/ 	.short	(.L_175 - .L_174)
	.align		4
.L_174:
        /*0418*/ 	.word	index@(fused_nn_conv2d_add_nn_relu_7_kernel0)
        /*041c*/ 	.word	0x00000000


	//----- nvinfo : EIATTR_MIN_STACK_SIZE
	.align		4
.L_175:
        /*0420*/ 	.byte	0x04, 0x12
        /*0422*/ 	.short	(.L_177 - .L_176)
	.align		4
.L_176:
        /*0424*/ 	.word	index@(fused_nn_conv2d_add_1_kernel0)
        /*0428*/ 	.word	0x00000000


	//----- nvinfo : EIATTR_MIN_STACK_SIZE
	.align		4
.L_177:
        /*042c*/ 	.byte	0x04, 0x12
        /*042e*/ 	.short	(.L_179 - .L_178)
	.align		4
.L_178:
        /*0430*/ 	.word	index@(fused_add_nn_relu_1_kernel0)
        /*0434*/ 	.word	0x00000000
.L_179:


//--------------------- .nv.compat                --------------------------
	.section	.nv.compat,"",@"SHT_CUDA_COMPAT_INFO"
	.align	4
        /*0000*/ 	.byte	0x02, 0x09, 0x00, 0x00, 0x02, 0x02, 0x01, 0x00, 0x02, 0x05, 0x05, 0x00, 0x03, 0x07, 0x01, 0x01
        /*0010*/ 	.byte	0x02, 0x03, 0x00, 0x00, 0x02, 0x06, 0x01, 0x00, 0x04, 0x0b, 0x08, 0x00, 0x09, 0x00, 0x00, 0x00
        /*0020*/ 	.byte	0x00, 0x00, 0x00, 0x00


//--------------------- .nv.info.fused_nn_conv2d_add_nn_relu_3_kernel0 --------------------------
	.section	.nv.info.fused_nn_conv2d_add_nn_relu_3_kernel0,"",@"SHT_CUDA_INFO"
	.sectionflags	@""
	.align	4


	//----- nvinfo : EIATTR_CUDA_API_VERSION
	.align		4
        /*0000*/ 	.byte	0x04, 0x37
        /*0002*/ 	.short	(.L_181 - .L_180)
.L_180:
        /*0004*/ 	.word	0x00000082


	//----- nvinfo : EIATTR_KPARAM_INFO
	.align		4
.L_181:
        /*0008*/ 	.byte	0x04, 0x17
        /*000a*/ 	.short	(.L_183 - .L_182)
.L_182:
        /*000c*/ 	.word	0x00000000
        /*0010*/ 	.short	0x0006
        /*0012*/ 	.short	0x0030
        /*0014*/ 	.byte	0x00, 0xf5, 0x21, 0x00


	//----- nvinfo : EIATTR_KPARAM_INFO
	.align		4
.L_183:
        /*0018*/ 	.byte	0x04, 0x17
        /*001a*/ 	.short	(.L_185 - .L_184)
.L_184:
        /*001c*/ 	.word	0x00000000
        /*0020*/ 	.short	0x0005
        /*0022*/ 	.short	0x0028
        /*0024*/ 	.byte	0x00, 0xf5, 0x21, 0x00


	//----- nvinfo : EIATTR_KPARAM_INFO
	.align		4
.L_185:
        /*0028*/ 	.byte	0x04, 0x17
        /*002a*/ 	.short	(.L_187 - .L_186)
.L_186:
        /*002c*/ 	.word	0x00000000
        /*0030*/ 	.short	0x0004
        /*0032*/ 	.short	0x0020
        /*0034*/ 	.byte	0x00, 0xf5, 0x21, 0x00


	//----- nvinfo : EIATTR_KPARAM_INFO
	.align		4
.L_187:
        /*0038*/ 	.byte	0x04, 0x17
        /*003a*/ 	.short	(.L_189 - .L_188)
.L_188:
        /*003c*/ 	.word	0x00000000
        /*0040*/ 	.short	0x0003
        /*0042*/ 	.short	0x0018
        /*0044*/ 	.byte	0x00, 0xf5, 0x21, 0x00


	//----- nvinfo : EIATTR_KPARAM_INFO
	.align		4
.L_189:
        /*0048*/ 	.byte	0x04, 0x17
        /*004a*/ 	.short	(.L_191 - .L_190)
.L_190:
        /*004c*/ 	.word	0x00000000
        /*0050*/ 	.short	0x0002
        /*0052*/ 	.short	0x0010
        /*0054*/ 	.byte	0x00, 0xf5, 0x21, 0x00


	//----- nvinfo : EIATTR_KPARAM_INFO
	.align		4
.L_191:
        /*0058*/ 	.byte	0x04, 0x17
        /*005a*/ 	.short	(.L_193 - .L_192)
.L_192:
        /*005c*/ 	.word	0x00000000
        /*0060*/ 	.short	0x0001
        /*0062*/ 	.short	0x0008
        /*0064*/ 	.byte	0x00, 0xf5, 0x21, 0x00


	//----- nvinfo : EIATTR_KPARAM_INFO
	.align		4
.L_193:
        /*0068*/ 	.byte	0x04, 0x17
        /*006a*/ 	.short	(.L_195 - .L_194)
.L_194:
        /*006c*/ 	.word	0x00000000
        /*0070*/ 	.short	0x0000
        /*0072*/ 	.short	0x0000
        /*0074*/ 	.byte	0x00, 0xf5, 0x21, 0x00


	//----- nvinfo : EIATTR_SPARSE_MMA_MASK
	.align		4
.L_195:
        /*0078*/ 	.byte	0x03, 0x50
        /*007a*/ 	.short	0x0000


	//----- nvinfo : EIATTR_MAXREG_COUNT
	.align		4
        /*007c*/ 	.byte	0x03, 0x1b
        /*007e*/ 	.short	0x00ff


	//----- nvinfo : EIATTR_MERCURY_ISA_VERSION
	.align		4
        /*0080*/ 	.byte	0x03, 0x5f
        /*0082*/ 	.short	0x0101


	//----- nvinfo : EIATTR_VRC_CTA_INIT_COUNT
	.align		4
        /*0084*/ 	.byte	0x02, 0x4a
	.zero		1
	.zero		1


	//----- nvinfo : EIATTR_EXIT_INSTR_OFFSETS
	.align		4
        /*0088*/ 	.byte	0x04, 0x1c
        /*008a*/ 	.short	(.L_197 - .L_196)


	//   ....[0]....
.L_196:
        /*008c*/ 	.word	0x00000010


	//----- nvinfo : EIATTR_CBANK_PARAM_SIZE
	.align		4
.L_197:
        /*0090*/ 	.byte	0x03, 0x19
        /*0092*/ 	.short	0x0038


	//----- nvinfo : EIATTR_PARAM_CBANK
	.align		4
        /*0094*/ 	.byte	0x04, 0x0a
        /*0096*/ 	.short	(.L_199 - .L_198)
	.align		4
.L_198:
        /*0098*/ 	.word	index@(.nv.constant0.fused_nn_conv2d_add_nn_relu_3_kernel0)
        /*009c*/ 	.short	0x0380
        /*009e*/ 	.short	0x0038


	//----- nvinfo : EIATTR_SW_WAR
	.align		4
.L_199:
        /*00a0*/ 	.byte	0x04, 0x36
        /*00a2*/ 	.short	(.L_201 - .L_200)
.L_200:
        /*00a4*/ 	.word	0x00000008
.L_201:


//--------------------- .nv.info.fused_add_nn_relu_3_kernel0 --------------------------
	.section	.nv.info.fused_add_nn_relu_3_kernel0,"",@"SHT_CUDA_INFO"
	.sectionflags	@""
	.align	4


	//----- nvinfo : EIATTR_CUDA_API_VERSION
	.align		4
        /*0000*/ 	.byte	0x04, 0x37
        /*0002*/ 	.short	(.L_203 - .L_202)
.L_202:
        /*0004*/ 	.word	0x00000082


	//----- nvinfo : EIATTR_KPARAM_INFO
	.align		4
.L_203:
        /*0008*/ 	.byte	0x04, 0x17
        /*000a*/ 	.short	(.L_205 - .L_204)
.L_204:
        /*000c*/ 	.word	0x00000000
        /*0010*/ 	.short	0x0005
        /*0012*/ 	.short	0x0028
        /*0014*/ 	.byte	0x00, 0xf5, 0x21, 0x00


	//----- nvinfo : EIATTR_KPARAM_INFO
	.align		4
.L_205:
        /*0018*/ 	.byte	0x04, 0x17
        /*001a*/ 	.short	(.L_207 - .L_206)
.L_206:
        /*001c*/ 	.word	0x00000000
        /*0020*/ 	.short	0x0004
        /*0022*/ 	.short	0x0020
        /*0024*/ 	.byte	0x00, 0xf5, 0x21, 0x00


	//----- nvinfo : EIATTR_KPARAM_INFO
	.align		4
.L_207:
        /*0028*/ 	.byte	0x04, 0x17
        /*002a*/ 	.short	(.L_209 - .L_208)
.L_208:
        /*002c*/ 	.word	0x00000000
        /*0030*/ 	.short	0x0003
        /*0032*/ 	.short	0x0018
        /*0034*/ 	.byte	0x00, 0xf5, 0x21, 0x00


	//----- nvinfo : EIATTR_KPARAM_INFO
	.align		4
.L_209:
        /*0038*/ 	.byte	0x04, 0x17
        /*003a*/ 	.short	(.L_211 - .L_210)
.L_210:
        /*003c*/ 	.word	0x00000000
        /*0040*/ 	.short	0x0002
        /*0042*/ 	.short	0x0010
        /*0044*/ 	.byte	0x00, 0xf5, 0x21, 0x00


	//----- nvinfo : EIATTR_KPARAM_INFO
	.align		4
.L_211:
        /*0048*/ 	.byte	0x04, 0x17
        /*004a*/ 	.short	(.L_213 - .L_212)
.L_212:
        /*004c*/ 	.word	0x00000000
        /*0050*/ 	.short	0x0001
        /*0052*/ 	.short	0x0008
        /*0054*/ 	.byte	0x00, 0xf5, 0x21, 0x00


	//----- nvinfo : EIATTR_KPARAM_INFO
	.align		4
.L_213:
        /*0058*/ 	.byte	0x04, 0x17
        /*005a*/ 	.short	(.L_215 - .L_214)
.L_214:
        /*005c*/ 	.word	0x00000000
        /*0060*/ 	.short	0x0000
        /*0062*/ 	.short	0x0000
        /*0064*/ 	.byte	0x00, 0xf5, 0x21, 0x00


	//----- nvinfo : EIATTR_SPARSE_MMA_MASK
	.align		4
.L_215:
        /*0068*/ 	.byte	0x03, 0x50
        /*006a*/ 	.short	0x0000


	//----- nvinfo : EIATTR_MAXREG_COUNT
	.align		4
        /*006c*/ 	.byte	0x03, 0x1b
        /*006e*/ 	.short	0x00ff


	//----- nvinfo : EIATTR_MERCURY_ISA_VERSION
	.align		4
        /*0070*/ 	.byte	0x03, 0x5f
        /*0072*/ 	.short	0x0101


	//----- nvinfo : EIATTR_VRC_CTA_INIT_COUNT
	.align		4
        /*0074*/ 	.byte	0x02, 0x4a
	.zero		1
	.zero		1


	//----- nvinfo : EIATTR_EXIT_INSTR_OFFSETS
	.align		4
        /*0078*/ 	.byte	0x04, 0x1c
        /*007a*/ 	.short	(.L_217 - .L_216)


	//   ....[0]....
.L_216:
        /*007c*/ 	.word	0x00000010


	//----- nvinfo : EIATTR_CBANK_PARAM_SIZE
	.align		4
.L_217:
        /*0080*/ 	.byte	0x03, 0x19
        /*0082*/ 	.short	0x0030


	//----- nvinfo : EIATTR_PARAM_CBANK
	.align		4
        /*0084*/ 	.byte	0x04, 0x0a
        /*0086*/ 	.short	(.L_219 - .L_218)
	.align		4
.L_218:
        /*0088*/ 	.word	index@(.nv.constant0.fused_add_nn_relu_3_kernel0)
        /*008c*/ 	.short	0x0380
        /*008e*/ 	.short	0x0030


	//----- nvinfo : EIATTR_SW_WAR
	.align		4
.L_219:
        /*0090*/ 	.byte	0x04, 0x36
        /*0092*/ 	.short	(.L_221 - .L_220)
.L_220:
        /*0094*/ 	.word	0x00000008
.L_221:


//--------------------- .nv.info.fused_nn_conv2d_add_nn_relu_5_kernel0 --------------------------
	.section	.nv.info.fused_nn_conv2d_add_nn_relu_5_kernel0,"",@"SHT_CUDA_INFO"
	.sectionflags	@""
	.align	4


	//----- nvinfo : EIATTR_CUDA_API_VERSION
	.align		4
        /*0000*/ 	.byte	0x04, 0x37
        /*0002*/ 	.short	(.L_223 - .L_222)
.L_222:
        /*0004*/ 	.word	0x00000082


	//----- nvinfo : EIATTR_KPARAM_INFO
	.align		4
.L_223:
        /*0008*/ 	.byte	0x04, 0x17
        /*000a*/ 	.short	(.L_225 - .L_224)
.L_224:
        /*000c*/ 	.word	0x00000000
        /*0010*/ 	.short	0x0006
        /*0012*/ 	.short	0x0030
        /*0014*/ 	.byte	0x00, 0xf5, 0x21, 0x00


	//----- nvinfo : EIATTR_KPARAM_INFO
	.align		4
.L_225:
        /*0018*/ 	.byte	0x04, 0x17
        /*001a*/ 	.short	(.L_227 - .L_226)
.L_226:
        /*001c*/ 	.word	0x00000000
        /*0020*/ 	.short	0x0005
        /*0022*/ 	.short	0x0028
        /*0024*/ 	.byte	0x00, 0xf5, 0x21, 0x00


	//----- nvinfo : EIATTR_KPARAM_INFO
	.align		4
.L_227:
        /*0028*/ 	.byte	0x04, 0x17
        /*002a*/ 	.short	(.L_229 - .L_228)
.L_228:
        /*002c*/ 	.word	0x00000000
        /*0030*/ 	.short	0x0004
        /*0032*/ 	.short	0x0020
        /*0034*/ 	.byte	0x00, 0xf5, 0x21, 0x00


	//----- nvinfo : EIATTR_KPARAM_INFO
	.align		4
.L_229:
        /*0038*/ 	.byte	0x04, 0x17
        /*003a*/ 	.short	(.L_231 - .L_230)
.L_230:
        /*003c*/ 	.word	0x00000000
        /*0040*/ 	.short	0x0003
        /*0042*/ 	.short	0x0018
        /*0044*/ 	.byte	0x00, 0xf5, 0x21, 0x00


	//----- nvinfo : EIATTR_KPARAM_INFO
	.align		4
.L_231:
        /*0048*/ 	.byte	0x04, 0x17
        /*004a*/ 	.short	(.L_233 - .L_232)
.L_232:
        /*004c*/ 	.word	0x00000000
        /*0050*/ 	.short	0x0002
        /*0052*/ 	.short	0x0010
        /*0054*/ 	.byte	0x00, 0xf5, 0x21, 0x00


	//----- nvinfo : EIATTR_KPARAM_INFO
	.align		4
.L_233:
        /*0058*/ 	.byte	0x04, 0x17
        /*005a*/ 	.short	(.L_235 - .L_234)
.L_234:
        /*005c*/ 	.word	0x00000000
        /*0060*/ 	.short	0x0001
        /*0062*/ 	.short	0x0008
        /*0064*/ 	.byte	0x00, 0xf5, 0x21, 0x00


	//----- nvinfo : EIATTR_KPARAM_INFO
	.align		4
.L_235:
        /*0068*/ 	.byte	0x04, 0x17
        /*006a*/ 	.short	(.L_237 - .L_236)
.L_236:
        /*006c*/ 	.word	0x00000000
        /*0070*/ 	.short	0x0000
        /*0072*/ 	.short	0x0000
        /*0074*/ 	.byte	0x00, 0xf5, 0x21, 0x00


	//----- nvinfo : EIATTR_SPARSE_MMA_MASK
	.align		4
.L_237:
        /*0078*/ 	.byte	0x03, 0x50
        /*007a*/ 	.short	0x0000


	//----- nvinfo : EIATTR_MAXREG_COUNT
	.align		4
        /*007c*/ 	.byte	0x03, 0x1b
        /*007e*/ 	.short	0x00ff


	//----- nvinfo : EIATTR_MERCURY_ISA_VERSION
	.align		4
        /*0080*/ 	.byte	0x03, 0x5f
        /*0082*/ 	.short	0x0101


	//----- nvinfo : EIATTR_VRC_CTA_INIT_COUNT
	.align		4
        /*0084*/ 	.byte	0x02, 0x4a
	.zero		1
	.zero		1


	//----- nvinfo : EIATTR_EXIT_INSTR_OFFSETS
	.align		4
        /*0088*/ 	.byte	0x04, 0x1c
        /*008a*/ 	.short	(.L_239 - .L_238)


	//   ....[0]....
.L_238:
        /*008c*/ 	.word	0x00000010


	//----- nvinfo : EIATTR_CBANK_PARAM_SIZE
	.align		4
.L_239:
        /*0090*/ 	.byte	0x03, 0x19
        /*0092*/ 	.short	0x0038


	//----- nvinfo : EIATTR_PARAM_CBANK
	.align		4
        /*0094*/ 	.byte	0x04, 0x0a
        /*0096*/ 	.short	(.L_241 - .L_240)
	.align		4
.L_240:
        /*0098*/ 	.word	index@(.nv.constant0.fused_nn_conv2d_add_nn_relu_5_kernel0)
        /*009c*/ 	.short	0x0380
        /*009e*/ 	.short	0x0038


	//----- nvinfo : EIATTR_SW_WAR
	.align		4
.L_241:
        /*00a0*/ 	.byte	0x04, 0x36
        /*00a2*/ 	.short	(.L_243 - .L_242)
.L_242:
        /*00a4*/ 	.word	0x00000008
.L_243:


//--------------------- .nv.info.fused_nn_conv2d_kernel0 --------------------------
	.section	.nv.info.fused_nn_conv2d_kernel0,"",@"SHT_CUDA_INFO"
	.sectionflags	@""
	.align	4


	//----- nvinfo : EIATTR_CUDA_API_VERSION
	.align		4
        /*0000*/ 	.byte	0x04, 0x37
        /*0002*/ 	.short	(.L_245 - .L_244)
.L_244:
        /*0004*/ 	.word	0x00000082


	//----- nvinfo : EIATTR_KPARAM_INFO
	.align		4
.L_245:
        /*0008*/ 	.byte	0x04, 0x17
        /*000a*/ 	.short	(.L_247 - .L_246)
.L_246:
        /*000c*/ 	.word	0x00000000
        /*0010*/ 	.short	0x0005
        /*0012*/ 	.short	0x0028
        /*0014*/ 	.byte	0x00, 0xf5, 0x21, 0x00


	//----- nvinfo : EIATTR_KPARAM_INFO
	.align		4
.L_247:
        /*0018*/ 	.byte	0x04, 0x17
        /*001a*/ 	.short	(.L_249 - .L_248)
.L_248:
        /*001c*/ 	.word	0x00000000
        /*0020*/ 	.short	0x0004
        /*0022*/ 	.short	0x0020
        /*0024*/ 	.byte	0x00, 0xf5, 0x21, 0x00


	//----- nvinfo : EIATTR_KPARAM_INFO
	.align		4
.L_249:
        /*0028*/ 	.byte	0x04, 0x17
        /*002a*/ 	.short	(.L_251 - .L_250)
.L_250:
        /*002c*/ 	.word	0x00000000
        /*0030*/ 	.short	0x0003
        /*0032*/ 	.short	0x0018
        /*0034*/ 	.byte	0x00, 0xf5, 0x21, 0x00


	//----- nvinfo : EIATTR_KPARAM_INFO
	.align		4
.L_251:
        /*0038*/ 	.byte	0x04, 0x17
        /*003a*/ 	.short	(.L_253 - .L_252)
.L_252:
        /*003c*/ 	.word	0x00000000
        /*0040*/ 	.short	0x0002
        /*0042*/ 	.short	0x0010
        /*0044*/ 	.byte	0x00, 0xf5, 0x21, 0x00


	//----- nvinfo : EIATTR_KPARAM_INFO
	.align		4
.L_253:
        /*0048*/ 	.byte	0x04, 0x17
        /*004a*/ 	.short	(.L_255 - .L_254)
.L_254:
        /*004c*/ 	.word	0x00000000
        /*0050*/ 	.short	0x0001
        /*0052*/ 	.short	0x0008
        /*0054*/ 	.byte	0x00, 0xf5, 0x21, 0x00


	//----- nvinfo : EIATTR_KPARAM_INFO
	.align		4
.L_255:
        /*0058*/ 	.byte	0x04, 0x17
        /*005a*/ 	.short	(.L_257 - .L_256)
.L_256:
        /*005c*/ 	.word	0x00000000
        /*0060*/ 	.short	0x0000
        /*0062*/ 	.short	0x0000
        /*0064*/ 	.byte	0x00, 0xf5, 0x21, 0x00


	//----- nvinfo : EIATTR_SPARSE_MMA_MASK
	.align		4
.L_257:
        /*0068*/ 	.byte	0x03, 0x50
        /*006a*/ 	.short	0x0000


	//----- nvinfo : EIATTR_MAXREG_COUNT
	.align		4
        /*006c*/ 	.byte	0x03, 0x1b
        /*006e*/ 	.short	0x00ff


	//----- nvinfo : EIATTR_MERCURY_ISA_VERSION
	.align		4
        /*0070*/ 	.byte	0x03, 0x5f
        /*0072*/ 	.short	0x0101


	//----- nvinfo : EIATTR_VRC_CTA_INIT_COUNT
	.align		4
        /*0074*/ 	.byte	0x02, 0x4a
	.zero		1
	.zero		1


	//----- nvinfo : EIATTR_EXIT_INSTR_OFFSETS
	.align		4
        /*0078*/ 	.byte	0x04, 0x1c
        /*007a*/ 	.short	(.L_259 - .L_258)


	//   ....[0]....
.L_258:
        /*007c*/ 	.word	0x00000010


	//----- nvinfo : EIATTR_CBANK_PARAM_SIZE
	.align		4
.L_259:
        /*0080*/ 	.byte	0x03, 0x19
        /*0082*/ 	.short	0x0030


	//----- nvinfo : EIATTR_PARAM_CBANK
	.align		4
        /*0084*/ 	.byte	0x04, 0x0a
        /*0086*/ 	.short	(.L_261 - .L_260)
	.align		4
.L_260:
        /*0088*/ 	.word	index@(.nv.constant0.fused_nn_conv2d_kernel0)
        /*008c*/ 	.short	0x0380
        /*008e*/ 	.short	0x0030


	//----- nvinfo : EIATTR_SW_WAR
	.align		4
.L_261:
        /*0090*/ 	.byte	0x04, 0x36
        /*0092*/ 	.short	(.L_263 - .L_262)
.L_262:
        /*0094*/ 	.word	0x00000008
.L_263:


//--------------------- .nv.info.fused_nn_batch_flatten_kernel0 --------------------------
	.section	.nv.info.fused_nn_batch_flatten_kernel0,"",@"SHT_CUDA_INFO"
	.sectionflags	@""
	.align	4


	//----- nvinfo : EIATTR_CUDA_API_VERSION
	.align		4
        /*0000*/ 	.byte	0x04, 0x37
        /*0002*/ 	.short	(.L_265 - .L_264)
.L_264:
        /*0004*/ 	.word	0x00000082


	//----- nvinfo : EIATTR_KPARAM_INFO
	.align		4
.L_265:
        /*0008*/ 	.byte	0x04, 0x17
        /*000a*/ 	.short	(.L_267 - .L_266)
.L_266:
        /*000c*/ 	.word	0x00000000
        /*0010*/ 	.short	0x0004
        /*0012*/ 	.short	0x0020
        /*0014*/ 	.byte	0x00, 0xf5, 0x21, 0x00


	//----- nvinfo : EIATTR_KPARAM_INFO
	.align		4
.L_267:
        /*0018*/ 	.byte	0x04, 0x17
        /*001a*/ 	.short	(.L_269 - .L_268)
.L_268:
        /*001c*/ 	.word	0x00000000
        /*0020*/ 	.short	0x0003
        /*0022*/ 	.short	0x0018
        /*0024*/ 	.byte	0x00, 0xf5, 0x21, 0x00


	//----- nvinfo : EIATTR_KPARAM_INFO
	.align		4
.L_269:
        /*0028*/ 	.byte	0x04, 0x17
        /*002a*/ 	.short	(.L_271 - .L_270)
.L_270:
        /*002c*/ 	.word	0x00000000
        /*0030*/ 	.short	0x0002
        /*0032*/ 	.short	0x0010
        /*0034*/ 	.byte	0x00, 0xf5, 0x21, 0x00


	//----- nvinfo : EIATTR_KPARAM_INFO
	.align		4
.L_271:
        /*0038*/ 	.byte	0x04, 0x17
        /*003a*/ 	.short	(.L_273 - .L_272)
.L_272:
        /*003c*/ 	.word	0x00000000
        /*0040*/ 	.short	0x0001
        /*0042*/ 	.short	0x0008
        /*0044*/ 	.byte	0x00, 0xf5, 0x21, 0x00


	//----- nvinfo : EIATTR_KPARAM_INFO
	.align		4
.L_273:
        /*0048*/ 	.byte	0x04, 0x17
        /*004a*/ 	.short	(.L_275 - .L_274)
.L_274:
        /*004c*/ 	.word	0x00000000
        /*0050*/ 	.short	0x0000
        /*0052*/ 	.short	0x0000
        /*0054*/ 	.byte	0x00, 0xf5, 0x21, 0x00


	//----- nvinfo : EIATTR_SPARSE_MMA_MASK
	.align		4
.L_275:
        /*0058*/ 	.byte	0x03, 0x50
        /*005a*/ 	.short	0x0000


	//----- nvinfo : EIATTR_MAXREG_COUNT
	.align		4
        /*005c*/ 	.byte	0x03, 0x1b
        /*005e*/ 	.short	0x00ff


	//----- nvinfo : EIATTR_MERCURY_ISA_VERSION
	.align		4
        /*0060*/ 	.byte	0x03, 0x5f
        /*0062*/ 	.short	0x0101


	//----- nvinfo : EIATTR_VRC_CTA_INIT_COUNT
	.align		4
        /*0064*/ 	.byte	0x02, 0x4a
	.zero		1
	.zero		1


	//----- nvinfo : EIATTR_EXIT_INSTR_OFFSETS
	.align		4
        /*0068*/ 	.byte	0x04, 0x1c
        /*006a*/ 	.short	(.L_277 - .L_276)


	//   ....[0]....
.L_276:
        /*006c*/ 	.word	0x00000010


	//----- nvinfo : EIATTR_CBANK_PARAM_SIZE
	.align		4
.L_277:
        /*0070*/ 	.byte	0x03, 0x19
        /*0072*/ 	.short	0x0028


	//----- nvinfo : EIATTR_PARAM_CBANK
	.align		4
        /*0074*/ 	.byte	0x04, 0x0a
        /*0076*/ 	.short	(.L_279 - .L_278)
	.align		4
.L_278:
        /*0078*/ 	.word	index@(.nv.constant0.fused_nn_batch_flatten_kernel0)
        /*007c*/ 	.short	0x0380
        /*007e*/ 	.short	0x0028


	//----- nvinfo : EIATTR_SW_WAR
	.align		4
.L_279:
        /*0080*/ 	.byte	0x04, 0x36
        /*0082*/ 	.short	(.L_281 - .L_280)
.L_280:
        /*0084*/ 	.word	0x00000008
.L_281:


//--------------------- .nv.info.fused_nn_global_avg_pool2d_kernel0 --------------------------
	.section	.nv.info.fused_nn_global_avg_pool2d_kernel0,"",@"SHT_CUDA_INFO"
	.sectionflags	@""
	.align	4


	//----- nvinfo : EIATTR_CUDA_API_VERSION
	.align		4
        /*0000*/ 	.byte	0x04, 0x37
        /*0002*/ 	.short	(.L_283 - .L_282)
.L_282:
        /*0004*/ 	.word	0x00000082


	//----- nvinfo : EIATTR_KPARAM_INFO
	.align		4
.L_283:
        /*0008*/ 	.byte	0x04, 0x17
        /*000a*/ 	.short	(.L_285 - .L_284)
.L_284:
        /*000c*/ 	.word	0x00000000
        /*0010*/ 	.short	0x0004
        /*0012*/ 	.short	0x0020
        /*0014*/ 	.byte	0x00, 0xf5, 0x21, 0x00


	//----- nvinfo : EIATTR_KPARAM_INFO
	.align		4
.L_285:
        /*0018*/ 	.byte	0x04, 0x17
        /*001a*/ 	.short	(.L_287 - .L_286)
.L_286:
        /*001c*/ 	.word	0x00000000
        /*0020*/ 	.short	0x0003
        /*0022*/ 	.short	0x0018
        /*0024*/ 	.byte	0x00, 0xf5, 0x21, 0x00


	//----- nvinfo : EIATTR_KPARAM_INFO
	.align		4
.L_287:
        /*0028*/ 	.byte	0x04, 0x17
        /*002a*/ 	.short	(.L_289 - .L_288)
.L_288:
        /*002c*/ 	.word	0x00000000
        /*0030*/ 	.short	0x0002
        /*0032*/ 	.short	0x0010
        /*0034*/ 	.byte	0x00, 0xf5, 0x21, 0x00


	//----- nvinfo : EIATTR_KPARAM_INFO
	.align		4
.L_289:
        /*0038*/ 	.byte	0x04, 0x17
        /*003a*/ 	.short	(.L_291 - .L_290)
.L_290:
        /*003c*/ 	.word	0x00000000
        /*0040*/ 	.short	0x0001
        /*0042*/ 	.short	0x0008
        /*0044*/ 	.byte	0x00, 0xf5, 0x21, 0x00


	//----- nvinfo : EIATTR_KPARAM_INFO
	.align		4
.L_291:
        /*0048*/ 	.byte	0x04, 0x17
        /*004a*/ 	.short	(.L_293 - .L_292)
.L_292:
        /*004c*/ 	.word	0x00000000
        /*0050*/ 	.short	0x0000
        /*0052*/ 	.short	0x0000
        /*0054*/ 	.byte	0x00, 0xf5, 0x21, 0x00


	//----- nvinfo : EIATTR_SPARSE_MMA_MASK
	.align		4
.L_293:
        /*0058*/ 	.byte	0x03, 0x50
        /*005a*/ 	.short	0x0000


	//----- nvinfo : EIATTR_MAXREG_COUNT
	.align		4
        /*005c*/ 	.byte	0x03, 0x1b
        /*005e*/ 	.short	0x00ff


	//----- nvinfo : EIATTR_MERCURY_ISA_VERSION
	.align		4
        /*0060*/ 	.byte	0x03, 0x5f
        /*0062*/ 	.short	0x0101


	//----- nvinfo : EIATTR_VRC_CTA_INIT_COUNT
	.align		4
        /*0064*/ 	.byte	0x02, 0x4a
	.zero		1
	.zero		1


	//----- nvinfo : EIATTR_EXIT_INSTR_OFFSETS
	.align		4
        /*0068*/ 	.byte	0x04, 0x1c
        /*006a*/ 	.short	(.L_295 - .L_294)


	//   ....[0]....
.L_294:
        /*006c*/ 	.word	0x00000010


	//----- nvinfo : EIATTR_CBANK_PARAM_SIZE
	.align		4
.L_295:
        /*0070*/ 	.byte	0x03, 0x19
        /*0072*/ 	.short	0x0028


	//----- nvinfo : EIATTR_PARAM_CBANK
	.align		4
        /*0074*/ 	.byte	0x04, 0x0a
        /*0076*/ 	.short	(.L_297 - .L_296)
	.align		4
.L_296:
        /*0078*/ 	.word	index@(.nv.constant0.fused_nn_global_avg_pool2d_kernel0)
        /*007c*/ 	.short	0x0380
        /*007e*/ 	.short	0x0028


	//----- nvinfo : EIATTR_SW_WAR
	.align		4
.L_297:
        /*0080*/ 	.byte	0x04, 0x36
        /*0082*/ 	.short	(.L_299 - .L_298)
.L_298:
        /*0084*/ 	.word	0x00000008
.L_299:


//--------------------- .nv.info.fused_nn_conv2d_add_multiply_add_nn_relu_kernel0 --------------------------
	.section	.nv.info.fused_nn_conv2d_add_multiply_add_nn_relu_kernel0,"",@"SHT_CUDA_INFO"
	.sectionflags	@""
	.align	4


	//----- nvinfo : EIATTR_CUDA_API_VERSION
	.align		4
        /*0000*/ 	.byte	0x04, 0x37
        /*0002*/ 	.short	(.L_301 - .L_300)
.L_300:
        /*0004*/ 	.word	0x00000082


	//----- nvinfo : EIATTR_KPARAM_INFO
	.align		4
.L_301:
        /*0008*/ 	.byte	0x04, 0x17
        /*000a*/ 	.short	(.L_303 - .L_302)
.L_302:
        /*000c*/ 	.word	0x00000000
        /*0010*/ 	.short	0x0008
        /*0012*/ 	.short	0x0040
        /*0014*/ 	.byte	0x00, 0xf5, 0x21, 0x00


	//----- nvinfo : EIATTR_KPARAM_INFO
	.align		4
.L_303:
        /*0018*/ 	.byte	0x04, 0x17
        /*001a*/ 	.short	(.L_305 - .L_304)
.L_304:
        /*001c*/ 	.word	0x00000000
        /*0020*/ 	.short	0x0007
        /*0022*/ 	.short	0x0038
        /*0024*/ 	.byte	0x00, 0xf5, 0x21, 0x00


	//----- nvinfo : EIATTR_KPARAM_INFO
	.align		4
.L_305:
        /*0028*/ 	.byte	0x04, 0x17
        /*002a*/ 	.short	(.L_307 - .L_306)
.L_306:
        /*002c*/ 	.word	0x00000000
        /*0030*/ 	.short	0x0006
        /*0032*/ 	.short	0x0030
        /*0034*/ 	.byte	0x00, 0xf5, 0x21, 0x00


	//----- nvinfo : EIATTR_KPARAM_INFO
	.align		4
.L_307:
        /*0038*/ 	.byte	0x04, 0x17
        /*003a*/ 	.short	(.L_309 - .L_308)
.L_308:
        /*003c*/ 	.word	0x00000000
        /*0040*/ 	.short	0x0005
        /*0042*/ 	.short	0x0028
        /*0044*/ 	.byte	0x00, 0xf5, 0x21, 0x00


	//----- nvinfo : EIATTR_KPARAM_INFO
	.align		4
.L_309:
        /*0048*/ 	.byte	0x04, 0x17
        /*004a*/ 	.short	(.L_311 - .L_310)
.L_310:
        /*004c*/ 	.word	0x00000000
        /*0050*/ 	.short	0x0004
        /*0052*/ 	.short	0x0020
        /*0054*/ 	.byte	0x00, 0xf5, 0x21, 0x00


	//----- nvinfo : EIATTR_KPARAM_INFO
	.align		4
.L_311:
        /*0058*/ 	.byte	0x04, 0x17
        /*005a*/ 	.short	(.L_313 - .L_312)
.L_312:
        /*005c*/ 	.word	0x00000000
        /*0060*/ 	.short	0x0003
        /*0062*/ 	.short	0x0018
        /*0064*/ 	.byte	0x00, 0xf5, 0x21, 0x00


	//----- nvinfo : EIATTR_KPARAM_INFO
	.align		4
.L_313:
        /*0068*/ 	.byte	0x04, 0x17
        /*006a*/ 	.short	(.L_315 - .L_314)
.L_314:
        /*006c*/ 	.word	0x00000000
        /*0070*/ 	.short	0x0002
        /*0072*/ 	.short	0x0010
        /*0074*/ 	.byte	0x00, 0xf5, 0x21, 0x00


	//----- nvinfo : EIATTR_KPARAM_INFO
	.align		4
.L_315:
        /*0078*/ 	.byte	0x04, 0x17
        /*007a*/ 	.short	(.L_317 - .L_316)
.L_316:
        /*007c*/ 	.word	0x00000000
        /*0080*/ 	.short	0x0001
        /*0082*/ 	.short	0x0008
        /*0084*/ 	.byte	0x00, 0xf5, 0x21, 0x00


	//----- nvinfo : EIATTR_KPARAM_INFO
	.align		4
.L_317:
        /*0088*/ 	.byte	0x04, 0x17
        /*008a*/ 	.short	(.L_319 - .L_318)
.L_318:
        /*008c*/ 	.word	0x00000000
        /*0090*/ 	.short	0x0000
        /*0092*/ 	.short	0x0000
        /*0094*/ 	.byte	0x00, 0xf5, 0x21, 0x00


	//----- nvinfo : EIATTR_SPARSE_MMA_MASK
	.align		4
.L_319:
        /*0098*/ 	.byte	0x03, 0x50
        /*009a*/ 	.short	0x0000


	//----- nvinfo : EIATTR_MAXREG_COUNT
	.align		4
        /*009c*/ 	.byte	0x03, 0x1b
        /*009e*/ 	.short	0x00ff


	//----- nvinfo : EIATTR_MERCURY_ISA_VERSION
	.align		4
        /*00a0*/ 	.byte	0x03, 0x5f
        /*00a2*/ 	.short	0x0101


	//----- nvinfo : EIATTR_VRC_CTA_INIT_COUNT
	.align		4
        /*00a4*/ 	.byte	0x02, 0x4a
	.zero		1
	.zero		1


	//----- nvinfo : EIATTR_EXIT_INSTR_OFFSETS
	.align		4
        /*00a8*/ 	.byte	0x04, 0x1c
        /*00aa*/ 	.short	(.L_321 - .L_320)


	//   ....[0]....
.L_320:
        /*00ac*/ 	.word	0x00000010


	//----- nvinfo : EIATTR_CBANK_PARAM_SIZE
	.align		4
.L_321:
        /*00b0*/ 	.byte	0x03, 0x19
        /*00b2*/ 	.short	0x0048


	//----- nvinfo : EIATTR_PARAM_CBANK
	.align		4
        /*00b4*/ 	.byte	0x04, 0x0a
        /*00b6*/ 	.short	(.L_323 - .L_322)
	.align		4
.L_322:
        /*00b8*/ 	.word	index@(.nv.constant0.fused_nn_conv2d_add_multiply_add_nn_relu_kernel0)
        /*00bc*/ 	.short	0x0380
        /*00be*/ 	.short	0x0048


	//----- nvinfo : EIATTR_SW_WAR
	.align		4
.L_323:
        /*00c0*/ 	.byte	0x04, 0x36
        /*00c2*/ 	.short	(.L_325 - .L_324)
.L_324:
        /*00c4*/ 	.word	0x00000008
.L_325:


//--------------------- .nv.info.fused_nn_conv2d_2_kernel0 --------------------------
	.section	.nv.info.fused_nn_conv2d_2_kernel0,"",@"SHT_CUDA_INFO"
	.sectionflags	@""
	.align	4


	//----- nvinfo : EIATTR_CUDA_API_VERSION
	.align		4
        /*0000*/ 	.byte	0x04, 0x37
        /*0002*/ 	.short	(.L_327 - .L_326)
.L_326:
        /*0004*/ 	.word	0x00000082


	//----- nvinfo : EIATTR_KPARAM_INFO
	.align		4
.L_327:
        /*0008*/ 	.byte	0x04, 0x17
        /*000a*/ 	.short	(.L_329 - .L_328)
.L_328:
        /*000c*/ 	.word	0x00000000
        /*0010*/ 	.short	0x0005
        /*0012*/ 	.short	0x0028
        /*0014*/ 	.byte	0x00, 0xf5, 0x21, 0x00


	//----- nvinfo : EIATTR_KPARAM_INFO
	.align		4
.L_329:
        /*0018*/ 	.byte	0x04, 0x17
        /*001a*/ 	.short	(.L_331 - .L_330)
.L_330:
        /*001c*/ 	.word	0x00000000
        /*0020*/ 	.short	0x0004
        /*0022*/ 	.short	0x0020
        /*0024*/ 	.byte	0x00, 0xf5, 0x21, 0x00


	//----- nvinfo : EIATTR_KPARAM_INFO
	.align		4
.L_331:
        /*0028*/ 	.byte	0x04, 0x17
        /*002a*/ 	.short	(.L_333 - .L_332)
.L_332:
        /*002c*/ 	.word	0x00000000
        /*0030*/ 	.short	0x0003
        /*0032*/ 	.short	0x0018
        /*0034*/ 	.byte	0x00, 0xf5, 0x21, 0x00


	//----- nvinfo : EIATTR_KPARAM_INFO
	.align		4
.L_333:
        /*0038*/ 	.byte	0x04, 0x17
        /*003a*/ 	.short	(.L_335 - .L_334)
.L_334:
        /*003c*/ 	.word	0x00000000
        /*0040*/ 	.short	0x0002
        /*0042*/ 	.short	0x0010
        /*0044*/ 	.byte	0x00, 0xf5, 0x21, 0x00


	//----- nvinfo : EIATTR_KPARAM_INFO
	.align		4
.L_335:
        /*0048*/ 	.byte	0x04, 0x17
        /*004a*/ 	.short	(.L_337 - .L_336)
.L_336:
        /*004c*/ 	.word	0x00000000
        /*0050*/ 	.short	0x0001
        /*0052*/ 	.short	0x0008
        /*0054*/ 	.byte	0x00, 0xf5, 0x21, 0x00


	//----- nvinfo : EIATTR_KPARAM_INFO
	.align		4
.L_337:
        /*0058*/ 	.byte	0x04, 0x17
        /*005a*/ 	.short	(.L_339 - .L_338)
.L_338:
        /*005c*/ 	.word	0x00000000
        /*0060*/ 	.short	0x0000
        /*0062*/ 	.short	0x0000
        /*0064*/ 	.byte	0x00, 0xf5, 0x21, 0x00


	//----- nvinfo : EIATTR_SPARSE_MMA_MASK
	.align		4
.L_339:
        /*0068*/ 	.byte	0x03, 0x50
        /*006a*/ 	.short	0x0000


	//----- nvinfo : EIATTR_MAXREG_COUNT
	.align		4
        /*006c*/ 	.byte	0x03, 0x1b
        /*006e*/ 	.short	0x00ff


	//----- nvinfo : EIATTR_MERCURY_ISA_VERSION
	.align		4
        /*0070*/ 	.byte	0x03, 0x5f
        /*0072*/ 	.short	0x0101


	//----- nvinfo : EIATTR_VRC_CTA_INIT_COUNT
	.align		4
        /*0074*/ 	.byte	0x02, 0x4a
	.zero		1
	.zero		1


	//----- nvinfo : EIATTR_EXIT_INSTR_OFFSETS
	.align		4
        /*0078*/ 	.byte	0x04, 0x1c
        /*007a*/ 	.short	(.L_341 - .L_340)


	//   ....[0]....
.L_340:
        /*007c*/ 	.word	0x00000010


	//----- nvinfo : EIATTR_CBANK_PARAM_SIZE
	.align		4
.L_341:
        /*0080*/ 	.byte	0x03, 0x19
        /*0082*/ 	.short	0x0030


	//----- nvinfo : EIATTR_PARAM_CBANK
	.align		4
        /*0084*/ 	.byte	0x04, 0x0a
        /*0086*/ 	.short	(.L_343 - .L_342)
	.align		4
.L_342:
        /*0088*/ 	.word	index@(.nv.constant0.fused_nn_conv2d_2_kernel0)
        /*008c*/ 	.short	0x0380
        /*008e*/ 	.short	0x0030


	//----- nvinfo : EIATTR_SW_WAR
	.align		4
.L_343:
        /*0090*/ 	.byte	0x04, 0x36
        /*0092*/ 	.short	(.L_345 - .L_344)
.L_344:
        /*0094*/ 	.word	0x00000008
.L_345:


//--------------------- .nv.info.fused_nn_conv2d_add_nn_relu_kernel0 --------------------------
	.section	.nv.info.fused_nn_conv2d_add_nn_relu_kernel0,"",@"SHT_CUDA_INFO"
	.sectionflags	@""
	.align	4


	//----- nvinfo : EIATTR_CUDA_API_VERSION
	.align		4
        /*0000*/ 	.byte	0x04, 0x37
        /*0002*/ 	.short	(.L_347 - .L_346)
.L_346:
        /*0004*/ 	.word	0x00000082


	//----- nvinfo : EIATTR_KPARAM_INFO
	.align		4
.L_347:
        /*0008*/ 	.byte	0x04, 0x17
        /*000a*/ 	.short	(.L_349 - .L_348)
.L_348:
        /*000c*/ 	.word	0x00000000
        /*0010*/ 	.short	0x0006
        /*0012*/ 	.short	0x0030
        /*0014*/ 	.byte	0x00, 0xf5, 0x21, 0x00


	//----- nvinfo : EIATTR_KPARAM_INFO
	.align		4
.L_349:
        /*0018*/ 	.byte	0x04, 0x17
        /*001a*/ 	.short	(.L_351 - .L_350)
.L_350:
        /*001c*/ 	.word	0x00000000
        /*0020*/ 	.short	0x0005
        /*0022*/ 	.short	0x0028
        /*0024*/ 	.byte	0x00, 0xf5, 0x21, 0x00


	//----- nvinfo : EIATTR_KPARAM_INFO
	.align		4
.L_351:
        /*0028*/ 	.byte	0x04, 0x17
        /*002a*/ 	.short	(.L_353 - .L_352)
.L_352:
        /*002c*/ 	.word	0x00000000
        /*0030*/ 	.short	0x0004
        /*0032*/ 	.short	0x0020
        /*0034*/ 	.byte	0x00, 0xf5, 0x21, 0x00


	//----- nvinfo : EIATTR_KPARAM_INFO
	.align		4
.L_353:
        /*0038*/ 	.byte	0x04, 0x17
        /*003a*/ 	.short	(.L_355 - .L_354)
.L_354:
        /*003c*/ 	.word	0x00000000
        /*0040*/ 	.short	0x0003
        /*0042*/ 	.short	0x0018
        /*0044*/ 	.byte	0x00, 0xf5, 0x21, 0x00


	//----- nvinfo : EIATTR_KPARAM_INFO
	.align		4
.L_355:
        /*0048*/ 	.byte	0x04, 0x17
        /*004a*/ 	.short	(.L_357 - .L_356)
.L_356:
        /*004c*/ 	.word	0x00000000
        /*0050*/ 	.short	0x0002
        /*0052*/ 	.short	0x0010
        /*0054*/ 	.byte	0x00, 0xf5, 0x21, 0x00


	//----- nvinfo : EIATTR_KPARAM_INFO
	.align		4
.L_357:
        /*0058*/ 	.byte	0x04, 0x17
        /*005a*/ 	.short	(.L_359 - .L_358)
.L_358:
        /*005c*/ 	.word	0x00000000
        /*0060*/ 	.short	0x0001
        /*0062*/ 	.short	0x0008
        /*0064*/ 	.byte	0x00, 0xf5, 0x21, 0x00


	//----- nvinfo : EIATTR_KPARAM_INFO
	.align		4
.L_359:
        /*0068*/ 	.byte	0x04, 0x17
        /*006a*/ 	.short	(.L_361 - .L_360)
.L_360:
        /*006c*/ 	.word	0x00000000
        /*0070*/ 	.short	0x0000
        /*0072*/ 	.short	0x0000
        /*0074*/ 	.byte	0x00, 0xf5, 0x21, 0x00


	//----- nvinfo : EIATTR_SPARSE_MMA_MASK
	.align		4
.L_361:
        /*0078*/ 	.byte	0x03, 0x50
        /*007a*/ 	.short	0x0000


	//----- nvinfo : EIATTR_MAXREG_COUNT
	.align		4
        /*007c*/ 	.byte	0x03, 0x1b
        /*007e*/ 	.short	0x00ff


	//----- nvinfo : EIATTR_MERCURY_ISA_VERSION
	.align		4
        /*0080*/ 	.byte	0x03, 0x5f
        /*0082*/ 	.short	0x0101


	//----- nvinfo : EIATTR_VRC_CTA_INIT_COUNT
	.align		4
        /*0084*/ 	.byte	0x02, 0x4a
	.zero		1
	.zero		1


	//----- nvinfo : EIATTR_EXIT_INSTR_OFFSETS
	.align		4
        /*0088*/ 	.byte	0x04, 0x1c
        /*008a*/ 	.short	(.L_363 - .L_362)


	//   ....[0]....
.L_362:
        /*008c*/ 	.word	0x00000010


	//----- nvinfo : EIATTR_CBANK_PARAM_SIZE
	.align		4
.L_363:
        /*0090*/ 	.byte	0x03, 0x19
        /*0092*/ 	.short	0x0038


	//----- nvinfo : EIATTR_PARAM_CBANK
	.align		4
        /*0094*/ 	.byte	0x04, 0x0a
        /*0096*/ 	.short	(.L_365 - .L_364)
	.align		4
.L_364:
        /*0098*/ 	.word	index@(.nv.constant0.fused_nn_conv2d_add_nn_relu_kernel0)
        /*009c*/ 	.short	0x0380
        /*009e*/ 	.short	0x0038


	//----- nvinfo : EIATTR_SW_WAR
	.align		4
.L_365:
        /*00a0*/ 	.byte	0x04, 0x36
        /*00a2*/ 	.short	(.L_367 - .L_366)
.L_366:
        /*00a4*/ 	.word	0x00000008
.L_367:


//--------------------- .nv.info.fused_nn_conv2d_add_3_kernel0 --------------------------
	.section	.nv.info.fused_nn_conv2d_add_3_kernel0,"",@"SHT_CUDA_INFO"
	.sectionflags	@""
	.align	4


	//----- nvinfo : EIATTR_CUDA_API_VERSION
	.align		4
        /*0000*/ 	.byte	0x04, 0x37
        /*0002*/ 	.short	(.L_369 - .L_368)
.L_368:
        /*0004*/ 	.word	0x00000082


	//----- nvinfo : EIATTR_KPARAM_INFO
	.align		4
.L_369:
        /*0008*/ 	.byte	0x04, 0x17
        /*000a*/ 	.short	(.L_371 - .L_370)
.L_370:
        /*000c*/ 	.word	0x00000000
        /*0010*/ 	.short	0x0006
        /*0012*/ 	.short	0x0030
        /*0014*/ 	.byte	0x00, 0xf5, 0x21, 0x00


	//----- nvinfo : EIATTR_KPARAM_INFO
	.align		4
.L_371:
        /*0018*/ 	.byte	0x04, 0x17
        /*001a*/ 	.short	(.L_373 - .L_372)
.L_372:
        /*001c*/ 	.word	0x00000000
        /*0020*/ 	.short	0x0005
        /*0022*/ 	.short	0x0028
        /*0024*/ 	.byte	0x00, 0xf5, 0x21, 0x00


	//----- nvinfo : EIATTR_KPARAM_INFO
	.align		4
.L_373:
        /*0028*/ 	.byte	0x04, 0x17
        /*002a*/ 	.short	(.L_375 - .L_374)
.L_374:
        /*002c*/ 	.word	0x00000000
        /*0030*/ 	.short	0x0004
        /*0032*/ 	.short	0x0020
        /*0034*/ 	.byte	0x00, 0xf5, 0x21, 0x00


	//----- nvinfo : EIATTR_KPARAM_INFO
	.align		4
.L_375:
        /*0038*/ 	.byte	0x04, 0x17
        /*003a*/ 	.short	(.L_377 - .L_376)
.L_376:
        /*003c*/ 	.word	0x00000000
        /*0040*/ 	.short	0x0003
        /*0042*/ 	.short	0x0018
        /*0044*/ 	.byte	0x00, 0xf5, 0x21, 0x00


	//----- nvinfo : EIATTR_KPARAM_INFO
	.align		4
.L_377:
        /*0048*/ 	.byte	0x04, 0x17
        /*004a*/ 	.short	(.L_379 - .L_378)
.L_378:
        /*004c*/ 	.word	0x00000000
        /*0050*/ 	.short	0x0002
        /*0052*/ 	.short	0x0010
        /*0054*/ 	.byte	0x00, 0xf5, 0x21, 0x00


	//----- nvinfo : EIATTR_KPARAM_INFO
	.align		4
.L_379:
        /*0058*/ 	.byte	0x04, 0x17
        /*005a*/ 	.short	(.L_381 - .L_380)
.L_380:
        /*005c*/ 	.word	0x00000000
        /*0060*/ 	.short	0x0001
        /*0062*/ 	.short	0x0008
        /*0064*/ 	.byte	0x00, 0xf5, 0x21, 0x00


	//----- nvinfo : EIATTR_KPARAM_INFO
	.align		4
.L_381:
        /*0068*/ 	.byte	0x04, 0x17
        /*006a*/ 	.short	(.L_383 - .L_382)
.L_382:
        /*006c*/ 	.word	0x00000000
        /*0070*/ 	.short	0x0000
        /*0072*/ 	.short	0x0000
        /*0074*/ 	.byte	0x00, 0xf5, 0x21, 0x00


	//----- nvinfo : EIATTR_SPARSE_MMA_MASK
	.align		4
.L_383:
        /*0078*/ 	.byte	0x03, 0x50
        /*007a*/ 	.short	0x0000


	//----- nvinfo : EIATTR_MAXREG_COUNT
	.align		4
        /*007c*/ 	.byte	0x03, 0x1b
        /*007e*/ 	.short	0x00ff


	//----- nvinfo : EIATTR_MERCURY_ISA_VERSION
	.align		4
        /*0080*/ 	.byte	0x03, 0x5f
        /*0082*/ 	.short	0x0101


	//----- nvinfo : EIATTR_VRC_CTA_INIT_COUNT
	.align		4
        /*0084*/ 	.byte	0x02, 0x4a
	.zero		1
	.zero		1


	//----- nvinfo : EIATTR_EXIT_INSTR_OFFSETS
	.align		4
        /*0088*/ 	.byte	0x04, 0x1c
        /*008a*/ 	.short	(.L_385 - .L_384)


	//   ....[0]....
.L_384:
        /*008c*/ 	.word	0x00000010


	//----- nvinfo : EIATTR_CBANK_PARAM_SIZE
	.align		4
.L_385:
        /*0090*/ 	.byte	0x03, 0x19
        /*0092*/ 	.short	0x0038


	//----- nvinfo : EIATTR_PARAM_CBANK
	.align		4
        /*0094*/ 	.byte	0x04, 0x0a
        /*0096*/ 	.short	(.L_387 - .L_386)
	.align		4
.L_386:
        /*0098*/ 	.word	index@(.nv.constant0.fused_nn_conv2d_add_3_kernel0)
        /*009c*/ 	.short	0x0380
        /*009e*/ 	.short	0x0038


	//----- nvinfo : EIATTR_SW_WAR
	.align		4
.L_387:
        /*00a0*/ 	.byte	0x04, 0x36
        /*00a2*/ 	.short	(.L_389 - .L_388)
.L_388:
        /*00a4*/ 	.word	0x00000008
.L_389:


//--------------------- .nv.info.fused_nn_conv2d_add_nn_relu_6_kernel0 --------------------------
	.section	.nv.info.fused_nn_conv2d_add_nn_relu_6_kernel0,"",@"SHT_CUDA_INFO"
	.sectionflags	@""
	.align	4


	//----- nvinfo : EIATTR_CUDA_API_VERSION
	.align		4
        /*0000*/ 	.byte	0x04, 0x37
        /*0002*/ 	.short	(.L_391 - .L_390)
.L_390:
        /*0004*/ 	.word	0x00000082


	//----- nvinfo : EIATTR_KPARAM_INFO
	.align		4
.L_391:
        /*0008*/ 	.byte	0x04, 0x17
        /*000a*/ 	.short	(.L_393 - .L_392)
.L_392:
        /*000c*/ 	.word	0x00000000
        /*0010*/ 	.short	0x0006
        /*0012*/ 	.short	0x0030
        /*0014*/ 	.byte	0x00, 0xf5, 0x21, 0x00


	//----- nvinfo : EIATTR_KPARAM_INFO
	.align		4
.L_393:
        /*0018*/ 	.byte	0x04, 0x17
        /*001a*/ 	.short	(.L_395 - .L_394)
.L_394:
        /*001c*/ 	.word	0x00000000
        /*0020*/ 	.short	0x0005
        /*0022*/ 	.short	0x0028
        /*0024*/ 	.byte	0x00, 0xf5, 0x21, 0x00


	//----- nvinfo : EIATTR_KPARAM_INFO
	.align		4
.L_395:
        /*0028*/ 	.byte	0x04, 0x17
        /*002a*/ 	.short	(.L_397 - .L_396)
.L_396:
        /*002c*/ 	.word	0x00000000
        /*0030*/ 	.short	0x0004
        /*0032*/ 	.short	0x0020
        /*0034*/ 	.byte	0x00, 0xf5, 0x21, 0x00


	//----- nvinfo : EIATTR_KPARAM_INFO
	.align		4
.L_397:
        /*0038*/ 	.byte	0x04, 0x17
        /*003a*/ 	.short	(.L_399 - .L_398)
.L_398:
        /*003c*/ 	.word	0x00000000
        /*0040*/ 	.short	0x0003
        /*0042*/ 	.short	0x0018
        /*0044*/ 	.byte	0x00, 0xf5, 0x21, 0x00


	//----- nvinfo : EIATTR_KPARAM_INFO
	.align		4
.L_399:
        /*0048*/ 	.byte	0x04, 0x17
        /*004a*/ 	.short	(.L_401 - .L_400)
.L_400:
        /*004c*/ 	.word	0x00000000
        /*0050*/ 	.short	0x0002
        /*0052*/ 	.short	0x0010
        /*0054*/ 	.byte	0x00, 0xf5, 0x21, 0x00


	//----- nvinfo : EIATTR_KPARAM_INFO
	.align		4
.L_401:
        /*0058*/ 	.byte	0x04, 0x17
        /*005a*/ 	.short	(.L_403 - .L_402)
.L_402:
        /*005c*/ 	.word	0x00000000
        /*0060*/ 	.short	0x0001
        /*0062*/ 	.short	0x0008
        /*0064*/ 	.byte	0x00, 0xf5, 0x21, 0x00


	//----- nvinfo : EIATTR_KPARAM_INFO
	.align		4
.L_403:
        /*0068*/ 	.byte	0x04, 0x17
        /*006a*/ 	.short	(.L_405 - .L_404)
.L_404:
        /*006c*/ 	.word	0x00000000
        /*0070*/ 	.short	0x0000
        /*0072*/ 	.short	0x0000
        /*0074*/ 	.byte	0x00, 0xf5, 0x21, 0x00


	//----- nvinfo : EIATTR_SPARSE_MMA_MASK
	.align		4
.L_405:
        /*0078*/ 	.byte	0x03, 0x50
        /*007a*/ 	.short	0x0000


	//----- nvinfo : EIATTR_MAXREG_COUNT
	.align		4
        /*007c*/ 	.byte	0x03, 0x1b
        /*007e*/ 	.short	0x00ff


	//----- nvinfo : EIATTR_MERCURY_ISA_VERSION
	.align		4
        /*0080*/ 	.byte	0x03, 0x5f
        /*0082*/ 	.short	0x0101


	//----- nvinfo : EIATTR_VRC_CTA_INIT_COUNT
	.align		4
        /*0084*/ 	.byte	0x02, 0x4a
	.zero		1
	.zero		1


	//----- nvinfo : EIATTR_EXIT_INSTR_OFFSETS
	.align		4
        /*0088*/ 	.byte	0x04, 0x1c
        /*008a*/ 	.short	(.L_407 - .L_406)


	//   ....[0]....
.L_406:
        /*008c*/ 	.word	0x00000010


	//----- nvinfo : EIATTR_CBANK_PARAM_SIZE
	.align		4
.L_407:
        /*0090*/ 	.byte	0x03, 0x19
        /*0092*/ 	.short	0x0038


	//----- nvinfo : EIATTR_PARAM_CBANK
	.align		4
        /*0094*/ 	.byte	0x04, 0x0a
        /*0096*/ 	.short	(.L_409 - .L_408)
	.align		4
.L_408:
        /*0098*/ 	.word	index@(.nv.constant0.fused_nn_conv2d_add_nn_relu_6_kernel0)
        /*009c*/ 	.short	0x0380
        /*009e*/ 	.short	0x0038


	//----- nvinfo : EIATTR_SW_WAR
	.align		4
.L_409:
        /*00a0*/ 	.byte	0x04, 0x36
        /*00a2*/ 	.short	(.L_411 - .L_410)
.L_410:
        /*00a4*/ 	.word	0x00000008
.L_411:


//--------------------- .nv.info.fused_nn_conv2d_3_kernel0 --------------------------
	.section	.nv.info.fused_nn_conv2d_3_kernel0,"",@"SHT_CUDA_INFO"
	.sectionflags	@""
	.align	4


	//----- nvinfo : EIATTR_CUDA_API_VERSION
	.align		4
        /*0000*/ 	.byte	0x04, 0x37
        /*0002*/ 	.short	(.L_413 - .L_412)
.L_412:
        /*0004*/ 	.word	0x00000082


	//----- nvinfo : EIATTR_KPARAM_INFO
	.align		4
.L_413:
        /*0008*/ 	.byte	0x04, 0x17
        /*000a*/ 	.short	(.L_415 - .L_414)
.L_414:
        /*000c*/ 	.word	0x00000000
        /*0010*/ 	.short	0x0005
        /*0012*/ 	.short	0x0028
        /*0014*/ 	.byte	0x00, 0xf5, 0x21, 0x00


	//----- nvinfo : EIATTR_KPARAM_INFO
	.align		4
.L_415:
        /*0018*/ 	.byte	0x04, 0x17
        /*001a*/ 	.short	(.L_417 - .L_416)
.L_416:
        /*001c*/ 	.word	0x00000000
        /*0020*/ 	.short	0x0004
        /*0022*/ 	.short	0x0020
        /*0024*/ 	.byte	0x00, 0xf5, 0x21, 0x00


	//----- nvinfo : EIATTR_KPARAM_INFO
	.align		4
.L_417:
        /*0028*/ 	.byte	0x04, 0x17
        /*002a*/ 	.short	(.L_419 - .L_418)
.L_418:
        /*002c*/ 	.word	0x00000000
        /*0030*/ 	.short	0x0003
        /*0032*/ 	.short	0x0018
        /*0034*/ 	.byte	0x00, 0xf5, 0x21, 0x00


	//----- nvinfo : EIATTR_KPARAM_INFO
	.align		4
.L_419:
        /*0038*/ 	.byte	0x04, 0x17
        /*003a*/ 	.short	(.L_421 - .L_420)
.L_420:
        /*003c*/ 	.word	0x00000000
        /*0040*/ 	.short	0x0002
        /*0042*/ 	.short	0x0010
        /*0044*/ 	.byte	0x00, 0xf5, 0x21, 0x00


	//----- nvinfo : EIATTR_KPARAM_INFO
	.align		4
.L_421:
        /*0048*/ 	.byte	0x04, 0x17
        /*004a*/ 	.short	(.L_423 - .L_422)
.L_422:
        /*004c*/ 	.word	0x00000000
        /*0050*/ 	.short	0x0001
        /*0052*/ 	.short	0x0008
        /*0054*/ 	.byte	0x00, 0xf5, 0x21, 0x00


	//----- nvinfo : EIATTR_KPARAM_INFO
	.align		4
.L_423:
        /*0058*/ 	.byte	0x04, 0x17
        /*005a*/ 	.short	(.L_425 - .L_424)
.L_424:
        /*005c*/ 	.word	0x00000000
        /*0060*/ 	.short	0x0000
        /*0062*/ 	.short	0x0000
        /*0064*/ 	.byte	0x00, 0xf5, 0x21, 0x00


	//----- nvinfo : EIATTR_SPARSE_MMA_MASK
	.align		4
.L_425:
        /*0068*/ 	.byte	0x03, 0x50
        /*006a*/ 	.short	0x0000


	//----- nvinfo : EIATTR_MAXREG_COUNT
	.align		4
        /*006c*/ 	.byte	0x03, 0x1b
        /*006e*/ 	.short	0x00ff


	//----- nvinfo : EIATTR_MERCURY_ISA_VERSION
	.align		4
        /*0070*/ 	.byte	0x03, 0x5f
        /*0072*/ 	.short	0x0101


	//----- nvinfo : EIATTR_VRC_CTA_INIT_COUNT
	.align		4
        /*0074*/ 	.byte	0x02, 0x4a
	.zero		1
	.zero		1


	//----- nvinfo : EIATTR_EXIT_INSTR_OFFSETS
	.align		4
        /*0078*/ 	.byte	0x04, 0x1c
        /*007a*/ 	.short	(.L_427 - .L_426)


	//   ....[0]....
.L_426:
        /*007c*/ 	.word	0x00000010


	//----- nvinfo : EIATTR_CBANK_PARAM_SIZE
	.align		4
.L_427:
        /*0080*/ 	.byte	0x03, 0x19
        /*0082*/ 	.short	0x0030


	//----- nvinfo : EIATTR_PARAM_CBANK
	.align		4
        /*0084*/ 	.byte	0x04, 0x0a
        /*0086*/ 	.short	(.L_429 - .L_428)
	.align		4
.L_428:
        /*0088*/ 	.word	index@(.nv.constant0.fused_nn_conv2d_3_kernel0)
        /*008c*/ 	.short	0x0380
        /*008e*/ 	.short	0x0030


	//----- nvinfo : EIATTR_SW_WAR
	.align		4
.L_429:
        /*0090*/ 	.byte	0x04, 0x36
        /*0092*/ 	.short	(.L_431 - .L_430)
.L_430:
        /*0094*/ 	.word	0x00000008
.L_431:


//--------------------- .nv.info.fused_nn_conv2d_add_2_kernel0 --------------------------
	.section	.nv.info.fused_nn_conv2d_add_2_kernel0,"",@"SHT_CUDA_INFO"
	.sectionflags	@""
	.align	4


	//----- nvinfo : EIATTR_CUDA_API_VERSION
	.align		4
        /*0000*/ 	.byte	0x04, 0x37
        /*0002*/ 	.short	(.L_433 - .L_432)
.L_432:
        /*0004*/ 	.word	0x00000082


	//----- nvinfo : EIATTR_KPARAM_INFO
	.align		4
.L_433:
        /*0008*/ 	.byte	0x04, 0x17
        /*000a*/ 	.short	(.L_435 - .L_434)
.L_434:
        /*000c*/ 	.word	0x00000000
        /*0010*/ 	.short	0x0006
        /*0012*/ 	.short	0x0030
        /*0014*/ 	.byte	0x00, 0xf5, 0x21, 0x00


	//----- nvinfo : EIATTR_KPARAM_INFO
	.align		4
.L_435:
        /*0018*/ 	.byte	0x04, 0x17
        /*001a*/ 	.short	(.L_437 - .L_436)
.L_436:
        /*001c*/ 	.word	0x00000000
        /*0020*/ 	.short	0x0005
        /*0022*/ 	.short	0x0028
        /*0024*/ 	.byte	0x00, 0xf5, 0x21, 0x00


	//----- nvinfo : EIATTR_KPARAM_INFO
	.align		4
.L_437:
        /*0028*/ 	.byte	0x04, 0x17
        /*002a*/ 	.short	(.L_439 - .L_438)
.L_438:
        /*002c*/ 	.word	0x00000000
        /*0030*/ 	.short	0x0004
        /*0032*/ 	.short	0x0020
        /*0034*/ 	.byte	0x00, 0xf5, 0x21, 0x00


	//----- nvinfo : EIATTR_KPARAM_INFO
	.align		4
.L_439:
        /*0038*/ 	.byte	0x04, 0x17
        /*003a*/ 	.short	(.L_441 - .L_440)
.L_440:
        /*003c*/ 	.word	0x00000000
        /*0040*/ 	.short	0x0003
        /*0042*/ 	.short	0x0018
        /*0044*/ 	.byte	0x00, 0xf5, 0x21, 0x00


	//----- nvinfo : EIATTR_KPARAM_INFO
	.align		4
.L_441:
        /*0048*/ 	.byte	0x04, 0x17
        /*004a*/ 	.short	(.L_443 - .L_442)
.L_442:
        /*004c*/ 	.word	0x00000000
        /*0050*/ 	.short	0x0002
        /*0052*/ 	.short	0x0010
        /*0054*/ 	.byte	0x00, 0xf5, 0x21, 0x00


	//----- nvinfo : EIATTR_KPARAM_INFO
	.align		4
.L_443:
        /*0058*/ 	.byte	0x04, 0x17
        /*005a*/ 	.short	(.L_445 - .L_444)
.L_444:
        /*005c*/ 	.word	0x00000000
        /*0060*/ 	.short	0x0001
        /*0062*/ 	.short	0x0008
        /*0064*/ 	.byte	0x00, 0xf5, 0x21, 0x00


	//----- nvinfo : EIATTR_KPARAM_INFO
	.align		4
.L_445:
        /*0068*/ 	.byte	0x04, 0x17
        /*006a*/ 	.short	(.L_447 - .L_446)
.L_446:
        /*006c*/ 	.word	0x00000000
        /*0070*/ 	.short	0x0000
        /*0072*/ 	.short	0x0000
        /*0074*/ 	.byte	0x00, 0xf5, 0x21, 0x00


	//----- nvinfo : EIATTR_SPARSE_MMA_MASK
	.align		4
.L_447:
        /*0078*/ 	.byte	0x03, 0x50
        /*007a*/ 	.short	0x0000


	//----- nvinfo : EIATTR_MAXREG_COUNT
	.align		4
        /*007c*/ 	.byte	0x03, 0x1b
        /*007e*/ 	.short	0x00ff


	//----- nvinfo : EIATTR_MERCURY_ISA_VERSION
	.align		4
        /*0080*/ 	.byte	0x03, 0x5f
        /*0082*/ 	.short	0x0101


	//----- nvinfo : EIATTR_VRC_CTA_INIT_COUNT
	.align		4
        /*0084*/ 	.byte	0x02, 0x4a
	.zero		1
	.zero		1


	//----- nvinfo : EIATTR_EXIT_INSTR_OFFSETS
	.align		4
        /*0088*/ 	.byte	0x04, 0x1c
        /*008a*/ 	.short	(.L_449 - .L_448)


	//   ....[0]....
.L_448:
        /*008c*/ 	.word	0x00000010


	//----- nvinfo : EIATTR_CBANK_PARAM_SIZE
	.align		4
.L_449:
        /*0090*/ 	.byte	0x03, 0x19
        /*0092*/ 	.short	0x0038


	//----- nvinfo : EIATTR_PARAM_CBANK
	.align		4
        /*0094*/ 	.byte	0x04, 0x0a
        /*0096*/ 	.short	(.L_451 - .L_450)
	.align		4
.L_450:
        /*0098*/ 	.word	index@(.nv.constant0.fused_nn_conv2d_add_2_kernel0)
        /*009c*/ 	.short	0x0380
        /*009e*/ 	.short	0x0038


	//----- nvinfo : EIATTR_SW_WAR
	.align		4
.L_451:
        /*00a0*/ 	.byte	0x04, 0x36
        /*00a2*/ 	.short	(.L_453 - .L_452)
.L_452:
        /*00a4*/ 	.word	0x00000008
.L_453:


//--------------------- .nv.info.fused_nn_conv2d_add_add_nn_relu_2_kernel0 --------------------------
	.section	.nv.info.fused_nn_conv2d_add_add_nn_relu_2_kernel0,"",@"SHT_CUDA_INFO"
	.sectionflags	@""
	.align	4


	//----- nvinfo : EIATTR_CUDA_API_VERSION
	.align		4
        /*0000*/ 	.byte	0x04, 0x37
        /*0002*/ 	.short	(.L_455 - .L_454)
.L_454:
        /*0004*/ 	.word	0x00000082


	//----- nvinfo : EIATTR_KPARAM_INFO
	.align		4
.L_455:
        /*0008*/ 	.byte	0x04, 0x17
        /*000a*/ 	.short	(.L_457 - .L_456)
.L_456:
        /*000c*/ 	.word	0x00000000
        /*0010*/ 	.short	0x0007
        /*0012*/ 	.short	0x0038
        /*0014*/ 	.byte	0x00, 0xf5, 0x21, 0x00


	//----- nvinfo : EIATTR_KPARAM_INFO
	.align		4
.L_457:
        /*0018*/ 	.byte	0x04, 0x17
        /*001a*/ 	.short	(.L_459 - .L_458)
.L_458:
        /*001c*/ 	.word	0x00000000
        /*0020*/ 	.short	0x0006
        /*0022*/ 	.short	0x0030
        /*0024*/ 	.byte	0x00, 0xf5, 0x21, 0x00


	//----- nvinfo : EIATTR_KPARAM_INFO
	.align		4
.L_459:
        /*0028*/ 	.byte	0x04, 0x17
        /*002a*/ 	.short	(.L_461 - .L_460)
.L_460:
        /*002c*/ 	.word	0x00000000
        /*0030*/ 	.short	0x0005
        /*0032*/ 	.short	0x0028
        /*0034*/ 	.byte	0x00, 0xf5, 0x21, 0x00


	//----- nvinfo : EIATTR_KPARAM_INFO
	.align		4
.L_461:
        /*0038*/ 	.byte	0x04, 0x17
        /*003a*/ 	.short	(.L_463 - .L_462)
.L_462:
        /*003c*/ 	.word	0x00000000
        /*0040*/ 	.short	0x0004
        /*0042*/ 	.short	0x0020
        /*0044*/ 	.byte	0x00, 0xf5, 0x21, 0x00


	//----- nvinfo : EIATTR_KPARAM_INFO
	.align		4
.L_463:
        /*0048*/ 	.byte	0x04, 0x17
        /*004a*/ 	.short	(.L_465 - .L_464)
.L_464:
        /*004c*/ 	.word	0x00000000
        /*0050*/ 	.short	0x0003
        /*0052*/ 	.short	0x0018
        /*0054*/ 	.byte	0x00, 0xf5, 0x21, 0x00


	//----- nvinfo : EIATTR_KPARAM_INFO
	.align		4
.L_465:
        /*0058*/ 	.byte	0x04, 0x17
        /*005a*/ 	.short	(.L_467 - .L_466)
.L_466:
        /*005c*/ 	.word	0x00000000
        /*0060*/ 	.short	0x0002
        /*0062*/ 	.short	0x0010
        /*0064*/ 	.byte	0x00, 0xf5, 0x21, 0x00


	//----- nvinfo : EIATTR_KPARAM_INFO
	.align		4
.L_467:
        /*0068*/ 	.byte	0x04, 0x17
        /*006a*/ 	.short	(.L_469 - .L_468)
.L_468:
        /*006c*/ 	.word	0x00000000
        /*0070*/ 	.short	0x0001
        /*0072*/ 	.short	0x0008
        /*0074*/ 	.byte	0x00, 0xf5, 0x21, 0x00


	//----- nvinfo : EIATTR_KPARAM_INFO
	.align		4
.L_469:
        /*0078*/ 	.byte	0x04, 0x17
        /*007a*/ 	.short	(.L_471 - .L_470)
.L_470:
        /*007c*/ 	.word	0x00000000
        /*0080*/ 	.short	0x0000
        /*0082*/ 	.short	0x0000
        /*0084*/ 	.byte	0x00, 0xf5, 0x21, 0x00


	//----- nvinfo : EIATTR_SPARSE_MMA_MASK
	.align		4
.L_471:
        /*0088*/ 	.byte	0x03, 0x50
        /*008a*/ 	.short	0x0000


	//----- nvinfo : EIATTR_MAXREG_COUNT
	.align		4
        /*008c*/ 	.byte	0x03, 0x1b
        /*008e*/ 	.short	0x00ff


	//----- nvinfo : EIATTR_MERCURY_ISA_VERSION
	.align		4
        /*0090*/ 	.byte	0x03, 0x5f
        /*0092*/ 	.short	0x0101


	//----- nvinfo : EIATTR_VRC_CTA_INIT_COUNT
	.align		4
        /*0094*/ 	.byte	0x02, 0x4a
	.zero		1
	.zero		1


	//----- nvinfo : EIATTR_EXIT_INSTR_OFFSETS
	.align		4
        /*0098*/ 	.byte	0x04, 0x1c
        /*009a*/ 	.short	(.L_473 - .L_472)


	//   ....[0]....
.L_472:
        /*009c*/ 	.word	0x00000010


	//----- nvinfo : EIATTR_CBANK_PARAM_SIZE
	.align		4
.L_473:
        /*00a0*/ 	.byte	0x03, 0x19
        /*00a2*/ 	.short	0x0040


	//----- nvinfo : EIATTR_PARAM_CBANK
	.align		4
        /*00a4*/ 	.byte	0x04, 0x0a
        /*00a6*/ 	.short	(.L_475 - .L_474)
	.align		4
.L_474:
        /*00a8*/ 	.word	index@(.nv.constant0.fused_nn_conv2d_add_add_nn_relu_2_kernel0)
        /*00ac*/ 	.short	0x0380
        /*00ae*/ 	.short	0x0040


	//----- nvinfo : EIATTR_SW_WAR
	.align		4
.L_475:
        /*00b0*/ 	.byte	0x04, 0x36
        /*00b2*/ 	.short	(.L_477 - .L_476)
.L_476:
        /*00b4*/ 	.word	0x00000008
.L_477:


//--------------------- .nv.info.fused_nn_conv2d_add_kernel0 --------------------------
	.section	.nv.info.fused_nn_conv2d_add_kernel0,"",@"SHT_CUDA_INFO"
	.sectionflags	@""
	.align	4


	//----- nvinfo : EIATTR_CUDA_API_VERSION
	.align		4
        /*0000*/ 	.byte	0x04, 0x37
        /*0002*/ 	.short	(.L_479 - .L_478)
.L_478:
        /*0004*/ 	.word	0x00000082


	//----- nvinfo : EIATTR_KPARAM_INFO
	.align		4
.L_479:
        /*0008*/ 	.byte	0x04, 0x17
        /*000a*/ 	.short	(.L_481 - .L_480)
.L_480:
        /*000c*/ 	.word	0x00000000
        /*0010*/ 	.short	0x0006
        /*0012*/ 	.short	0x0030
        /*0014*/ 	.byte	0x00, 0xf5, 0x21, 0x00


	//----- nvinfo : EIATTR_KPARAM_INFO
	.align		4
.L_481:
        /*0018*/ 	.byte	0x04, 0x17
        /*001a*/ 	.short	(.L_483 - .L_482)
.L_482:
        /*001c*/ 	.word	0x00000000
        /*0020*/ 	.short	0x0005
        /*0022*/ 	.short	0x0028
        /*0024*/ 	.byte	0x00, 0xf5, 0x21, 0x00


	//----- nvinfo : EIATTR_KPARAM_INFO
	.align		4
.L_483:
        /*0028*/ 	.byte	0x04, 0x17
        /*002a*/ 	.short	(.L_485 - .L_484)
.L_484:
        /*002c*/ 	.word	0x00000000
        /*0030*/ 	.short	0x0004
        /*0032*/ 	.short	0x0020
        /*0034*/ 	.byte	0x00, 0xf5, 0x21, 0x00


	//----- nvinfo : EIATTR_KPARAM_INFO
	.align		4
.L_485:
        /*0038*/ 	.byte	0x04, 0x17
        /*003a*/ 	.short	(.L_487 - .L_486)
.L_486:
        /*003c*/ 	.word	0x00000000
        /*0040*/ 	.short	0x0003
        /*0042*/ 	.short	0x0018
        /*0044*/ 	.byte	0x00, 0xf5, 0x21, 0x00


	//----- nvinfo : EIATTR_KPARAM_INFO
	.align		4
.L_487:
        /*0048*/ 	.byte	0x04, 0x17
        /*004a*/ 	.short	(.L_489 - .L_488)
.L_488:
        /*004c*/ 	.word	0x00000000
        /*0050*/ 	.short	0x0002
        /*0052*/ 	.short	0x0010
        /*0054*/ 	.byte	0x00, 0xf5, 0x21, 0x00


	//----- nvinfo : EIATTR_KPARAM_INFO
	.align		4
.L_489:
        /*0058*/ 	.byte	0x04, 0x17
        /*005a*/ 	.short	(.L_491 - .L_490)
.L_490:
        /*005c*/ 	.word	0x00000000
        /*0060*/ 	.short	0x0001
        /*0062*/ 	.short	0x0008
        /*0064*/ 	.byte	0x00, 0xf5, 0x21, 0x00


	//----- nvinfo : EIATTR_KPARAM_INFO
	.align		4
.L_491:
        /*0068*/ 	.byte	0x04, 0x17
        /*006a*/ 	.short	(.L_493 - .L_492)
.L_492:
        /*006c*/ 	.word	0x00000000
        /*0070*/ 	.short	0x0000
        /*0072*/ 	.short	0x0000
        /*0074*/ 	.byte	0x00, 0xf5, 0x21, 0x00


	//----- nvinfo : EIATTR_SPARSE_MMA_MASK
	.align		4
.L_493:
        /*0078*/ 	.byte	0x03, 0x50
        /*007a*/ 	.short	0x0000


	//----- nvinfo : EIATTR_MAXREG_COUNT
	.align		4
        /*007c*/ 	.byte	0x03, 0x1b
        /*007e*/ 	.short	0x00ff


	//----- nvinfo : EIATTR_MERCURY_ISA_VERSION
	.align		4
        /*0080*/ 	.byte	0x03, 0x5f
        /*0082*/ 	.short	0x0101


	//----- nvinfo : EIATTR_VRC_CTA_INIT_COUNT
	.align		4
        /*0084*/ 	.byte	0x02, 0x4a
	.zero		1
	.zero		1


	//----- nvinfo : EIATTR_EXIT_INSTR_OFFSETS
	.align		4
        /*0088*/ 	.byte	0x04, 0x1c
        /*008a*/ 	.short	(.L_495 - .L_494)


	//   ....[0]....
.L_494:
        /*008c*/ 	.word	0x00000010


	//----- nvinfo : EIATTR_CBANK_PARAM_SIZE
	.align		4
.L_495:
        /*0090*/ 	.byte	0x03, 0x19
        /*0092*/ 	.short	0x0038


	//----- nvinfo : EIATTR_PARAM_CBANK
	.align		4
        /*0094*/ 	.byte	0x04, 0x0a
        /*0096*/ 	.short	(.L_497 - .L_496)
	.align		4
.L_496:
        /*0098*/ 	.word	index@(.nv.constant0.fused_nn_conv2d_add_kernel0)
        /*009c*/ 	.short	0x0380
        /*009e*/ 	.short	0x0038


	//----- nvinfo : EIATTR_SW_WAR
	.align		4
.L_497:
        /*00a0*/ 	.byte	0x04, 0x36
        /*00a2*/ 	.short	(.L_499 - .L_498)
.L_498:
        /*00a4*/ 	.word	0x00000008
.L_499:


//--------------------- .nv.info.fused_nn_conv2d_add_nn_relu_4_kernel0 --------------------------
	.section	.nv.info.fused_nn_conv2d_add_nn_relu_4_kernel0,"",@"SHT_CUDA_INFO"
	.sectionflags	@""
	.align	4


	//----- nvinfo : EIATTR_CUDA_API_VERSION
	.align		4
        /*0000*/ 	.byte	0x04, 0x37
        /*0002*/ 	.short	(.L_501 - .L_500)
.L_500:
        /*0004*/ 	.word	0x00000082


	//----- nvinfo : EIATTR_KPARAM_INFO
	.align		4
.L_501:
        /*0008*/ 	.byte	0x04, 0x17
        /*000a*/ 	.short	(.L_503 - .L_502)
.L_502:
        /*000c*/ 	.word	0x00000000
        /*0010*/ 	.short	0x0006
        /*0012*/ 	.short	0x0030
        /*0014*/ 	.byte	0x00, 0xf5, 0x21, 0x00


	//----- nvinfo : EIATTR_KPARAM_INFO
	.align		4
.L_503:
        /*0018*/ 	.byte	0x04, 0x17
        /*001a*/ 	.short	(.L_505 - .L_504)
.L_504:
        /*001c*/ 	.word	0x00000000
        /*0020*/ 	.short	0x0005
        /*0022*/ 	.short	0x0028
        /*0024*/ 	.byte	0x00, 0xf5, 0x21, 0x00


	//----- nvinfo : EIATTR_KPARAM_INFO
	.align		4
.L_505:
        /*0028*/ 	.byte	0x04, 0x17
        /*002a*/ 	.short	(.L_507 - .L_506)
.L_506:
        /*002c*/ 	.word	0x00000000
        /*0030*/ 	.short	0x0004
        /*0032*/ 	.short	0x0020
        /*0034*/ 	.byte	0x00, 0xf5, 0x21, 0x00


	//----- nvinfo : EIATTR_KPARAM_INFO
	.align		4
.L_507:
        /*0038*/ 	.byte	0x04, 0x17
        /*003a*/ 	.short	(.L_509 - .L_508)
.L_508:
        /*003c*/ 	.word	0x00000000
        /*0040*/ 	.short	0x0003
        /*0042*/ 	.short	0x0018
        /*0044*/ 	.byte	0x00, 0xf5, 0x21, 0x00


	//----- nvinfo : EIATTR_KPARAM_INFO
	.align		4
.L_509:
        /*0048*/ 	.byte	0x04, 0x17
        /*004a*/ 	.short	(.L_511 - .L_510)
.L_510:
        /*004c*/ 	.word	0x00000000
        /*0050*/ 	.short	0x0002
        /*0052*/ 	.short	0x0010
        /*0054*/ 	.byte	0x00, 0xf5, 0x21, 0x00


	//----- nvinfo : EIATTR_KPARAM_INFO
	.align		4
.L_511:
        /*0058*/ 	.byte	0x04, 0x17
        /*005a*/ 	.short	(.L_513 - .L_512)
.L_512:
        /*005c*/ 	.word	0x00000000
        /*0060*/ 	.short	0x0001
        /*0062*/ 	.short	0x0008
        /*0064*/ 	.byte	0x00, 0xf5, 0x21, 0x00


	//----- nvinfo : EIATTR_KPARAM_INFO
	.align		4
.L_513:
        /*0068*/ 	.byte	0x04, 0x17
        /*006a*/ 	.short	(.L_515 - .L_514)
.L_514:
        /*006c*/ 	.word	0x00000000
        /*0070*/ 	.short	0x0000
        /*0072*/ 	.short	0x0000
        /*0074*/ 	.byte	0x00, 0xf5, 0x21, 0x00


	//----- nvinfo : EIATTR_SPARSE_MMA_MASK
	.align		4
.L_515:
        /*0078*/ 	.byte	0x03, 0x50
        /*007a*/ 	.short	0x0000


	//----- nvinfo : EIATTR_MAXREG_COUNT
	.align		4
        /*007c*/ 	.byte	0x03, 0x1b
        /*007e*/ 	.short	0x00ff


	//----- nvinfo : EIATTR_MERCURY_ISA_VERSION
	.align		4
        /*0080*/ 	.byte	0x03, 0x5f
        /*0082*/ 	.short	0x0101


	//----- nvinfo : EIATTR_VRC_CTA_INIT_COUNT
	.align		4
        /*0084*/ 	.byte	0x02, 0x4a
	.zero		1
	.zero		1


	//----- nvinfo : EIATTR_EXIT_INSTR_OFFSETS
	.align		4
        /*0088*/ 	.byte	0x04, 0x1c
        /*008a*/ 	.short	(.L_517 - .L_516)


	//   ....[0]....
.L_516:
        /*008c*/ 	.word	0x00000010


	//----- nvinfo : EIATTR_CBANK_PARAM_SIZE
	.align		4
.L_517:
        /*0090*/ 	.byte	0x03, 0x19
        /*0092*/ 	.short	0x0038


	//----- nvinfo : EIATTR_PARAM_CBANK
	.align		4
        /*0094*/ 	.byte	0x04, 0x0a
        /*0096*/ 	.short	(.L_519 - .L_518)
	.align		4
.L_518:
        /*0098*/ 	.word	index@(.nv.constant0.fused_nn_conv2d_add_nn_relu_4_kernel0)
        /*009c*/ 	.short	0x0380
        /*009e*/ 	.short	0x0038


	//----- nvinfo : EIATTR_SW_WAR
	.align		4
.L_519:
        /*00a0*/ 	.byte	0x04, 0x36
        /*00a2*/ 	.short	(.L_521 - .L_520)
.L_520:
        /*00a4*/ 	.word	0x00000008
.L_521:


//--------------------- .nv.info.fused_nn_conv2d_add_nn_relu_1_kernel0 --------------------------
	.section	.nv.info.fused_nn_conv2d_add_nn_relu_1_kernel0,"",@"SHT_CUDA_INFO"
	.sectionflags	@""
	.align	4


	//----- nvinfo : EIATTR_CUDA_API_VERSION
	.align		4
        /*0000*/ 	.byte	0x04, 0x37
        /*0002*/ 	.short	(.L_523 - .L_522)
.L_522:
        /*0004*/ 	.word	0x00000082


	//----- nvinfo : EIATTR_KPARAM_INFO
	.align		4
.L_523:
        /*0008*/ 	.byte	0x04, 0x17
        /*000a*/ 	.short	(.L_525 - .L_524)
.L_524:
        /*000c*/ 	.word	0x00000000
        /*0010*/ 	.short	0x0006
        /*0012*/ 	.short	0x0030
        /*0014*/ 	.byte	0x00, 0xf5, 0x21, 0x00


	//----- nvinfo : EIATTR_KPARAM_INFO
	.align		4
.L_525:
        /*0018*/ 	.byte	0x04, 0x17
        /*001a*/ 	.short	(.L_527 - .L_526)
.L_526:
        /*001c*/ 	.word	0x00000000
        /*0020*/ 	.short	0x0005
        /*0022*/ 	.short	0x0028
        /*0024*/ 	.byte	0x00, 0xf5, 0x21, 0x00


	//----- nvinfo : EIATTR_KPARAM_INFO
	.align		4
.L_527:
        /*0028*/ 	.byte	0x04, 0x17
        /*002a*/ 	.short	(.L_529 - .L_528)
.L_528:
        /*002c*/ 	.word	0x00000000
        /*0030*/ 	.short	0x0004
        /*0032*/ 	.short	0x0020
        /*0034*/ 	.byte	0x00, 0xf5, 0x21, 0x00


	//----- nvinfo : EIATTR_KPARAM_INFO
	.align		4
.L_529:
        /*0038*/ 	.byte	0x04, 0x17
        /*003a*/ 	.short	(.L_531 - .L_530)
.L_530:
        /*003c*/ 	.word	0x00000000
        /*0040*/ 	.short	0x0003
        /*0042*/ 	.short	0x0018
        /*0044*/ 	.byte	0x00, 0xf5, 0x21, 0x00


	//----- nvinfo : EIATTR_KPARAM_INFO
	.align		4
.L_531:
        /*0048*/ 	.byte	0x04, 0x17
        /*004a*/ 	.short	(.L_533 - .L_532)
.L_532:
        /*004c*/ 	.word	0x00000000
        /*0050*/ 	.short	0x0002
        /*0052*/ 	.short	0x0010
        /*0054*/ 	.byte	0x00, 0xf5, 0x21, 0x00


	//----- nvinfo : EIATTR_KPARAM_INFO
	.align		4
.L_533:
        /*0058*/ 	.byte	0x04, 0x17
        /*005a*/ 	.short	(.L_535 - .L_534)
.L_534:
        /*005c*/ 	.word	0x00000000
        /*0060*/ 	.short	0x0001
        /*0062*/ 	.short	0x0008
        /*0064*/ 	.byte	0x00, 0xf5, 0x21, 0x00


	//----- nvinfo : EIATTR_KPARAM_INFO
	.align		4
.L_535:
        /*0068*/ 	.byte	0x04, 0x17
        /*006a*/ 	.short	(.L_537 - .L_536)
.L_536:
        /*006c*/ 	.word	0x00000000
        /*0070*/ 	.short	0x0000
        /*0072*/ 	.short	0x0000
        /*0074*/ 	.byte	0x00, 0xf5, 0x21, 0x00


	//----- nvinfo : EIATTR_SPARSE_MMA_MASK
	.align		4
.L_537:
        /*0078*/ 	.byte	0x03, 0x50
        /*007a*/ 	.short	0x0000


	//----- nvinfo : EIATTR_MAXREG_COUNT
	.align		4
        /*007c*/ 	.byte	0x03, 0x1b
        /*007e*/ 	.short	0x00ff


	//----- nvinfo : EIATTR_MERCURY_ISA_VERSION
	.align		4
        /*0080*/ 	.byte	0x03, 0x5f
        /*0082*/ 	.short	0x0101


	//----- nvinfo : EIATTR_VRC_CTA_INIT_COUNT
	.align		4
        /*0084*/ 	.byte	0x02, 0x4a
	.zero		1
	.zero		1


	//----- nvinfo : EIATTR_EXIT_INSTR_OFFSETS
	.align		4
        /*0088*/ 	.byte	0x04, 0x1c
        /*008a*/ 	.short	(.L_539 - .L_538)


	//   ....[0]....
.L_538:
        /*008c*/ 	.word	0x00000010


	//----- nvinfo : EIATTR_CBANK_PARAM_SIZE
	.align		4
.L_539:
        /*0090*/ 	.byte	0x03, 0x19
        /*0092*/ 	.short	0x0038


	//----- nvinfo : EIATTR_PARAM_CBANK
	.align		4
        /*0094*/ 	.byte	0x04, 0x0a
        /*0096*/ 	.short	(.L_541 - .L_540)
	.align		4
.L_540:
        /*0098*/ 	.word	index@(.nv.constant0.fused_nn_conv2d_add_nn_relu_1_kernel0)
        /*009c*/ 	.short	0x0380
        /*009e*/ 	.short	0x0038


	//----- nvinfo : EIATTR_SW_WAR
	.align		4
.L_541:
        /*00a0*/ 	.byte	0x04, 0x36
        /*00a2*/ 	.short	(.L_543 - .L_542)
.L_542:
        /*00a4*/ 	.word	0x00000008
.L_543:


//--------------------- .nv.info.fused_add_10_kernel0 --------------------------
	.section	.nv.info.fused_add_10_kernel0,"",@"SHT_CUDA_INFO"
	.sectionflags	@""
	.align	4


	//----- nvinfo : EIATTR_CUDA_API_VERSION
	.align		4
        /*0000*/ 	.byte	0x04, 0x37
        /*0002*/ 	.short	(.L_545 - .L_544)
.L_544:
        /*0004*/ 	.word	0x00000082


	//----- nvinfo : EIATTR_KPARAM_INFO
	.align		4
.L_545:
        /*0008*/ 	.byte	0x04, 0x17
        /*000a*/ 	.short	(.L_547 - .L_546)
.L_546:
        /*000c*/ 	.word	0x00000000
        /*0010*/ 	.short	0x0005
        /*0012*/ 	.short	0x0028
        /*0014*/ 	.byte	0x00, 0xf5, 0x21, 0x00


	//----- nvinfo : EIATTR_KPARAM_INFO
	.align		4
.L_547:
        /*0018*/ 	.byte	0x04, 0x17
        /*001a*/ 	.short	(.L_549 - .L_548)
.L_548:
        /*001c*/ 	.word	0x00000000
        /*0020*/ 	.short	0x0004
        /*0022*/ 	.short	0x0020
        /*0024*/ 	.byte	0x00, 0xf5, 0x21, 0x00


	//----- nvinfo : EIATTR_KPARAM_INFO
	.align		4
.L_549:
        /*0028*/ 	.byte	0x04, 0x17
        /*002a*/ 	.short	(.L_551 - .L_550)
.L_550:
        /*002c*/ 	.word	0x00000000
        /*0030*/ 	.short	0x0003
        /*0032*/ 	.short	0x0018
        /*0034*/ 	.byte	0x00, 0xf5, 0x21, 0x00


	//----- nvinfo : EIATTR_KPARAM_INFO
	.align		4
.L_551:
        /*0038*/ 	.byte	0x04, 0x17
        /*003a*/ 	.short	(.L_553 - .L_552)
.L_552:
        /*003c*/ 	.word	0x00000000
        /*0040*/ 	.short	0x0002
        /*0042*/ 	.short	0x0010
        /*0044*/ 	.byte	0x00, 0xf5, 0x21, 0x00


	//----- nvinfo : EIATTR_KPARAM_INFO
	.align		4
.L_553:
        /*0048*/ 	.byte	0x04, 0x17
        /*004a*/ 	.short	(.L_555 - .L_554)
.L_554:
        /*004c*/ 	.word	0x00000000
        /*0050*/ 	.short	0x0001
        /*0052*/ 	.short	0x0008
        /*0054*/ 	.byte	0x00, 0xf5, 0x21, 0x00


	//----- nvinfo : EIATTR_KPARAM_INFO
	.align		4
.L_555:
        /*0058*/ 	.byte	0x04, 0x17
        /*005a*/ 	.short	(.L_557 - .L_556)
.L_556:
        /*005c*/ 	.word	0x00000000
        /*0060*/ 	.short	0x0000
        /*0062*/ 	.short	0x0000
        /*0064*/ 	.byte	0x00, 0xf5, 0x21, 0x00


	//----- nvinfo : EIATTR_SPARSE_MMA_MASK
	.align		4
.L_557:
        /*0068*/ 	.byte	0x03, 0x50
        /*006a*/ 	.short	0x0000


	//----- nvinfo : EIATTR_MAXREG_COUNT
	.align		4
        /*006c*/ 	.byte	0x03, 0x1b
        /*006e*/ 	.short	0x00ff


	//----- nvinfo : EIATTR_MERCURY_ISA_VERSION
	.align		4
        /*0070*/ 	.byte	0x03, 0x5f
        /*0072*/ 	.short	0x0101


	//----- nvinfo : EIATTR_VRC_CTA_INIT_COUNT
	.align		4
        /*0074*/ 	.byte	0x02, 0x4a
	.zero		1
	.zero		1


	//----- nvinfo : EIATTR_EXIT_INSTR_OFFSETS
	.align		4
        /*0078*/ 	.byte	0x04, 0x1c
        /*007a*/ 	.short	(.L_559 - .L_558)


	//   ....[0]....
.L_558:
        /*007c*/ 	.word	0x00000010


	//----- nvinfo : EIATTR_CBANK_PARAM_SIZE
	.align		4
.L_559:
        /*0080*/ 	.byte	0x03, 0x19
        /*0082*/ 	.short	0x0030


	//----- nvinfo : EIATTR_PARAM_CBANK
	.align		4
        /*0084*/ 	.byte	0x04, 0x0a
        /*0086*/ 	.short	(.L_561 - .L_560)
	.align		4
.L_560:
        /*0088*/ 	.word	index@(.nv.constant0.fused_add_10_kernel0)
        /*008c*/ 	.short	0x0380
        /*008e*/ 	.short	0x0030


	//----- nvinfo : EIATTR_SW_WAR
	.align		4
.L_561:
        /*0090*/ 	.byte	0x04, 0x36
        /*0092*/ 	.short	(.L_563 - .L_562)
.L_562:
        /*0094*/ 	.word	0x00000008
.L_563:


//--------------------- .nv.info.fused_nn_dense_add_kernel0 --------------------------
	.section	.nv.info.fused_nn_dense_add_kernel0,"",@"SHT_CUDA_INFO"
	.sectionflags	@""
	.align	4


	//----- nvinfo : EIATTR_CUDA_API_VERSION
	.align		4
        /*0000*/ 	.byte	0x04, 0x37
        /*0002*/ 	.short	(.L_565 - .L_564)
.L_564:
        /*0004*/ 	.word	0x00000082


	//----- nvinfo : EIATTR_KPARAM_INFO
	.align		4
.L_565:
        /*0008*/ 	.byte	0x04, 0x17
        /*000a*/ 	.short	(.L_567 - .L_566)
.L_566:
        /*000c*/ 	.word	0x00000000
        /*0010*/ 	.short	0x0006
        /*0012*/ 	.short	0x0030
        /*0014*/ 	.byte	0x00, 0xf5, 0x21, 0x00


	//----- nvinfo : EIATTR_KPARAM_INFO
	.align		4
.L_567:
        /*0018*/ 	.byte	0x04, 0x17
        /*001a*/ 	.short	(.L_569 - .L_568)
.L_568:
        /*001c*/ 	.word	0x00000000
        /*0020*/ 	.short	0x0005
        /*0022*/ 	.short	0x0028
        /*0024*/ 	.byte	0x00, 0xf5, 0x21, 0x00


	//----- nvinfo : EIATTR_KPARAM_INFO
	.align		4
.L_569:
        /*0028*/ 	.byte	0x04, 0x17
        /*002a*/ 	.short	(.L_571 - .L_570)
.L_570:
        /*002c*/ 	.word	0x00000000
        /*0030*/ 	.short	0x0004
        /*0032*/ 	.short	0x0020
        /*0034*/ 	.byte	0x00, 0xf5, 0x21, 0x00


	//----- nvinfo : EIATTR_KPARAM_INFO
	.align		4
.L_571:
        /*0038*/ 	.byte	0x04, 0x17
        /*003a*/ 	.short	(.L_573 - .L_572)
.L_572:
        /*003c*/ 	.word	0x00000000
        /*0040*/ 	.short	0x0003
        /*0042*/ 	.short	0x0018
        /*0044*/ 	.byte	0x00, 0xf5, 0x21, 0x00


	//----- nvinfo : EIATTR_KPARAM_INFO
	.align		4
.L_573:
        /*0048*/ 	.byte	0x04, 0x17
        /*004a*/ 	.short	(.L_575 - .L_574)
.L_574:
        /*004c*/ 	.word	0x00000000
        /*0050*/ 	.short	0x0002
        /*0052*/ 	.short	0x0010
        /*0054*/ 	.byte	0x00, 0xf5, 0x21, 0x00


	//----- nvinfo : EIATTR_KPARAM_INFO
	.align		4
.L_575:
        /*0058*/ 	.byte	0x04, 0x17
        /*005a*/ 	.short	(.L_577 - .L_576)
.L_576:
        /*005c*/ 	.word	0x00000000
        /*0060*/ 	.short	0x0001
        /*0062*/ 	.short	0x0008
        /*0064*/ 	.byte	0x00, 0xf5, 0x21, 0x00


	//----- nvinfo : EIATTR_KPARAM_INFO
	.align		4
.L_577:
        /*0068*/ 	.byte	0x04, 0x17
        /*006a*/ 	.short	(.L_579 - .L_578)
.L_578:
        /*006c*/ 	.word	0x00000000
        /*0070*/ 	.short	0x0000
        /*0072*/ 	.short	0x0000
        /*0074*/ 	.byte	0x00, 0xf5, 0x21, 0x00


	//----- nvinfo : EIATTR_SPARSE_MMA_MASK
	.align		4
.L_579:
        /*0078*/ 	.byte	0x03, 0x50
        /*007a*/ 	.short	0x0000


	//----- nvinfo : EIATTR_MAXREG_COUNT
	.align		4
        /*007c*/ 	.byte	0x03, 0x1b
        /*007e*/ 	.short	0x00ff


	//----- nvinfo : EIATTR_MERCURY_ISA_VERSION
	.align		4
        /*0080*/ 	.byte	0x03, 0x5f
        /*0082*/ 	.short	0x0101


	//----- nvinfo : EIATTR_VRC_CTA_INIT_COUNT
	.align		4
        /*0084*/ 	.byte	0x02, 0x4a
	.zero		1
	.zero		1


	//----- nvinfo : EIATTR_EXIT_INSTR_OFFSETS
	.align		4
        /*0088*/ 	.byte	0x04, 0x1c
        /*008a*/ 	.short	(.L_581 - .L_580)


	//   ....[0]....
.L_580:
        /*008c*/ 	.word	0x00000010


	//----- nvinfo : EIATTR_CBANK_PARAM_SIZE
	.align		4
.L_581:
        /*0090*/ 	.byte	0x03, 0x19
        /*0092*/ 	.short	0x0038


	//----- nvinfo : EIATTR_PARAM_CBANK
	.align		4
        /*0094*/ 	.byte	0x04, 0x0a
        /*0096*/ 	.short	(.L_583 - .L_582)
	.align		4
.L_582:
        /*0098*/ 	.word	index@(.nv.constant0.fused_nn_dense_add_kernel0)
        /*009c*/ 	.short	0x0380
        /*009e*/ 	.short	0x0038


	//----- nvinfo : EIATTR_SW_WAR
	.align		4
.L_583:
        /*00a0*/ 	.byte	0x04, 0x36
        /*00a2*/ 	.short	(.L_585 - .L_584)
.L_584:
        /*00a4*/ 	.word	0x00000008
.L_585:


//--------------------- .nv.info.fused_nn_conv2d_add_nn_relu_2_kernel0 --------------------------
	.section	.nv.info.fused_nn_conv2d_add_nn_relu_2_kernel0,"",@"SHT_CUDA_INFO"
	.sectionflags	@""
	.align	4


	//----- nvinfo : EIATTR_CUDA_API_VERSION
	.align		4
        /*0000*/ 	.byte	0x04, 0x37
        /*0002*/ 	.short	(.L_587 - .L_586)
.L_586:
        /*0004*/ 	.word	0x00000082


	//----- nvinfo : EIATTR_KPARAM_INFO
	.align		4
.L_587:
        /*0008*/ 	.byte	0x04, 0x17
        /*000a*/ 	.short	(.L_589 - .L_588)
.L_588:
        /*000c*/ 	.word	0x00000000
        /*0010*/ 	.short	0x0006
        /*0012*/ 	.short	0x0030
        /*0014*/ 	.byte	0x00, 0xf5, 0x21, 0x00


	//----- nvinfo : EIATTR_KPARAM_INFO
	.align		4
.L_589:
        /*0018*/ 	.byte	0x04, 0x17
        /*001a*/ 	.short	(.L_591 - .L_590)
.L_590:
        /*001c*/ 	.word	0x00000000
        /*0020*/ 	.short	0x0005
        /*0022*/ 	.short	0x0028
        /*0024*/ 	.byte	0x00, 0xf5, 0x21, 0x00


	//----- nvinfo : EIATTR_KPARAM_INFO
	.align		4
.L_591:
        /*0028*/ 	.byte	0x04, 0x17
        /*002a*/ 	.short	(.L_593 - .L_592)
.L_592:
        /*002c*/ 	.word	0x00000000
        /*0030*/ 	.short	0x0004
        /*0032*/ 	.short	0x0020
        /*0034*/ 	.byte	0x00, 0xf5, 0x21, 0x00


	//----- nvinfo : EIATTR_KPARAM_INFO
	.align		4
.L_593:
        /*0038*/ 	.byte	0x04, 0x17
        /*003a*/ 	.short	(.L_595 - .L_594)
.L_594:
        /*003c*/ 	.word	0x00000000
        /*0040*/ 	.short	0x0003
        /*0042*/ 	.short	0x0018
        /*0044*/ 	.byte	0x00, 0xf5, 0x21, 0x00


	//----- nvinfo : EIATTR_KPARAM_INFO
	.align		4
.L_595:
        /*0048*/ 	.byte	0x04, 0x17
        /*004a*/ 	.short	(.L_597 - .L_596)
.L_596:
        /*004c*/ 	.word	0x00000000
        /*0050*/ 	.short	0x0002
        /*0052*/ 	.short	0x0010
        /*0054*/ 	.byte	0x00, 0xf5, 0x21, 0x00


	//----- nvinfo : EIATTR_KPARAM_INFO
	.align		4
.L_597:
        /*0058*/ 	.byte	0x04, 0x17
        /*005a*/ 	.short	(.L_599 - .L_598)
.L_598:
        /*005c*/ 	.word	0x00000000
        /*0060*/ 	.short	0x0001
        /*0062*/ 	.short	0x0008
        /*0064*/ 	.byte	0x00, 0xf5, 0x21, 0x00


	//----- nvinfo : EIATTR_KPARAM_INFO
	.align		4
.L_599:
        /*0068*/ 	.byte	0x04, 0x17
        /*006a*/ 	.short	(.L_601 - .L_600)
.L_600:
        /*006c*/ 	.word	0x00000000
        /*0070*/ 	.short	0x0000
        /*0072*/ 	.short	0x0000
        /*0074*/ 	.byte	0x00, 0xf5, 0x21, 0x00


	//----- nvinfo : EIATTR_SPARSE_MMA_MASK
	.align		4
.L_601:
        /*0078*/ 	.byte	0x03, 0x50
        /*007a*/ 	.short	0x0000


	//----- nvinfo : EIATTR_MAXREG_COUNT
	.align		4
        /*007c*/ 	.byte	0x03, 0x1b
        /*007e*/ 	.short	0x00ff


	//----- nvinfo : EIATTR_MERCURY_ISA_VERSION
	.align		4
        /*0080*/ 	.byte	0x03, 0x5f
        /*0082*/ 	.short	0x0101


	//----- nvinfo : EIATTR_VRC_CTA_INIT_COUNT
	.align		4
        /*0084*/ 	.byte	0x02, 0x4a
	.zero		1
	.zero		1


	//----- nvinfo : EIATTR_EXIT_INSTR_OFFSETS
	.align		4
        /*0088*/ 	.byte	0x04, 0x1c
        /*008a*/ 	.short	(.L_603 - .L_602)


	//   ....[0]....
.L_602:
        /*008c*/ 	.word	0x00000010


	//----- nvinfo : EIATTR_CBANK_PARAM_SIZE
	.align		4
.L_603:
        /*0090*/ 	.byte	0x03, 0x19
        /*0092*/ 	.short	0x0038


	//----- nvinfo : EIATTR_PARAM_CBANK
	.align		4
        /*0094*/ 	.byte	0x04, 0x0a
        /*0096*/ 	.short	(.L_605 - .L_604)
	.align		4
.L_604:
        /*0098*/ 	.word	index@(.nv.constant0.fused_nn_conv2d_add_nn_relu_2_kernel0)
        /*009c*/ 	.short	0x0380
        /*009e*/ 	.short	0x0038


	//----- nvinfo : EIATTR_SW_WAR
	.align		4
.L_605:
        /*00a0*/ 	.byte	0x04, 0x36
        /*00a2*/ 	.short	(.L_607 - .L_606)
.L_606:
        /*00a4*/ 	.word	0x00000008
.L_607:


//--------------------- .nv.info.fused_nn_conv2d_add_add_nn_relu_1_kernel0 --------------------------
	.section	.nv.info.fused_nn_conv2d_add_add_nn_relu_1_kernel0,"",@"SHT_CUDA_INFO"
	.sectionflags	@""
	.align	4


	//----- nvinfo : EIATTR_CUDA_API_VERSION
	.align		4
        /*0000*/ 	.byte	0x04, 0x37
        /*0002*/ 	.short	(.L_609 - .L_608)
.L_608:
        /*0004*/ 	.word	0x00000082


	//----- nvinfo : EIATTR_KPARAM_INFO
	.align		4
.L_609:
        /*0008*/ 	.byte	0x04, 0x17
        /*000a*/ 	.short	(.L_611 - .L_610)
.L_610:
        /*000c*/ 	.word	0x00000000
        /*0010*/ 	.short	0x0007
        /*0012*/ 	.short	0x0038
        /*0014*/ 	.byte	0x00, 0xf5, 0x21, 0x00


	//----- nvinfo : EIATTR_KPARAM_INFO
	.align		4
.L_611:
        /*0018*/ 	.byte	0x04, 0x17
        /*001a*/ 	.short	(.L_613 - .L_612)
.L_612:
        /*001c*/ 	.word	0x00000000
        /*0020*/ 	.short	0x0006
        /*0022*/ 	.short	0x0030
        /*0024*/ 	.byte	0x00, 0xf5, 0x21, 0x00


	//----- nvinfo : EIATTR_KPARAM_INFO
	.align		4
.L_613:
        /*0028*/ 	.byte	0x04, 0x17
        /*002a*/ 	.short	(.L_615 - .L_614)
.L_614:
        /*002c*/ 	.word	0x00000000
        /*0030*/ 	.short	0x0005
        /*0032*/ 	.short	0x0028
        /*0034*/ 	.byte	0x00, 0xf5, 0x21, 0x00


	//----- nvinfo : EIATTR_KPARAM_INFO
	.align		4
.L_615:
        /*0038*/ 	.byte	0x04, 0x17
        /*003a*/ 	.short	(.L_617 - .L_616)
.L_616:
        /*003c*/ 	.word	0x00000000
        /*0040*/ 	.short	0x0004
        /*0042*/ 	.short	0x0020
        /*0044*/ 	.byte	0x00, 0xf5, 0x21, 0x00


	//----- nvinfo : EIATTR_KPARAM_INFO
	.align		4
.L_617:
        /*0048*/ 	.byte	0x04, 0x17
        /*004a*/ 	.short	(.L_619 - .L_618)
.L_618:
        /*004c*/ 	.word	0x00000000
        /*0050*/ 	.short	0x0003
        /*0052*/ 	.short	0x0018
        /*0054*/ 	.byte	0x00, 0xf5, 0x21, 0x00


	//----- nvinfo : EIATTR_KPARAM_INFO
	.align		4
.L_619:
        /*0058*/ 	.byte	0x04, 0x17
        /*005a*/ 	.short	(.L_621 - .L_620)
.L_620:
        /*005c*/ 	.word	0x00000000
        /*0060*/ 	.short	0x0002
        /*0062*/ 	.short	0x0010
        /*0064*/ 	.byte	0x00, 0xf5, 0x21, 0x00


	//----- nvinfo : EIATTR_KPARAM_INFO
	.align		4
.L_621:
        /*0068*/ 	.byte	0x04, 0x17
        /*006a*/ 	.short	(.L_623 - .L_622)
.L_622:
        /*006c*/ 	.word	0x00000000
        /*0070*/ 	.short	0x0001
        /*0072*/ 	.short	0x0008
        /*0074*/ 	.byte	0x00, 0xf5, 0x21, 0x00


	//----- nvinfo : EIATTR_KPARAM_INFO
	.align		4
.L_623:
        /*0078*/ 	.byte	0x04, 0x17
        /*007a*/ 	.short	(.L_625 - .L_624)
.L_624:
        /*007c*/ 	.word	0x00000000
        /*0080*/ 	.short	0x0000
        /*0082*/ 	.short	0x0000
        /*0084*/ 	.byte	0x00, 0xf5, 0x21, 0x00


	//----- nvinfo : EIATTR_SPARSE_MMA_MASK
	.align		4
.L_625:
        /*0088*/ 	.byte	0x03, 0x50
        /*008a*/ 	.short	0x0000


	//----- nvinfo : EIATTR_MAXREG_COUNT
	.align		4
        /*008c*/ 	.byte	0x03, 0x1b
        /*008e*/ 	.short	0x00ff


	//----- nvinfo : EIATTR_MERCURY_ISA_VERSION
	.align		4
        /*0090*/ 	.byte	0x03, 0x5f
        /*0092*/ 	.short	0x0101


	//----- nvinfo : EIATTR_VRC_CTA_INIT_COUNT
	.align		4
        /*0094*/ 	.byte	0x02, 0x4a
	.zero		1
	.zero		1


	//----- nvinfo : EIATTR_EXIT_INSTR_OFFSETS
	.align		4
        /*0098*/ 	.byte	0x04, 0x1c
        /*009a*/ 	.short	(.L_627 - .L_626)


	//   ....[0]....
.L_626:
        /*009c*/ 	.word	0x00000010


	//----- nvinfo : EIATTR_CBANK_PARAM_SIZE
	.align		4
.L_627:
        /*00a0*/ 	.byte	0x03, 0x19
        /*00a2*/ 	.short	0x0040


	//----- nvinfo : EIATTR_PARAM_CBANK
	.align		4
        /*00a4*/ 	.byte	0x04, 0x0a
        /*00a6*/ 	.short	(.L_629 - .L_628)
	.align		4
.L_628:
        /*00a8*/ 	.word	index@(.nv.constant0.fused_nn_conv2d_add_add_nn_relu_1_kernel0)
        /*00ac*/ 	.short	0x0380
        /*00ae*/ 	.short	0x0040


	//----- nvinfo : EIATTR_SW_WAR
	.align		4
.L_629:
        /*00b0*/ 	.byte	0x04, 0x36
        /*00b2*/ 	.short	(.L_631 - .L_630)
.L_630:
        /*00b4*/ 	.word	0x00000008
.L_631:


//--------------------- .nv.info.fused_nn_conv2d_1_kernel0 --------------------------
	.section	.nv.info.fused_nn_conv2d_1_kernel0,"",@"SHT_CUDA_INFO"
	.sectionflags	@""
	.align	4


	//----- nvinfo : EIATTR_CUDA_API_VERSION
	.align		4
        /*0000*/ 	.byte	0x04, 0x37
        /*0002*/ 	.short	(.L_633 - .L_632)
.L_632:
        /*0004*/ 	.word	0x00000082


	//----- nvinfo : EIATTR_KPARAM_INFO
	.align		4
.L_633:
        /*0008*/ 	.byte	0x04, 0x17
        /*000a*/ 	.short	(.L_635 - .L_634)
.L_634:
        /*000c*/ 	.word	0x00000000
        /*0010*/ 	.short	0x0005
        /*0012*/ 	.short	0x0028
        /*0014*/ 	.byte	0x00, 0xf5, 0x21, 0x00


	//----- nvinfo : EIATTR_KPARAM_INFO
	.align		4
.L_635:
        /*0018*/ 	.byte	0x04, 0x17
        /*001a*/ 	.short	(.L_637 - .L_636)
.L_636:
        /*001c*/ 	.word	0x00000000
        /*0020*/ 	.short	0x0004
        /*0022*/ 	.short	0x0020
        /*0024*/ 	.byte	0x00, 0xf5, 0x21, 0x00


	//----- nvinfo : EIATTR_KPARAM_INFO
	.align		4
.L_637:
        /*0028*/ 	.byte	0x04, 0x17
        /*002a*/ 	.short	(.L_639 - .L_638)
.L_638:
        /*002c*/ 	.word	0x00000000
        /*0030*/ 	.short	0x0003
        /*0032*/ 	.short	0x0018
        /*0034*/ 	.byte	0x00, 0xf5, 0x21, 0x00


	//----- nvinfo : EIATTR_KPARAM_INFO
	.align		4
.L_639:
        /*0038*/ 	.byte	0x04, 0x17
        /*003a*/ 	.short	(.L_641 - .L_640)
.L_640:
        /*003c*/ 	.word	0x00000000
        /*0040*/ 	.short	0x0002
        /*0042*/ 	.short	0x0010
        /*0044*/ 	.byte	0x00, 0xf5, 0x21, 0x00


	//----- nvinfo : EIATTR_KPARAM_INFO
	.align		4
.L_641:
        /*0048*/ 	.byte	0x04, 0x17
        /*004a*/ 	.short	(.L_643 - .L_642)
.L_642:
        /*004c*/ 	.word	0x00000000
        /*0050*/ 	.short	0x0001
        /*0052*/ 	.short	0x0008
        /*0054*/ 	.byte	0x00, 0xf5, 0x21, 0x00


	//----- nvinfo : EIATTR_KPARAM_INFO
	.align		4
.L_643:
        /*0058*/ 	.byte	0x04, 0x17
        /*005a*/ 	.short	(.L_645 - .L_644)
.L_644:
        /*005c*/ 	.word	0x00000000
        /*0060*/ 	.short	0x0000
        /*0062*/ 	.short	0x0000
        /*0064*/ 	.byte	0x00, 0xf5, 0x21, 0x00


	//----- nvinfo : EIATTR_SPARSE_MMA_MASK
	.align		4
.L_645:
        /*0068*/ 	.byte	0x03, 0x50
        /*006a*/ 	.short	0x0000


	//----- nvinfo : EIATTR_MAXREG_COUNT
	.align		4
        /*006c*/ 	.byte	0x03, 0x1b
        /*006e*/ 	.short	0x00ff


	//----- nvinfo : EIATTR_MERCURY_ISA_VERSION
	.align		4
        /*0070*/ 	.byte	0x03, 0x5f
        /*0072*/ 	.short	0x0101


	//----- nvinfo : EIATTR_VRC_CTA_INIT_COUNT
	.align		4
        /*0074*/ 	.byte	0x02, 0x4a
	.zero		1
	.zero		1


	//----- nvinfo : EIATTR_EXIT_INSTR_OFFSETS
	.align		4
        /*0078*/ 	.byte	0x04, 0x1c
        /*007a*/ 	.short	(.L_647 - .L_646)


	//   ....[0]....
.L_646:
        /*007c*/ 	.word	0x00000010


	//----- nvinfo : EIATTR_CBANK_PARAM_SIZE
	.align		4
.L_647:
        /*0080*/ 	.byte	0x03, 0x19
        /*0082*/ 	.short	0x0030


	//----- nvinfo : EIATTR_PARAM_CBANK
	.align		4
        /*0084*/ 	.byte	0x04, 0x0a
        /*0086*/ 	.short	(.L_649 - .L_648)
	.align		4
.L_648:
        /*0088*/ 	.word	index@(.nv.constant0.fused_nn_conv2d_1_kernel0)
        /*008c*/ 	.short	0x0380
        /*008e*/ 	.short	0x0030


	//----- nvinfo : EIATTR_SW_WAR
	.align		4
.L_649:
        /*0090*/ 	.byte	0x04, 0x36
        /*0092*/ 	.short	(.L_651 - .L_650)
.L_650:
        /*0094*/ 	.word	0x00000008
.L_651:


//--------------------- .nv.info.fused_add_nn_relu_2_kernel0 --------------------------
	.section	.nv.info.fused_add_nn_relu_2_kernel0,"",@"SHT_CUDA_INFO"
	.sectionflags	@""
	.align	4


	//----- nvinfo : EIATTR_CUDA_API_VERSION
	.align		4
        /*0000*/ 	.byte	0x04, 0x37
        /*0002*/ 	.short	(.L_653 - .L_652)
.L_652:
        /*0004*/ 	.word	0x00000082


	//----- nvinfo : EIATTR_KPARAM_INFO
	.align		4
.L_653:
        /*0008*/ 	.byte	0x04, 0x17
        /*000a*/ 	.short	(.L_655 - .L_654)
.L_654:
        /*000c*/ 	.word	0x00000000
        /*0010*/ 	.short	0x0005
        /*0012*/ 	.short	0x0028
        /*0014*/ 	.byte	0x00, 0xf5, 0x21, 0x00


	//----- nvinfo : EIATTR_KPARAM_INFO
	.align		4
.L_655:
        /*0018*/ 	.byte	0x04, 0x17
        /*001a*/ 	.short	(.L_657 - .L_656)
.L_656:
        /*001c*/ 	.word	0x00000000
        /*0020*/ 	.short	0x0004
        /*0022*/ 	.short	0x0020
        /*0024*/ 	.byte	0x00, 0xf5, 0x21, 0x00


	//----- nvinfo : EIATTR_KPARAM_INFO
	.align		4
.L_657:
        /*0028*/ 	.byte	0x04, 0x17
        /*002a*/ 	.short	(.L_659 - .L_658)
.L_658:
        /*002c*/ 	.word	0x00000000
        /*0030*/ 	.short	0x0003
        /*0032*/ 	.short	0x0018
        /*0034*/ 	.byte	0x00, 0xf5, 0x21, 0x00


	//----- nvinfo : EIATTR_KPARAM_INFO
	.align		4
.L_659:
        /*0038*/ 	.byte	0x04, 0x17
        /*003a*/ 	.short	(.L_661 - .L_660)
.L_660:
        /*003c*/ 	.word	0x00000000
        /*0040*/ 	.short	0x0002
        /*0042*/ 	.short	0x0010
        /*0044*/ 	.byte	0x00, 0xf5, 0x21, 0x00


	//----- nvinfo : EIATTR_KPARAM_INFO
	.align		4
.L_661:
        /*0048*/ 	.byte	0x04, 0x17
        /*004a*/ 	.short	(.L_663 - .L_662)
.L_662:
        /*004c*/ 	.word	0x00000000
        /*0050*/ 	.short	0x0001
        /*0052*/ 	.short	0x0008
        /*0054*/ 	.byte	0x00, 0xf5, 0x21, 0x00


	//----- nvinfo : EIATTR_KPARAM_INFO
	.align		4
.L_663:
        /*0058*/ 	.byte	0x04, 0x17
        /*005a*/ 	.short	(.L_665 - .L_664)
.L_664:
        /*005c*/ 	.word	0x00000000
        /*0060*/ 	.short	0x0000
        /*0062*/ 	.short	0x0000
        /*0064*/ 	.byte	0x00, 0xf5, 0x21, 0x00


	//----- nvinfo : EIATTR_SPARSE_MMA_MASK
	.align		4
.L_665:
        /*0068*/ 	.byte	0x03, 0x50
        /*006a*/ 	.short	0x0000


	//----- nvinfo : EIATTR_MAXREG_COUNT
	.align		4
        /*006c*/ 	.byte	0x03, 0x1b
        /*006e*/ 	.short	0x00ff


	//----- nvinfo : EIATTR_MERCURY_ISA_VERSION
	.align		4
        /*0070*/ 	.byte	0x03, 0x5f
        /*0072*/ 	.short	0x0101


	//----- nvinfo : EIATTR_VRC_CTA_INIT_COUNT
	.align		4
        /*0074*/ 	.byte	0x02, 0x4a
	.zero		1
	.zero		1


	//----- nvinfo : EIATTR_EXIT_INSTR_OFFSETS
	.align		4
        /*0078*/ 	.byte	0x04, 0x1c
        /*007a*/ 	.short	(.L_667 - .L_666)


	//   ....[0]....
.L_666:
        /*007c*/ 	.word	0x00000010


	//----- nvinfo : EIATTR_CBANK_PARAM_SIZE
	.align		4
.L_667:
        /*0080*/ 	.byte	0x03, 0x19
        /*0082*/ 	.short	0x0030


	//----- nvinfo : EIATTR_PARAM_CBANK
	.align		4
        /*0084*/ 	.byte	0x04, 0x0a
        /*0086*/ 	.short	(.L_669 - .L_668)
	.align		4
.L_668:
        /*0088*/ 	.word	index@(.nv.constant0.fused_add_nn_relu_2_kernel0)
        /*008c*/ 	.short	0x0380
        /*008e*/ 	.short	0x0030


	//----- nvinfo : EIATTR_SW_WAR
	.align		4
.L_669:
        /*0090*/ 	.byte	0x04, 0x36
        /*0092*/ 	.short	(.L_671 - .L_670)
.L_670:
        /*0094*/ 	.word	0x00000008
.L_671:


//--------------------- .nv.info.fused_nn_softmax_kernel0 --------------------------
	.section	.nv.info.fused_nn_softmax_kernel0,"",@"SHT_CUDA_INFO"
	.sectionflags	@""
	.align	4


	//----- nvinfo : EIATTR_CUDA_API_VERSION
	.align		4
        /*0000*/ 	.byte	0x04, 0x37
        /*0002*/ 	.short	(.L_673 - .L_672)
.L_672:
        /*0004*/ 	.word	0x00000082


	//----- nvinfo : EIATTR_KPARAM_INFO
	.align		4
.L_673:
        /*0008*/ 	.byte	0x04, 0x17
        /*000a*/ 	.short	(.L_675 - .L_674)
.L_674:
        /*000c*/ 	.word	0x00000000
        /*0010*/ 	.short	0x0004
        /*0012*/ 	.short	0x0020
        /*0014*/ 	.byte	0x00, 0xf5, 0x21, 0x00


	//----- nvinfo : EIATTR_KPARAM_INFO
	.align		4
.L_675:
        /*0018*/ 	.byte	0x04, 0x17
        /*001a*/ 	.short	(.L_677 - .L_676)
.L_676:
        /*001c*/ 	.word	0x00000000
        /*0020*/ 	.short	0x0003
        /*0022*/ 	.short	0x0018
        /*0024*/ 	.byte	0x00, 0xf5, 0x21, 0x00


	//----- nvinfo : EIATTR_KPARAM_INFO
	.align		4
.L_677:
        /*0028*/ 	.byte	0x04, 0x17
        /*002a*/ 	.short	(.L_679 - .L_678)
.L_678:
        /*002c*/ 	.word	0x00000000
        /*0030*/ 	.short	0x0002
        /*0032*/ 	.short	0x0010
        /*0034*/ 	.byte	0x00, 0xf5, 0x21, 0x00


	//----- nvinfo : EIATTR_KPARAM_INFO
	.align		4
.L_679:
        /*0038*/ 	.byte	0x04, 0x17
        /*003a*/ 	.short	(.L_681 - .L_680)
.L_680:
        /*003c*/ 	.word	0x00000000
        /*0040*/ 	.short	0x0001
        /*0042*/ 	.short	0x0008
        /*0044*/ 	.byte	0x00, 0xf5, 0x21, 0x00


	//----- nvinfo : EIATTR_KPARAM_INFO
	.align		4
.L_681:
        /*0048*/ 	.byte	0x04, 0x17
        /*004a*/ 	.short	(.L_683 - .L_682)
.L_682:
        /*004c*/ 	.word	0x00000000
        /*0050*/ 	.short	0x0000
        /*0052*/ 	.short	0x0000
        /*0054*/ 	.byte	0x00, 0xf5, 0x21, 0x00


	//----- nvinfo : EIATTR_SPARSE_MMA_MASK
	.align		4
.L_683:
        /*0058*/ 	.byte	0x03, 0x50
        /*005a*/ 	.short	0x0000


	//----- nvinfo : EIATTR_MAXREG_COUNT
	.align		4
        /*005c*/ 	.byte	0x03, 0x1b
        /*005e*/ 	.short	0x00ff


	//----- nvinfo : EIATTR_MERCURY_ISA_VERSION
	.align		4
        /*0060*/ 	.byte	0x03, 0x5f
        /*0062*/ 	.short	0x0101


	//----- nvinfo : EIATTR_VRC_CTA_INIT_COUNT
	.align		4
        /*0064*/ 	.byte	0x02, 0x4a
	.zero		1
	.zero		1


	//----- nvinfo : EIATTR_EXIT_INSTR_OFFSETS
	.align		4
        /*0068*/ 	.byte	0x04, 0x1c
        /*006a*/ 	.short	(.L_685 - .L_684)


	//   ....[0]....
.L_684:
        /*006c*/ 	.word	0x00000010


	//----- nvinfo : EIATTR_CBANK_PARAM_SIZE
	.align		4
.L_685:
        /*0070*/ 	.byte	0x03, 0x19
        /*0072*/ 	.short	0x0028


	//----- nvinfo : EIATTR_PARAM_CBANK
	.align		4
        /*0074*/ 	.byte	0x04, 0x0a
        /*0076*/ 	.short	(.L_687 - .L_686)
	.align		4
.L_686:
        /*0078*/ 	.word	index@(.nv.constant0.fused_nn_softmax_kernel0)
        /*007c*/ 	.short	0x0380
        /*007e*/ 	.short	0x0028


	//----- nvinfo : EIATTR_SW_WAR
	.align		4
.L_687:
        /*0080*/ 	.byte	0x04, 0x36
        /*0082*/ 	.short	(.L_689 - .L_688)
.L_688:
        /*0084*/ 	.word	0x00000008
.L_689:


//--------------------- .nv.info.fused_add_nn_relu_kernel0 --------------------------
	.section	.nv.info.fused_add_nn_relu_kernel0,"",@"SHT_CUDA_INFO"
	.sectionflags	@""
	.align	4


	//----- nvinfo : EIATTR_CUDA_API_VERSION
	.align		4
        /*0000*/ 	.byte	0x04, 0x37
        /*0002*/ 	.short	(.L_691 - .L_690)
.L_690:
        /*0004*/ 	.word	0x00000082


	//----- nvinfo : EIATTR_KPARAM_INFO
	.align		4
.L_691:
        /*0008*/ 	.byte	0x04, 0x17
        /*000a*/ 	.short	(.L_693 - .L_692)
.L_692:
        /*000c*/ 	.word	0x00000000
        /*0010*/ 	.short	0x0005
        /*0012*/ 	.short	0x0028
        /*0014*/ 	.byte	0x00, 0xf5, 0x21, 0x00


	//----- nvinfo : EIATTR_KPARAM_INFO
	.align		4
.L_693:
        /*0018*/ 	.byte	0x04, 0x17
        /*001a*/ 	.short	(.L_695 - .L_694)
.L_694:
        /*001c*/ 	.word	0x00000000
        /*0020*/ 	.short	0x0004
        /*0022*/ 	.short	0x0020
        /*0024*/ 	.byte	0x00, 0xf5, 0x21, 0x00


	//----- nvinfo : EIATTR_KPARAM_INFO
	.align		4
.L_695:
        /*0028*/ 	.byte	0x04, 0x17
        /*002a*/ 	.short	(.L_697 - .L_696)
.L_696:
        /*002c*/ 	.word	0x00000000
        /*0030*/ 	.short	0x0003
        /*0032*/ 	.short	0x0018
        /*0034*/ 	.byte	0x00, 0xf5, 0x21, 0x00


	//----- nvinfo : EIATTR_KPARAM_INFO
	.align		4
.L_697:
        /*0038*/ 	.byte	0x04, 0x17
        /*003a*/ 	.short	(.L_699 - .L_698)
.L_698:
        /*003c*/ 	.word	0x00000000
        /*0040*/ 	.short	0x0002
        /*0042*/ 	.short	0x0010
        /*0044*/ 	.byte	0x00, 0xf5, 0x21, 0x00


	//----- nvinfo : EIATTR_KPARAM_INFO
	.align		4
.L_699:
        /*0048*/ 	.byte	0x04, 0x17
        /*004a*/ 	.short	(.L_701 - .L_700)
.L_700:
        /*004c*/ 	.word	0x00000000
        /*0050*/ 	.short	0x0001
        /*0052*/ 	.short	0x0008
        /*0054*/ 	.byte	0x00, 0xf5, 0x21, 0x00


	//----- nvinfo : EIATTR_KPARAM_INFO
	.align		4
.L_701:
        /*0058*/ 	.byte	0x04, 0x17
        /*005a*/ 	.short	(.L_703 - .L_702)
.L_702:
        /*005c*/ 	.word	0x00000000
        /*0060*/ 	.short	0x0000
        /*0062*/ 	.short	0x0000
        /*0064*/ 	.byte	0x00, 0xf5, 0x21, 0x00


	//----- nvinfo : EIATTR_SPARSE_MMA_MASK
	.align		4
.L_703:
        /*0068*/ 	.byte	0x03, 0x50
        /*006a*/ 	.short	0x0000


	//----- nvinfo : EIATTR_MAXREG_COUNT
	.align		4
        /*006c*/ 	.byte	0x03, 0x1b
        /*006e*/ 	.short	0x00ff


	//----- nvinfo : EIATTR_MERCURY_ISA_VERSION
	.align		4
        /*0070*/ 	.byte	0x03, 0x5f
        /*0072*/ 	.short	0x0101


	//----- nvinfo : EIATTR_VRC_CTA_INIT_COUNT
	.align		4
        /*0074*/ 	.byte	0x02, 0x4a
	.zero		1
	.zero		1


	//----- nvinfo : EIATTR_EXIT_INSTR_OFFSETS
	.align		4
        /*0078*/ 	.byte	0x04, 0x1c
        /*007a*/ 	.short	(.L_705 - .L_704)


	//   ....[0]....
.L_704:
        /*007c*/ 	.word	0x00000010


	//----- nvinfo : EIATTR_CBANK_PARAM_SIZE
	.align		4
.L_705:
        /*0080*/ 	.byte	0x03, 0x19
        /*0082*/ 	.short	0x0030


	//----- nvinfo : EIATTR_PARAM_CBANK
	.align		4
        /*0084*/ 	.byte	0x04, 0x0a
        /*0086*/ 	.short	(.L_707 - .L_706)
	.align		4
.L_706:
        /*0088*/ 	.word	index@(.nv.constant0.fused_add_nn_relu_kernel0)
        /*008c*/ 	.short	0x0380
        /*008e*/ 	.short	0x0030


	//----- nvinfo : EIATTR_SW_WAR
	.align		4
.L_707:
        /*0090*/ 	.byte	0x04, 0x36
        /*0092*/ 	.short	(.L_709 - .L_708)
.L_708:
        /*0094*/ 	.word	0x00000008
.L_709:


//--------------------- .nv.info.fused_nn_conv2d_add_add_nn_relu_kernel0 --------------------------
	.section	.nv.info.fused_nn_conv2d_add_add_nn_relu_kernel0,"",@"SHT_CUDA_INFO"
	.sectionflags	@""
	.align	4


	//----- nvinfo : EIATTR_CUDA_API_VERSION
	.align		4
        /*0000*/ 	.byte	0x04, 0x37
        /*0002*/ 	.short	(.L_711 - .L_710)
.L_710:
        /*0004*/ 	.word	0x00000082


	//----- nvinfo : EIATTR_KPARAM_INFO
	.align		4
.L_711:
        /*0008*/ 	.byte	0x04, 0x17
        /*000a*/ 	.short	(.L_713 - .L_712)
.L_712:
        /*000c*/ 	.word	0x00000000
        /*0010*/ 	.short	0x0007
        /*0012*/ 	.short	0x0038
        /*0014*/ 	.byte	0x00, 0xf5, 0x21, 0x00


	//----- nvinfo : EIATTR_KPARAM_INFO
	.align		4
.L_713:
        /*0018*/ 	.byte	0x04, 0x17
        /*001a*/ 	.short	(.L_715 - .L_714)
.L_714:
        /*001c*/ 	.word	0x00000000
        /*0020*/ 	.short	0x0006
        /*0022*/ 	.short	0x0030
        /*0024*/ 	.byte	0x00, 0xf5, 0x21, 0x00


	//----- nvinfo : EIATTR_KPARAM_INFO
	.align		4
.L_715:
        /*0028*/ 	.byte	0x04, 0x17
        /*002a*/ 	.short	(.L_717 - .L_716)
.L_716:
        /*002c*/ 	.word	0x00000000
        /*0030*/ 	.short	0x0005
        /*0032*/ 	.short	0x0028
        /*0034*/ 	.byte	0x00, 0xf5, 0x21, 0x00


	//----- nvinfo : EIATTR_KPARAM_INFO
	.align		4
.L_717:
        /*0038*/ 	.byte	0x04, 0x17
        /*003a*/ 	.short	(.L_719 - .L_718)
.L_718:
        /*003c*/ 	.word	0x00000000
        /*0040*/ 	.short	0x0004
        /*0042*/ 	.short	0x0020
        /*0044*/ 	.byte	0x00, 0xf5, 0x21, 0x00


	//----- nvinfo : EIATTR_KPARAM_INFO
	.align		4
.L_719:
        /*0048*/ 	.byte	0x04, 0x17
        /*004a*/ 	.short	(.L_721 - .L_720)
.L_720:
        /*004c*/ 	.word	0x00000000
        /*0050*/ 	.short	0x0003
        /*0052*/ 	.short	0x0018
        /*0054*/ 	.byte	0x00, 0xf5, 0x21, 0x00


	//----- nvinfo : EIATTR_KPARAM_INFO
	.align		4
.L_721:
        /*0058*/ 	.byte	0x04, 0x17
        /*005a*/ 	.short	(.L_723 - .L_722)
.L_722:
        /*005c*/ 	.word	0x00000000
        /*0060*/ 	.short	0x0002
        /*0062*/ 	.short	0x0010
        /*0064*/ 	.byte	0x00, 0xf5, 0x21, 0x00


	//----- nvinfo : EIATTR_KPARAM_INFO
	.align		4
.L_723:
        /*0068*/ 	.byte	0x04, 0x17
        /*006a*/ 	.short	(.L_725 - .L_724)
.L_724:
        /*006c*/ 	.word	0x00000000
        /*0070*/ 	.short	0x0001
        /*0072*/ 	.short	0x0008
        /*0074*/ 	.byte	0x00, 0xf5, 0x21, 0x00


	//----- nvinfo : EIATTR_KPARAM_INFO
	.align		4
.L_725:
        /*0078*/ 	.byte	0x04, 0x17
        /*007a*/ 	.short	(.L_727 - .L_726)
.L_726:
        /*007c*/ 	.word	0x00000000
        /*0080*/ 	.short	0x0000
        /*0082*/ 	.short	0x0000
        /*0084*/ 	.byte	0x00, 0xf5, 0x21, 0x00


	//----- nvinfo : EIATTR_SPARSE_MMA_MASK
	.align		4
.L_727:
        /*0088*/ 	.byte	0x03, 0x50
        /*008a*/ 	.short	0x0000


	//----- nvinfo : EIATTR_MAXREG_COUNT
	.align		4
        /*008c*/ 	.byte	0x03, 0x1b
        /*008e*/ 	.short	0x00ff


	//----- nvinfo : EIATTR_MERCURY_ISA_VERSION
	.align		4
        /*0090*/ 	.byte	0x03, 0x5f
        /*0092*/ 	.short	0x0101


	//----- nvinfo : EIATTR_VRC_CTA_INIT_COUNT
	.align		4
        /*0094*/ 	.byte	0x02, 0x4a
	.zero		1
	.zero		1


	//----- nvinfo : EIATTR_EXIT_INSTR_OFFSETS
	.align		4
        /*0098*/ 	.byte	0x04, 0x1c
        /*009a*/ 	.short	(.L_729 - .L_728)


	//   ....[0]....
.L_728:
        /*009c*/ 	.word	0x00000010


	//----- nvinfo : EIATTR_CBANK_PARAM_SIZE
	.align		4
.L_729:
        /*00a0*/ 	.byte	0x03, 0x19
        /*00a2*/ 	.short	0x0040


	//----- nvinfo : EIATTR_PARAM_CBANK
	.align		4
        /*00a4*/ 	.byte	0x04, 0x0a
        /*00a6*/ 	.short	(.L_731 - .L_730)
	.align		4
.L_730:
        /*00a8*/ 	.word	index@(.nv.constant0.fused_nn_conv2d_add_add_nn_relu_kernel0)
        /*00ac*/ 	.short	0x0380
        /*00ae*/ 	.short	0x0040


	//----- nvinfo : EIATTR_SW_WAR
	.align		4
.L_731:
        /*00b0*/ 	.byte	0x04, 0x36
        /*00b2*/ 	.short	(.L_733 - .L_732)
.L_732:
        /*00b4*/ 	.word	0x00000008
.L_733:


//--------------------- .nv.info.fused_nn_max_pool2d_add_nn_relu_kernel0 --------------------------
	.section	.nv.info.fused_nn_max_pool2d_add_nn_relu_kernel0,"",@"SHT_CUDA_INFO"
	.sectionflags	@""
	.align	4


	//----- nvinfo : EIATTR_CUDA_API_VERSION
	.align		4
        /*0000*/ 	.byte	0x04, 0x37
        /*0002*/ 	.short	(.L_735 - .L_734)
.L_734:
        /*0004*/ 	.word	0x00000082


	//----- nvinfo : EIATTR_KPARAM_INFO
	.align		4
.L_735:
        /*0008*/ 	.byte	0x04, 0x17
        /*000a*/ 	.short	(.L_737 - .L_736)
.L_736:
        /*000c*/ 	.word	0x00000000
        /*0010*/ 	.short	0x0005
        /*0012*/ 	.short	0x0028
        /*0014*/ 	.byte	0x00, 0xf5, 0x21, 0x00


	//----- nvinfo : EIATTR_KPARAM_INFO
	.align		4
.L_737:
        /*0018*/ 	.byte	0x04, 0x17
        /*001a*/ 	.short	(.L_739 - .L_738)
.L_738:
        /*001c*/ 	.word	0x00000000
        /*0020*/ 	.short	0x0004
        /*0022*/ 	.short	0x0020
        /*0024*/ 	.byte	0x00, 0xf5, 0x21, 0x00


	//----- nvinfo : EIATTR_KPARAM_INFO
	.align		4
.L_739:
        /*0028*/ 	.byte	0x04, 0x17
        /*002a*/ 	.short	(.L_741 - .L_740)
.L_740:
        /*002c*/ 	.word	0x00000000
        /*0030*/ 	.short	0x0003
        /*0032*/ 	.short	0x0018
        /*0034*/ 	.byte	0x00, 0xf5, 0x21, 0x00


	//----- nvinfo : EIATTR_KPARAM_INFO
	.align		4
.L_741:
        /*0038*/ 	.byte	0x04, 0x17
        /*003a*/ 	.short	(.L_743 - .L_742)
.L_742:
        /*003c*/ 	.word	0x00000000
        /*0040*/ 	.short	0x0002
        /*0042*/ 	.short	0x0010
        /*0044*/ 	.byte	0x00, 0xf5, 0x21, 0x00


	//----- nvinfo : EIATTR_KPARAM_INFO
	.align		4
.L_743:
        /*0048*/ 	.byte	0x04, 0x17
        /*004a*/ 	.short	(.L_745 - .L_744)
.L_744:
        /*004c*/ 	.word	0x00000000
        /*0050*/ 	.short	0x0001
        /*0052*/ 	.short	0x0008
        /*0054*/ 	.byte	0x00, 0xf5, 0x21, 0x00


	//----- nvinfo : EIATTR_KPARAM_INFO
	.align		4
.L_745:
        /*0058*/ 	.byte	0x04, 0x17
        /*005a*/ 	.short	(.L_747 - .L_746)
.L_746:
        /*005c*/ 	.word	0x00000000
        /*0060*/ 	.short	0x0000
        /*0062*/ 	.short	0x0000
        /*0064*/ 	.byte	0x00, 0xf5, 0x21, 0x00


	//----- nvinfo : EIATTR_SPARSE_MMA_MASK
	.align		4
.L_747:
        /*0068*/ 	.byte	0x03, 0x50
        /*006a*/ 	.short	0x0000


	//----- nvinfo : EIATTR_MAXREG_COUNT
	.align		4
        /*006c*/ 	.byte	0x03, 0x1b
        /*006e*/ 	.short	0x00ff


	//----- nvinfo : EIATTR_MERCURY_ISA_VERSION
	.align		4
        /*0070*/ 	.byte	0x03, 0x5f
        /*0072*/ 	.short	0x0101


	//----- nvinfo : EIATTR_VRC_CTA_INIT_COUNT
	.align		4
        /*0074*/ 	.byte	0x02, 0x4a
	.zero		1
	.zero		1


	//----- nvinfo : EIATTR_EXIT_INSTR_OFFSETS
	.align		4
        /*0078*/ 	.byte	0x04, 0x1c
        /*007a*/ 	.short	(.L_749 - .L_748)


	//   ....[0]....
.L_748:
        /*007c*/ 	.word	0x000003e0


	//   ....[1]....
        /*0080*/ 	.word	0x00000400


	//   ....[2]....
        /*0084*/ 	.word	0x00000b10


	//----- nvinfo : EIATTR_CBANK_PARAM_SIZE
	.align		4
.L_749:
        /*0088*/ 	.byte	0x03, 0x19
        /*008a*/ 	.short	0x0030


	//----- nvinfo : EIATTR_PARAM_CBANK
	.align		4
        /*008c*/ 	.byte	0x04, 0x0a
        /*008e*/ 	.short	(.L_751 - .L_750)
	.align		4
.L_750:
        /*0090*/ 	.word	index@(.nv.constant0.fused_nn_max_pool2d_add_nn_relu_kernel0)
        /*0094*/ 	.short	0x0380
        /*0096*/ 	.short	0x0030


	//----- nvinfo : EIATTR_SW_WAR
	.align		4
.L_751:
        /*0098*/ 	.byte	0x04, 0x36
        /*009a*/ 	.short	(.L_753 - .L_752)
.L_752:
        /*009c*/ 	.word	0x00000008
.L_753:


//--------------------- .nv.info.fused_nn_conv2d_add_nn_relu_7_kernel0 --------------------------
	.section	.nv.info.fused_nn_conv2d_add_nn_relu_7_kernel0,"",@"SHT_CUDA_INFO"
	.sectionflags	@""
	.align	4


	//----- nvinfo : EIATTR_CUDA_API_VERSION
	.align		4
        /*0000*/ 	.byte	0x04, 0x37
        /*0002*/ 	.short	(.L_755 - .L_754)
.L_754:
        /*0004*/ 	.word	0x00000082


	//----- nvinfo : EIATTR_KPARAM_INFO
	.align		4
.L_755:
        /*0008*/ 	.byte	0x04, 0x17
        /*000a*/ 	.short	(.L_757 - .L_756)
.L_756:
        /*000c*/ 	.word	0x00000000
        /*0010*/ 	.short	0x0006
        /*0012*/ 	.short	0x0030
        /*0014*/ 	.byte	0x00, 0xf5, 0x21, 0x00


	//----- nvinfo : EIATTR_KPARAM_INFO
	.align		4
.L_757:
        /*0018*/ 	.byte	0x04, 0x17
        /*001a*/ 	.short	(.L_759 - .L_758)
.L_758:
        /*001c*/ 	.word	0x00000000
        /*0020*/ 	.short	0x0005
        /*0022*/ 	.short	0x0028
        /*0024*/ 	.byte	0x00, 0xf5, 0x21, 0x00


	//----- nvinfo : EIATTR_KPARAM_INFO
	.align		4
.L_759:
        /*0028*/ 	.byte	0x04, 0x17
        /*002a*/ 	.short	(.L_761 - .L_760)
.L_760:
        /*002c*/ 	.word	0x00000000
        /*0030*/ 	.short	0x0004
        /*0032*/ 	.short	0x0020
        /*0034*/ 	.byte	0x00, 0xf5, 0x21, 0x00


	//----- nvinfo : EIATTR_KPARAM_INFO
	.align		4
.L_761:
        /*0038*/ 	.byte	0x04, 0x17
        /*003a*/ 	.short	(.L_763 - .L_762)
.L_762:
        /*003c*/ 	.word	0x00000000
        /*0040*/ 	.short	0x0003
        /*0042*/ 	.short	0x0018
        /*0044*/ 	.byte	0x00, 0xf5, 0x21, 0x00


	//----- nvinfo : EIATTR_KPARAM_INFO
	.align		4
.L_763:
        /*0048*/ 	.byte	0x04, 0x17
        /*004a*/ 	.short	(.L_765 - .L_764)
.L_764:
        /*004c*/ 	.word	0x00000000
        /*0050*/ 	.short	0x0002
        /*0052*/ 	.short	0x0010
        /*0054*/ 	.byte	0x00, 0xf5, 0x21, 0x00


	//----- nvinfo : EIATTR_KPARAM_INFO
	.align		4
.L_765:
        /*0058*/ 	.byte	0x04, 0x17
        /*005a*/ 	.short	(.L_767 - .L_766)
.L_766:
        /*005c*/ 	.word	0x00000000
        /*0060*/ 	.short	0x0001
        /*0062*/ 	.short	0x0008
        /*0064*/ 	.byte	0x00, 0xf5, 0x21, 0x00


	//----- nvinfo : EIATTR_KPARAM_INFO
	.align		4
.L_767:
        /*0068*/ 	.byte	0x04, 0x17
        /*006a*/ 	.short	(.L_769 - .L_768)
.L_768:
        /*006c*/ 	.word	0x00000000
        /*0070*/ 	.short	0x0000
        /*0072*/ 	.short	0x0000
        /*0074*/ 	.byte	0x00, 0xf5, 0x21, 0x00


	//----- nvinfo : EIATTR_SPARSE_MMA_MASK
	.align		4
.L_769:
        /*0078*/ 	.byte	0x03, 0x50
        /*007a*/ 	.short	0x0000


	//----- nvinfo : EIATTR_MAXREG_COUNT
	.align		4
        /*007c*/ 	.byte	0x03, 0x1b
        /*007e*/ 	.short	0x00ff


	//----- nvinfo : EIATTR_NUM_BARRIERS
	.align		4
        /*0080*/ 	.byte	0x02, 0x4c
        /*0082*/ 	.byte	0x01
	.zero		1


	//----- nvinfo : EIATTR_MERCURY_ISA_VERSION
	.align		4
        /*0084*/ 	.byte	0x03, 0x5f
        /*0086*/ 	.short	0x0101


	//----- nvinfo : EIATTR_VRC_CTA_INIT_COUNT
	.align		4
        /*0088*/ 	.byte	0x02, 0x4a
	.zero		1
	.zero		1


	//----- nvinfo : EIATTR_EXIT_INSTR_OFFSETS
	.align		4
        /*008c*/ 	.byte	0x04, 0x1c
        /*008e*/ 	.short	(.L_771 - .L_770)


	//   ....[0]....
.L_770:
        /*0090*/ 	.word	0x00000110


	//   ....[1]....
        /*0094*/ 	.word	0x00002a10


	//   ....[2]....
        /*0098*/ 	.word	0x000050d0


	//----- nvinfo : EIATTR_CRS_STACK_SIZE
	.align		4
.L_771:
        /*009c*/ 	.byte	0x04, 0x1e
        /*009e*/ 	.short	(.L_773 - .L_772)
.L_772:
        /*00a0*/ 	.word	0x00000000


	//----- nvinfo : EIATTR_CBANK_PARAM_SIZE
	.align		4
.L_773:
        /*00a4*/ 	.byte	0x03, 0x19
        /*00a6*/ 	.short	0x0038


	//----- nvinfo : EIATTR_PARAM_CBANK
	.align		4
        /*00a8*/ 	.byte	0x04, 0x0a
        /*00aa*/ 	.short	(.L_775 - .L_774)
	.align		4
.L_774:
        /*00ac*/ 	.word	index@(.nv.constant0.fused_nn_conv2d_add_nn_relu_7_kernel0)
        /*00b0*/ 	.short	0x0380
        /*00b2*/ 	.short	0x0038


	//----- nvinfo : EIATTR_SW_WAR
	.align		4
.L_775:
        /*00b4*/ 	.byte	0x04, 0x36
        /*00b6*/ 	.short	(.L_777 - .L_776)
.L_776:
        /*00b8*/ 	.word	0x00000008
.L_777:


//--------------------- .nv.info.fused_nn_conv2d_add_1_kernel0 --------------------------
	.section	.nv.info.fused_nn_conv2d_add_1_kernel0,"",@"SHT_CUDA_INFO"
	.sectionflags	@""
	.align	4


	//----- nvinfo : EIATTR_CUDA_API_VERSION
	.align		4
        /*0000*/ 	.byte	0x04, 0x37
        /*0002*/ 	.short	(.L_779 - .L_778)
.L_778:
        /*0004*/ 	.word	0x00000082


	//----- nvinfo : EIATTR_KPARAM_INFO
	.align		4
.L_779:
        /*0008*/ 	.byte	0x04, 0x17
        /*000a*/ 	.short	(.L_781 - .L_780)
.L_780:
        /*000c*/ 	.word	0x00000000
        /*0010*/ 	.short	0x0006
        /*0012*/ 	.short	0x0030
        /*0014*/ 	.byte	0x00, 0xf5, 0x21, 0x00


	//----- nvinfo : EIATTR_KPARAM_INFO
	.align		4
.L_781:
        /*0018*/ 	.byte	0x04, 0x17
        /*001a*/ 	.short	(.L_783 - .L_782)
.L_782:
        /*001c*/ 	.word	0x00000000
        /*0020*/ 	.short	0x0005
        /*0022*/ 	.short	0x0028
        /*0024*/ 	.byte	0x00, 0xf5, 0x21, 0x00


	//----- nvinfo : EIATTR_KPARAM_INFO
	.align		4
.L_783:
        /*0028*/ 	.byte	0x04, 0x17
        /*002a*/ 	.short	(.L_785 - .L_784)
.L_784:
        /*002c*/ 	.word	0x00000000
        /*0030*/ 	.short	0x0004
        /*0032*/ 	.short	0x0020
        /*0034*/ 	.byte	0x00, 0xf5, 0x21, 0x00


	//----- nvinfo : EIATTR_KPARAM_INFO
	.align		4
.L_785:
        /*0038*/ 	.byte	0x04, 0x17
        /*003a*/ 	.short	(.L_787 - .L_786)
.L_786:
        /*003c*/ 	.word	0x00000000
        /*0040*/ 	.short	0x0003
        /*0042*/ 	.short	0x0018
        /*0044*/ 	.byte	0x00, 0xf5, 0x21, 0x00


	//----- nvinfo : EIATTR_KPARAM_INFO
	.align		4
.L_787:
        /*0048*/ 	.byte	0x04, 0x17
        /*004a*/ 	.short	(.L_789 - .L_788)
.L_788:
        /*004c*/ 	.word	0x00000000
        /*0050*/ 	.short	0x0002
        /*0052*/ 	.short	0x0010
        /*0054*/ 	.byte	0x00, 0xf5, 0x21, 0x00


	//----- nvinfo : EIATTR_KPARAM_INFO
	.align		4
.L_789:
        /*0058*/ 	.byte	0x04, 0x17
        /*005a*/ 	.short	(.L_791 - .L_790)
.L_790:
        /*005c*/ 	.word	0x00000000
        /*0060*/ 	.short	0x0001
        /*0062*/ 	.short	0x0008
        /*0064*/ 	.byte	0x00, 0xf5, 0x21, 0x00


	//----- nvinfo : EIATTR_KPARAM_INFO
	.align		4
.L_791:
        /*0068*/ 	.byte	0x04, 0x17
        /*006a*/ 	.short	(.L_793 - .L_792)
.L_792:
        /*006c*/ 	.word	0x00000000
        /*0070*/ 	.short	0x0000
        /*0072*/ 	.short	0x0000
        /*0074*/ 	.byte	0x00, 0xf5, 0x21, 0x00


	//----- nvinfo : EIATTR_SPARSE_MMA_MASK
	.align		4
.L_793:
        /*0078*/ 	.byte	0x03, 0x50
        /*007a*/ 	.short	0x0000


	//----- nvinfo : EIATTR_MAXREG_COUNT
	.align		4
        /*007c*/ 	.byte	0x03, 0x1b
        /*007e*/ 	.short	0x00ff


	//----- nvinfo : EIATTR_NUM_BARRIERS
	.align		4
        /*0080*/ 	.byte	0x02, 0x4c
        /*0082*/ 	.byte	0x01
	.zero		1


	//----- nvinfo : EIATTR_MERCURY_ISA_VERSION
	.align		4
        /*0084*/ 	.byte	0x03, 0x5f
        /*0086*/ 	.short	0x0101


	//----- nvinfo : EIATTR_VRC_CTA_INIT_COUNT
	.align		4
        /*0088*/ 	.byte	0x02, 0x4a
	.zero		1
	.zero		1


	//----- nvinfo : EIATTR_EXIT_INSTR_OFFSETS
	.align		4
        /*008c*/ 	.byte	0x04, 0x1c
        /*008e*/ 	.short	(.L_795 - .L_794)


	//   ....[0]....
.L_794:
        /*0090*/ 	.word	0x00008f90


	//   ....[1]....
        /*0094*/ 	.word	0x00008fb0


	//   ....[2]....
        /*0098*/ 	.word	0x00011f80


	//----- nvinfo : EIATTR_CBANK_PARAM_SIZE
	.align		4
.L_795:
        /*009c*/ 	.byte	0x03, 0x19
        /*009e*/ 	.short	0x0038


	//----- nvinfo : EIATTR_PARAM_CBANK
	.align		4
        /*00a0*/ 	.byte	0x04, 0x0a
        /*00a2*/ 	.short	(.L_797 - .L_796)
	.align		4
.L_796:
        /*00a4*/ 	.word	index@(.nv.constant0.fused_nn_conv2d_add_1_kernel0)
        /*00a8*/ 	.short	0x0380
        /*00aa*/ 	.short	0x0038


	//----- nvinfo : EIATTR_SW_WAR
	.align		4
.L_797:
        /*00ac*/ 	.byte	0x04, 0x36
        /*00ae*/ 	.short	(.L_799 - .L_798)
.L_798:
        /*00b0*/ 	.word	0x00000008
.L_799:


//--------------------- .nv.info.fused_add_nn_relu_1_kernel0 --------------------------
	.section	.nv.info.fused_add_nn_relu_1_kernel0,"",@"SHT_CUDA_INFO"
	.sectionflags	@""
	.align	4


	//----- nvinfo : EIATTR_CUDA_API_VERSION
	.align		4
        /*0000*/ 	.byte	0x04, 0x37
        /*0002*/ 	.short	(.L_801 - .L_800)
.L_800:
        /*0004*/ 	.word	0x00000082


	//----- nvinfo : EIATTR_KPARAM_INFO
	.align		4
.L_801:
        /*0008*/ 	.byte	0x04, 0x17
        /*000a*/ 	.short	(.L_803 - .L_802)
.L_802:
        /*000c*/ 	.word	0x00000000
        /*0010*/ 	.short	0x0005
        /*0012*/ 	.short	0x0028
        /*0014*/ 	.byte	0x00, 0xf5, 0x21, 0x00


	//----- nvinfo : EIATTR_KPARAM_INFO
	.align		4
.L_803:
        /*0018*/ 	.byte	0x04, 0x17
        /*001a*/ 	.short	(.L_805 - .L_804)
.L_804:
        /*001c*/ 	.word	0x00000000
        /*0020*/ 	.short	0x0004
        /*0022*/ 	.short	0x0020
        /*0024*/ 	.byte	0x00, 0xf5, 0x21, 0x00


	//----- nvinfo : EIATTR_KPARAM_INFO
	.align		4
.L_805:
        /*0028*/ 	.byte	0x04, 0x17
        /*002a*/ 	.short	(.L_807 - .L_806)
.L_806:
        /*002c*/ 	.word	0x00000000
        /*0030*/ 	.short	0x0003
        /*0032*/ 	.short	0x0018
        /*0034*/ 	.byte	0x00, 0xf5, 0x21, 0x00


	//----- nvinfo : EIATTR_KPARAM_INFO
	.align		4
.L_807:
        /*0038*/ 	.byte	0x04, 0x17
        /*003a*/ 	.short	(.L_809 - .L_808)
.L_808:
        /*003c*/ 	.word	0x00000000
        /*0040*/ 	.short	0x0002
        /*0042*/ 	.short	0x0010
        /*0044*/ 	.byte	0x00, 0xf5, 0x21, 0x00


	//----- nvinfo : EIATTR_KPARAM_INFO
	.align		4
.L_809:
        /*0048*/ 	.byte	0x04, 0x17
        /*004a*/ 	.short	(.L_811 - .L_810)
.L_810:
        /*004c*/ 	.word	0x00000000
        /*0050*/ 	.short	0x0001
        /*0052*/ 	.short	0x0008
        /*0054*/ 	.byte	0x00, 0xf5, 0x21, 0x00


	//----- nvinfo : EIATTR_KPARAM_INFO
	.align		4
.L_811:
        /*0058*/ 	.byte	0x04, 0x17
        /*005a*/ 	.short	(.L_813 - .L_812)
.L_812:
        /*005c*/ 	.word	0x00000000
        /*0060*/ 	.short	0x0000
        /*0062*/ 	.short	0x0000
        /*0064*/ 	.byte	0x00, 0xf5, 0x21, 0x00


	//----- nvinfo : EIATTR_SPARSE_MMA_MASK
	.align		4
.L_813:
        /*0068*/ 	.byte	0x03, 0x50
        /*006a*/ 	.short	0x0000


	//----- nvinfo : EIATTR_MAXREG_COUNT
	.align		4
        /*006c*/ 	.byte	0x03, 0x1b
        /*006e*/ 	.short	0x00ff


	//----- nvinfo : EIATTR_MERCURY_ISA_VERSION
	.align		4
        /*0070*/ 	.byte	0x03, 0x5f
        /*0072*/ 	.short	0x0101


	//----- nvinfo : EIATTR_VRC_CTA_INIT_COUNT
	.align		4
        /*0074*/ 	.byte	0x02, 0x4a
	.zero		1
	.zero		1


	//----- nvinfo : EIATTR_EXIT_INSTR_OFFSETS
	.align		4
        /*0078*/ 	.byte	0x04, 0x1c
        /*007a*/ 	.short	(.L_815 - .L_814)


	//   ....[0]....
.L_814:
        /*007c*/ 	.word	0x000007b0


	//   ....[1]....
        /*0080*/ 	.word	0x000008c0


	//   ....[2]....
        /*0084*/ 	.word	0x000008e0


	//   ....[3]....
        /*0088*/ 	.word	0x00001370


	//----- nvinfo : EIATTR_CBANK_PARAM_SIZE
	.align		4
.L_815:
        /*008c*/ 	.byte	0x03, 0x19
        /*008e*/ 	.short	0x0030


	//----- nvinfo : EIATTR_PARAM_CBANK
	.align		4
        /*0090*/ 	.byte	0x04, 0x0a
        /*0092*/ 	.short	(.L_817 - .L_816)
	.align		4
.L_816:
        /*0094*/ 	.word	index@(.nv.constant0.fused_add_nn_relu_1_kernel0)
        /*0098*/ 	.short	0x0380
        /*009a*/ 	.short	0x0030


	//----- nvinfo : EIATTR_SW_WAR
	.align		4
.L_817:
        /*009c*/ 	.byte	0x04, 0x36
        /*009e*/ 	.short	(.L_819 - .L_818)
.L_818:
        /*00a0*/ 	.word	0x00000008
.L_819:


//--------------------- .nv.callgraph             --------------------------
	.section	.nv.callgraph,"",@"SHT_CUDA_CALLGRAPH"
	.align	4
	.sectionentsize	8
	.align		4
        /*0000*/ 	.word	0x00000000
	.align		4
        /*0004*/ 	.word	0xffffffff
	.align		4
        /*0008*/ 	.word	0x00000000
	.align		4
        /*000c*/ 	.word	0xfffffffe
	.align		4
        /*0010*/ 	.word	0x00000000
	.align		4
        /*0014*/ 	.word	0xfffffffd
	.align		4
        /*0018*/ 	.word	0x00000000
	.align		4
        /*001c*/ 	.word	0xfffffffc


//--------------------- .text.fused_nn_conv2d_add_nn_relu_3_kernel0 --------------------------
	.section	.text.fused_nn_conv2d_add_nn_relu_3_kernel0,"ax",@progbits
	.align	128
        .global         fused_nn_conv2d_add_nn_relu_3_kernel0
        .type           fused_nn_conv2d_add_nn_relu_3_kernel0,@function
        .size           fused_nn_conv2d_add_nn_relu_3_kernel0,(.L_x_96 - fused_nn_conv2d_add_nn_relu_3_kernel0)
        .other          fused_nn_conv2d_add_nn_relu_3_kernel0,@"STO_CUDA_ENTRY STV_DEFAULT"
fused_nn_conv2d_add_nn_relu_3_kernel0:
.text.fused_nn_conv2d_add_nn_relu_3_kernel0:
[----:B------:R-:W-:Y:S01]  /*0000*/  LDC R1, c[0x0][0x37c] ;  /* 0x0000df00ff017b82 */ /* 0x000fe20000000800 */
[----:B------:R-:W-:Y:S05]  /*0010*/  EXIT ;  /* 0x000000000000794d */ /* 0x000fea0003800000 */
.L_x_0:
[----:B------:R-:W-:-:S00]  /*0020*/  BRA `(.L_x_0) ;  /* 0xfffffffc00fc7947 */ /* 0x000fc0000383ffff */
[----:B------:R-:W-:-:S00]  /*0030*/  NOP ;  /* 0x0000000000007918 */ /* 0x000fc00000000000 */
        /* <DEDUP_REMOVED lines=12> */
.L_x_96:


//--------------------- .text.fused_add_nn_relu_3_kernel0 --------------------------
	.section	.text.fused_add_nn_relu_3_kernel0,"ax",@progbits
	.align	128
        .global         fused_add_nn_relu_3_kernel0
        .type           fused_add_nn_relu_3_kernel0,@function
        .size           fused_add_nn_relu_3_kernel0,(.L_x_97 - fused_add_nn_relu_3_kernel0)
        .other          fused_add_nn_relu_3_kernel0,@"STO_CUDA_ENTRY STV_DEFAULT"
fused_add_nn_relu_3_kernel0:
.text.fused_add_nn_relu_3_kernel0:
[----:B------:R-:W-:Y:S01]  /*0000*/  LDC R1, c[0x0][0x37c] ;  /* 0x0000df00ff017b82 */ /* 0x000fe20000000800 */
[----:B------:R-:W-:Y:S05]  /*0010*/  EXIT ;  /* 0x000000000000794d */ /* 0x000fea0003800000 */
.L_x_1:
        /* <DEDUP_REMOVED lines=14> */
.L_x_97:


//--------------------- .text.fused_nn_conv2d_add_nn_relu_5_kernel0 --------------------------
	.section	.text.fused_nn_conv2d_add_nn_relu_5_kernel0,"ax",@progbits
	.align	128
        .global         fused_nn_conv2d_add_nn_relu_5_kernel0
        .type           fused_nn_conv2d_add_nn_relu_5_kernel0,@function
        .size           fused_nn_conv2d_add_nn_relu_5_kernel0,(.L_x_98 - fused_nn_conv2d_add_nn_relu_5_kernel0)
        .other          fused_nn_conv2d_add_nn_relu_5_kernel0,@"STO_CUDA_ENTRY STV_DEFAULT"
fused_nn_conv2d_add_nn_relu_5_kernel0:
.text.fused_nn_conv2d_add_nn_relu_5_kernel0:
[----:B------:R-:W-:Y:S01]  /*0000*/  LDC R1, c[0x0][0x37c] ;  /* 0x0000df00ff017b82 */ /* 0x000fe20000000800 */
[----:B------:R-:W-:Y:S05]  /*0010*/  EXIT ;  /* 0x000000000000794d */ /* 0x000fea0003800000 */
.L_x_2:
        /* <DEDUP_REMOVED lines=14> */
.L_x_98:


//--------------------- .text.fused_nn_conv2d_kernel0 --------------------------
	.section	.text.fused_nn_conv2d_kernel0,"ax",@progbits
	.align	128
        .global         fused_nn_conv2d_kernel0
        .type           fused_nn_conv2d_kernel0,@function
        .size           fused_nn_conv2d_kernel0,(.L_x_99 - fused_nn_conv2d_kernel0)
        .other          fused_nn_conv2d_kernel0,@"STO_CUDA_ENTRY STV_DEFAULT"
fused_nn_conv2d_kernel0:
.text.fused_nn_conv2d_kernel0:
[----:B------:R-:W-:Y:S01]  /*0000*/  LDC R1, c[0x0][0x37c] ;  /* 0x0000df00ff017b82 */ /* 0x000fe20000000800 */
[----:B------:R-:W-:Y:S05]  /*0010*/  EXIT ;  /* 0x000000000000794d */ /* 0x000fea0003800000 */
.L_x_3:
        /* <DEDUP_REMOVED lines=14> */
.L_x_99:


//--------------------- .text.fused_nn_batch_flatten_kernel0 --------------------------
	.section	.text.fused_nn_batch_flatten_kernel0,"ax",@progbits
	.align	128
        .global         fused_nn_batch_flatten_kernel0
        .type           fused_nn_batch_flatten_kernel0,@function
        .size           fused_nn_batch_flatten_kernel0,(.L_x_100 - fused_nn_batch_flatten_kernel0)
        .other          fused_nn_batch_flatten_kernel0,@"STO_CUDA_ENTRY STV_DEFAULT"
fused_nn_batch_flatten_kernel0:
.text.fused_nn_batch_flatten_kernel0:
[----:B------:R-:W-:Y:S01]  /*0000*/  LDC R1, c[0x0][0x37c] ;  /* 0x0000df00ff017b82 */ /* 0x000fe20000000800 */
[----:B------:R-:W-:Y:S05]  /*0010*/  EXIT ;  /* 0x000000000000794d */ /* 0x000fea0003800000 */
.L_x_4:
        /* <DEDUP_REMOVED lines=14> */
.L_x_100:


//--------------------- .text.fused_nn_global_avg_pool2d_kernel0 --------------------------
	.section	.text.fused_nn_global_avg_pool2d_kernel0,"ax",@progbits
	.align	128
        .global         fused_nn_global_avg_pool2d_kernel0
        .type           fused_nn_global_avg_pool2d_kernel0,@function
        .size           fused_nn_global_avg_pool2d_kernel0,(.L_x_101 - fused_nn_global_avg_pool2d_kernel0)
        .other          fused_nn_global_avg_pool2d_kernel0,@"STO_CUDA_ENTRY STV_DEFAULT"
fused_nn_global_avg_pool2d_kernel0:
.text.fused_nn_global_avg_pool2d_kernel0:
[----:B------:R-:W-:Y:S01]  /*0000*/  LDC R1, c[0x0][0x37c] ;  /* 0x0000df00ff017b82 */ /* 0x000fe20000000800 */
[----:B------:R-:W-:Y:S05]  /*0010*/  EXIT ;  /* 0x000000000000794d */ /* 0x000fea0003800000 */
.L_x_5:
        /* <DEDUP_REMOVED lines=14> */
.L_x_101:


//--------------------- .text.fused_nn_conv2d_add_multiply_add_nn_relu_kernel0 --------------------------
	.section	.text.fused_nn_conv2d_add_multiply_add_nn_relu_kernel0,"ax",@progbits
	.align	128
        .global         fused_nn_conv2d_add_multiply_add_nn_relu_kernel0
        .type           fused_nn_conv2d_add_multiply_add_nn_relu_kernel0,@function
        .size           fused_nn_conv2d_add_multiply_add_nn_relu_kernel0,(.L_x_102 - fused_nn_conv2d_add_multiply_add_nn_relu_kernel0)
        .other          fused_nn_conv2d_add_multiply_add_nn_relu_kernel0,@"STO_CUDA_ENTRY STV_DEFAULT"
fused_nn_conv2d_add_multiply_add_nn_relu_kernel0:
.text.fused_nn_conv2d_add_multiply_add_nn_relu_kernel0:
[----:B------:R-:W-:Y:S01]  /*0000*/  LDC R1, c[0x0][0x37c] ;  /* 0x0000df00ff017b82 */ /* 0x000fe20000000800 */
[----:B------:R-:W-:Y:S05]  /*0010*/  EXIT ;  /* 0x000000000000794d */ /* 0x000fea0003800000 */
.L_x_6:
        /* <DEDUP_REMOVED lines=14> */
.L_x_102:


//--------------------- .text.fused_nn_conv2d_2_kernel0 --------------------------
	.section	.text.fused_nn_conv2d_2_kernel0,"ax",@progbits
	.align	128
        .global         fused_nn_conv2d_2_kernel0
        .type           fused_nn_conv2d_2_kernel0,@function
        .size           fused_nn_conv2d_2_kernel0,(.L_x_103 - fused_nn_conv2d_2_kernel0)
        .other          fused_nn_conv2d_2_kernel0,@"STO_CUDA_ENTRY STV_DEFAULT"
fused_nn_conv2d_2_kernel0:
.text.fused_nn_conv2d_2_kernel0:
[----:B------:R-:W-:Y:S01]  /*0000*/  LDC R1, c[0x0][0x37c] ;  /* 0x0000df00ff017b82 */ /* 0x000fe20000000800 */
[----:B------:R-:W-:Y:S05]  /*0010*/  EXIT ;  /* 0x000000000000794d */ /* 0x000fea0003800000 */
.L_x_7:
        /* <DEDUP_REMOVED lines=14> */
.L_x_103:


//--------------------- .text.fused_nn_conv2d_add_nn_relu_kernel0 --------------------------
	.section	.text.fused_nn_conv2d_add_nn_relu_kernel0,"ax",@progbits
	.align	128
        .global         fused_nn_conv2d_add_nn_relu_kernel0
        .type           fused_nn_conv2d_add_nn_relu_kernel0,@function
        .size           fused_nn_conv2d_add_nn_relu_kernel0,(.L_x_104 - fused_nn_conv2d_add_nn_relu_kernel0)
        .other          fused_nn_conv2d_add_nn_relu_kernel0,@"STO_CUDA_ENTRY STV_DEFAULT"
fused_nn_conv2d_add_nn_relu_kernel0:
.text.fused_nn_conv2d_add_nn_relu_kernel0:
[----:B------:R-:W-:Y:S01]  /*0000*/  LDC R1, c[0x0][0x37c] ;  /* 0x0000df00ff017b82 */ /* 0x000fe20000000800 */
[----:B------:R-:W-:Y:S05]  /*0010*/  EXIT ;  /* 0x000000000000794d */ /* 0x000fea0003800000 */
.L_x_8:
        /* <DEDUP_REMOVED lines=14> */
.L_x_104:


//--------------------- .text.fused_nn_conv2d_add_3_kernel0 --------------------------
	.section	.text.fused_nn_conv2d_add_3_kernel0,"ax",@progbits
	.align	128
        .global         fused_nn_conv2d_add_3_kernel0
        .type           fused_nn_conv2d_add_3_kernel0,@function
        .size           fused_nn_conv2d_add_3_kernel0,(.L_x_105 - fused_nn_conv2d_add_3_kernel0)
        .other          fused_nn_conv2d_add_3_kernel0,@"STO_CUDA_ENTRY STV_DEFAULT"
fused_nn_conv2d_add_3_kernel0:
.text.fused_nn_conv2d_add_3_kernel0:
[----:B------:R-:W-:Y:S01]  /*0000*/  LDC R1, c[0x0][0x37c] ;  /* 0x0000df00ff017b82 */ /* 0x000fe20000000800 */
[----:B------:R-:W-:Y:S05]  /*0010*/  EXIT ;  /* 0x000000000000794d */ /* 0x000fea0003800000 */
.L_x_9:
        /* <DEDUP_REMOVED lines=14> */
.L_x_105:


//--------------------- .text.fused_nn_conv2d_add_nn_relu_6_kernel0 --------------------------
	.section	.text.fused_nn_conv2d_add_nn_relu_6_kernel0,"ax",@progbits
	.align	128
        .global         fused_nn_conv2d_add_nn_relu_6_kernel0
        .type           fused_nn_conv2d_add_nn_relu_6_kernel0,@function
        .size           fused_nn_conv2d_add_nn_relu_6_kernel0,(.L_x_106 - fused_nn_conv2d_add_nn_relu_6_kernel0)
        .other          fused_nn_conv2d_add_nn_relu_6_kernel0,@"STO_CUDA_ENTRY STV_DEFAULT"
fused_nn_conv2d_add_nn_relu_6_kernel0:
.text.fused_nn_conv2d_add_nn_relu_6_kernel0:
[----:B------:R-:W-:Y:S01]  /*0000*/  LDC R1, c[0x0][0x37c] ;  /* 0x0000df00ff017b82 */ /* 0x000fe20000000800 */
[----:B------:R-:W-:Y:S05]  /*0010*/  EXIT ;  /* 0x000000000000794d */ /* 0x000fea0003800000 */
.L_x_10:
        /* <DEDUP_REMOVED lines=14> */
.L_x_106:


//--------------------- .text.fused_nn_conv2d_3_kernel0 --------------------------
	.section	.text.fused_nn_conv2d_3_kernel0,"ax",@progbits
	.align	128
        .global         fused_nn_conv2d_3_kernel0
        .type           fused_nn_conv2d_3_kernel0,@function
        .size           fused_nn_conv2d_3_kernel0,(.L_x_107 - fused_nn_conv2d_3_kernel0)
        .other          fused_nn_conv2d_3_kernel0,@"STO_CUDA_ENTRY STV_DEFAULT"
fused_nn_conv2d_3_kernel0:
.text.fused_nn_conv2d_3_kernel0:
[----:B------:R-:W-:Y:S01]  /*0000*/  LDC R1, c[0x0][0x37c] ;  /* 0x0000df00ff017b82 */ /* 0x000fe20000000800 */
[----:B------:R-:W-:Y:S05]  /*0010*/  EXIT ;  /* 0x000000000000794d */ /* 0x000fea0003800000 */
.L_x_11:
        /* <DEDUP_REMOVED lines=14> */
.L_x_107:


//--------------------- .text.fused_nn_conv2d_add_2_kernel0 --------------------------
	.section	.text.fused_nn_conv2d_add_2_kernel0,"ax",@progbits
	.align	128
        .global         fused_nn_conv2d_add_2_kernel0
        .type           fused_nn_conv2d_add_2_kernel0,@function
        .size           fused_nn_conv2d_add_2_kernel0,(.L_x_108 - fused_nn_conv2d_add_2_kernel0)
        .other          fused_nn_conv2d_add_2_kernel0,@"STO_CUDA_ENTRY STV_DEFAULT"
fused_nn_conv2d_add_2_kernel0:
.text.fused_nn_conv2d_add_2_kernel0:
[----:B------:R-:W-:Y:S01]  /*0000*/  LDC R1, c[0x0][0x37c] ;  /* 0x0000df00ff017b82 */ /* 0x000fe20000000800 */
[----:B------:R-:W-:Y:S05]  /*0010*/  EXIT ;  /* 0x000000000000794d */ /* 0x000fea0003800000 */
.L_x_12:
        /* <DEDUP_REMOVED lines=14> */
.L_x_108:


//--------------------- .text.fused_nn_conv2d_add_add_nn_relu_2_kernel0 --------------------------
	.section	.text.fused_nn_conv2d_add_add_nn_relu_2_kernel0,"ax",@progbits
	.align	128
        .global         fused_nn_conv2d_add_add_nn_relu_2_kernel0
        .type           fused_nn_conv2d_add_add_nn_relu_2_kernel0,@function
        .size           fused_nn_conv2d_add_add_nn_relu_2_kernel0,(.L_x_109 - fused_nn_conv2d_add_add_nn_relu_2_kernel0)
        .other          fused_nn_conv2d_add_add_nn_relu_2_kernel0,@"STO_CUDA_ENTRY STV_DEFAULT"
fused_nn_conv2d_add_add_nn_relu_2_kernel0:
.text.fused_nn_conv2d_add_add_nn_relu_2_kernel0:
[----:B------:R-:W-:Y:S01]  /*0000*/  LDC R1, c[0x0][0x37c] ;  /* 0x0000df00ff017b82 */ /* 0x000fe20000000800 */
[----:B------:R-:W-:Y:S05]  /*0010*/  EXIT ;  /* 0x000000000000794d */ /* 0x000fea0003800000 */
.L_x_13:
        /* <DEDUP_REMOVED lines=14> */
.L_x_109:


//--------------------- .text.fused_nn_conv2d_add_kernel0 --------------------------
	.section	.text.fused_nn_conv2d_add_kernel0,"ax",@progbits
	.align	128
        .global         fused_nn_conv2d_add_kernel0
        .type           fused_nn_conv2d_add_kernel0,@function
        .size           fused_nn_conv2d_add_kernel0,(.L_x_110 - fused_nn_conv2d_add_kernel0)
        .other          fused_nn_conv2d_add_kernel0,@"STO_CUDA_ENTRY STV_DEFAULT"
fused_nn_conv2d_add_kernel0:
.text.fused_nn_conv2d_add_kernel0:
[----:B------:R-:W-:Y:S01]  /*0000*/  LDC R1, c[0x0][0x37c] ;  /* 0x0000df00ff017b82 */ /* 0x000fe20000000800 */
[----:B------:R-:W-:Y:S05]  /*0010*/  EXIT ;  /* 0x000000000000794d */ /* 0x000fea0003800000 */
.L_x_14:
        /* <DEDUP_REMOVED lines=14> */
.L_x_110:


//--------------------- .text.fused_nn_conv2d_add_nn_relu_4_kernel0 --------------------------
	.section	.text.fused_nn_conv2d_add_nn_relu_4_kernel0,"ax",@progbits
	.align	128
        .global         fused_nn_conv2d_add_nn_relu_4_kernel0
        .type           fused_nn_conv2d_add_nn_relu_4_kernel0,@function
        .size           fused_nn_conv2d_add_nn_relu_4_kernel0,(.L_x_111 - fused_nn_conv2d_add_nn_relu_4_kernel0)
        .other          fused_nn_conv2d_add_nn_relu_4_kernel0,@"STO_CUDA_ENTRY STV_DEFAULT"
fused_nn_conv2d_add_nn_relu_4_kernel0:
.text.fused_nn_conv2d_add_nn_relu_4_kernel0:
[----:B------:R-:W-:Y:S01]  /*0000*/  LDC R1, c[0x0][0x37c] ;  /* 0x0000df00ff017b82 */ /* 0x000fe20000000800 */
[----:B------:R-:W-:Y:S05]  /*0010*/  EXIT ;  /* 0x000000000000794d */ /* 0x000fea0003800000 */
.L_x_15:
        /* <DEDUP_REMOVED lines=14> */
.L_x_111:


//--------------------- .text.fused_nn_conv2d_add_nn_relu_1_kernel0 --------------------------
	.section	.text.fused_nn_conv2d_add_nn_relu_1_kernel0,"ax",@progbits
	.align	128
        .global         fused_nn_conv2d_add_nn_relu_1_kernel0
        .type           fused_nn_conv2d_add_nn_relu_1_kernel0,@function
        .size           fused_nn_conv2d_add_nn_relu_1_kernel0,(.L_x_112 - fused_nn_conv2d_add_nn_relu_1_kernel0)
        .other          fused_nn_conv2d_add_nn_relu_1_kernel0,@"STO_CUDA_ENTRY STV_DEFAULT"
fused_nn_conv2d_add_nn_relu_1_kernel0:
.text.fused_nn_conv2d_add_nn_relu_1_kernel0:
[----:B------:R-:W-:Y:S01]  /*0000*/  LDC R1, c[0x0][0x37c] ;  /* 0x0000df00ff017b82 */ /* 0x000fe20000000800 */
[----:B------:R-:W-:Y:S05]  /*0010*/  EXIT ;  /* 0x000000000000794d */ /* 0x000fea0003800000 */
.L_x_16:
        /* <DEDUP_REMOVED lines=14> */
.L_x_112:


//--------------------- .text.fused_add_10_kernel0 --------------------------
	.section	.text.fused_add_10_kernel0,"ax",@progbits
	.align	128
        .global         fused_add_10_kernel0
        .type           fused_add_10_kernel0,@function
        .size           fused_add_10_kernel0,(.L_x_113 - fused_add_10_kernel0)
        .other          fused_add_10_kernel0,@"STO_CUDA_ENTRY STV_DEFAULT"
fused_add_10_kernel0:
.text.fused_add_10_kernel0:
[----:B------:R-:W-:Y:S01]  /*0000*/  LDC R1, c[0x0][0x37c] ;  /* 0x0000df00ff017b82 */ /* 0x000fe20000000800 */
[----:B------:R-:W-:Y:S05]  /*0010*/  EXIT ;  /* 0x000000000000794d */ /* 0x000fea0003800000 */
.L_x_17:
        /* <DEDUP_REMOVED lines=14> */
.L_x_113:


//--------------------- .text.fused_nn_dense_add_kernel0 --------------------------
	.section	.text.fused_nn_dense_add_kernel0,"ax",@progbits
	.align	128
        .global         fused_nn_dense_add_kernel0
        .type           fused_nn_dense_add_kernel0,@function
        .size           fused_nn_dense_add_kernel0,(.L_x_114 - fused_nn_dense_add_kernel0)
        .other          fused_nn_dense_add_kernel0,@"STO_CUDA_ENTRY STV_DEFAULT"
fused_nn_dense_add_kernel0:
.text.fused_nn_dense_add_kernel0:
[----:B------:R-:W-:Y:S01]  /*0000*/  LDC R1, c[0x0][0x37c] ;  /* 0x0000df00ff017b82 */ /* 0x000fe20000000800 */
[----:B------:R-:W-:Y:S05]  /*0010*/  EXIT ;  /* 0x000000000000794d */ /* 0x000fea0003800000 */
.L_x_18:
        /* <DEDUP_REMOVED lines=14> */
.L_x_114:


//--------------------- .text.fused_nn_conv2d_add_nn_relu_2_kernel0 --------------------------
	.section	.text.fused_nn_conv2d_add_nn_relu_2_kernel0,"ax",@progbits
	.align	128
        .global         fused_nn_conv2d_add_nn_relu_2_kernel0
        .type           fused_nn_conv2d_add_nn_relu_2_kernel0,@function
        .size           fused_nn_conv2d_add_nn_relu_2_kernel0,(.L_x_115 - fused_nn_conv2d_add_nn_relu_2_kernel0)
        .other          fused_nn_conv2d_add_nn_relu_2_kernel0,@"STO_CUDA_ENTRY STV_DEFAULT"
fused_nn_conv2d_add_nn_relu_2_kernel0:
.text.fused_nn_conv2d_add_nn_relu_2_kernel0:
[----:B------:R-:W-:Y:S01]  /*0000*/  LDC R1, c[0x0][0x37c] ;  /* 0x0000df00ff017b82 */ /* 0x000fe20000000800 */
[----:B------:R-:W-:Y:S05]  /*0010*/  EXIT ;  /* 0x000000000000794d */ /* 0x000fea0003800000 */
.L_x_19:
        /* <DEDUP_REMOVED lines=14> */
.L_x_115:


//--------------------- .text.fused_nn_conv2d_add_add_nn_relu_1_kernel0 --------------------------
	.section	.text.fused_nn_conv2d_add_add_nn_relu_1_kernel0,"ax",@progbits
	.align	128
        .global         fused_nn_conv2d_add_add_nn_relu_1_kernel0
        .type           fused_nn_conv2d_add_add_nn_relu_1_kernel0,@function
        .size           fused_nn_conv2d_add_add_nn_relu_1_kernel0,(.L_x_116 - fused_nn_conv2d_add_add_nn_relu_1_kernel0)
        .other          fused_nn_conv2d_add_add_nn_relu_1_kernel0,@"STO_CUDA_ENTRY STV_DEFAULT"
fused_nn_conv2d_add_add_nn_relu_1_kernel0:
.text.fused_nn_conv2d_add_add_nn_relu_1_kernel0:
[----:B------:R-:W-:Y:S01]  /*0000*/  LDC R1, c[0x0][0x37c] ;  /* 0x0000df00ff017b82 */ /* 0x000fe20000000800 */
[----:B------:R-:W-:Y:S05]  /*0010*/  EXIT ;  /* 0x000000000000794d */ /* 0x000fea0003800000 */
.L_x_20:
        /* <DEDUP_REMOVED lines=14> */
.L_x_116:


//--------------------- .text.fused_nn_conv2d_1_kernel0 --------------------------
	.section	.text.fused_nn_conv2d_1_kernel0,"ax",@progbits
	.align	128
        .global         fused_nn_conv2d_1_kernel0
        .type           fused_nn_conv2d_1_kernel0,@function
        .size           fused_nn_conv2d_1_kernel0,(.L_x_117 - fused_nn_conv2d_1_kernel0)
        .other          fused_nn_conv2d_1_kernel0,@"STO_CUDA_ENTRY STV_DEFAULT"
fused_nn_conv2d_1_kernel0:
.text.fused_nn_conv2d_1_kernel0:
[----:B------:R-:W-:Y:S01]  /*0000*/  LDC R1, c[0x0][0x37c] ;  /* 0x0000df00ff017b82 */ /* 0x000fe20000000800 */
[----:B------:R-:W-:Y:S05]  /*0010*/  EXIT ;  /* 0x000000000000794d */ /* 0x000fea0003800000 */
.L_x_21:
        /* <DEDUP_REMOVED lines=14> */
.L_x_117:


//--------------------- .text.fused_add_nn_relu_2_kernel0 --------------------------
	.section	.text.fused_add_nn_relu_2_kernel0,"ax",@progbits
	.align	128
        .global         fused_add_nn_relu_2_kernel0
        .type           fused_add_nn_relu_2_kernel0,@function
        .size           fused_add_nn_relu_2_kernel0,(.L_x_118 - fused_add_nn_relu_2_kernel0)
        .other          fused_add_nn_relu_2_kernel0,@"STO_CUDA_ENTRY STV_DEFAULT"
fused_add_nn_relu_2_kernel0:
.text.fused_add_nn_relu_2_kernel0:
[----:B------:R-:W-:Y:S01]  /*0000*/  LDC R1, c[0x0][0x37c] ;  /* 0x0000df00ff017b82 */ /* 0x000fe20000000800 */
[----:B------:R-:W-:Y:S05]  /*0010*/  EXIT ;  /* 0x000000000000794d */ /* 0x000fea0003800000 */
.L_x_22:
        /* <DEDUP_REMOVED lines=14> */
.L_x_118:


//--------------------- .text.fused_nn_softmax_kernel0 --------------------------
	.section	.text.fused_nn_softmax_kernel0,"ax",@progbits
	.align	128
        .global         fused_nn_softmax_kernel0
        .type           fused_nn_softmax_kernel0,@function
        .size           fused_nn_softmax_kernel0,(.L_x_119 - fused_nn_softmax_kernel0)
        .other          fused_nn_softmax_kernel0,@"STO_CUDA_ENTRY STV_DEFAULT"
fused_nn_softmax_kernel0:
.text.fused_nn_softmax_kernel0:
[----:B------:R-:W-:Y:S01]  /*0000*/  LDC R1, c[0x0][0x37c] ;  /* 0x0000df00ff017b82 */ /* 0x000fe20000000800 */
[----:B------:R-:W-:Y:S05]  /*0010*/  EXIT ;  /* 0x000000000000794d */ /* 0x000fea0003800000 */
.L_x_23:
        /* <DEDUP_REMOVED lines=14> */
.L_x_119:


//--------------------- .text.fused_add_nn_relu_kernel0 --------------------------
	.section	.text.fused_add_nn_relu_kernel0,"ax",@progbits
	.align	128
        .global         fused_add_nn_relu_kernel0
        .type           fused_add_nn_relu_kernel0,@function
        .size           fused_add_nn_relu_kernel0,(.L_x_120 - fused_add_nn_relu_kernel0)
        .other          fused_add_nn_relu_kernel0,@"STO_CUDA_ENTRY STV_DEFAULT"
fused_add_nn_relu_kernel0:
.text.fused_add_nn_relu_kernel0:
[----:B------:R-:W-:Y:S01]  /*0000*/  LDC R1, c[0x0][0x37c] ;  /* 0x0000df00ff017b82 */ /* 0x000fe20000000800 */
[----:B------:R-:W-:Y:S05]  /*0010*/  EXIT ;  /* 0x000000000000794d */ /* 0x000fea0003800000 */
.L_x_24:
        /* <DEDUP_REMOVED lines=14> */
.L_x_120:


//--------------------- .text.fused_nn_conv2d_add_add_nn_relu_kernel0 --------------------------
	.section	.text.fused_nn_conv2d_add_add_nn_relu_kernel0,"ax",@progbits
	.align	128
        .global         fused_nn_conv2d_add_add_nn_relu_kernel0
        .type           fused_nn_conv2d_add_add_nn_relu_kernel0,@function
        .size           fused_nn_conv2d_add_add_nn_relu_kernel0,(.L_x_121 - fused_nn_conv2d_add_add_nn_relu_kernel0)
        .other          fused_nn_conv2d_add_add_nn_relu_kernel0,@"STO_CUDA_ENTRY STV_DEFAULT"
fused_nn_conv2d_add_add_nn_relu_kernel0:
.text.fused_nn_conv2d_add_add_nn_relu_kernel0:
[----:B------:R-:W-:Y:S01]  /*0000*/  LDC R1, c[0x0][0x37c] ;  /* 0x0000df00ff017b82 */ /* 0x000fe20000000800 */
[----:B------:R-:W-:Y:S05]  /*0010*/  EXIT ;  /* 0x000000000000794d */ /* 0x000fea0003800000 */
.L_x_25:
        /* <DEDUP_REMOVED lines=14> */
.L_x_121:


//--------------------- .text.fused_nn_max_pool2d_add_nn_relu_kernel0 --------------------------
	.section	.text.fused_nn_max_pool2d_add_nn_relu_kernel0,"ax",@progbits
	.align	128
        .global         fused_nn_max_pool2d_add_nn_relu_kernel0
        .type           fused_nn_max_pool2d_add_nn_relu_kernel0,@function
        .size           fused_nn_max_pool2d_add_nn_relu_kernel0,(.L_x_122 - fused_nn_max_pool2d_add_nn_relu_kernel0)
        .other          fused_nn_max_pool2d_add_nn_relu_kernel0,@"STO_CUDA_ENTRY STV_DEFAULT"
fused_nn_max_pool2d_add_nn_relu_kernel0:
.text.fused_nn_max_pool2d_add_nn_relu_kernel0:
[----:B------:R-:W-:Y:S08]  /*0000*/  LDC R1, c[0x0][0x37c] ;  /* 0x0000df00ff017b82 */ /* 0x000ff00000000800 */
[----:B------:R-:W0:Y:S01]  /*0010*/  LDC.64 R2, c[0x0][0x388] ;  /* 0x0000e200ff027b82 */ /* 0x000e220000000a00 */
[----:B------:R-:W0:Y:S07]  /*0020*/  LDCU.64 UR4, c[0x0][0x358] ;  /* 0x00006b00ff0477ac */ /* 0x000e2e0008000a00 */
[----:B------:R-:W1:Y:S01]  /*0030*/  LDC.64 R4, c[0x0][0x390] ;  /* 0x0000e400ff047b82 */ /* 0x000e620000000a00 */
[----:B0-----:R-:W2:Y:S04]  /*0040*/  LDG.E.CONSTANT R0, desc[UR4][R2.64] ;  /* 0x0000000402007981 */ /* 0x001ea8000c1e9900 */
[----:B------:R-:W2:Y:S04]  /*0050*/  LDG.E.CONSTANT R15, desc[UR4][R2.64+0x4] ;  /* 0x00000404020f7981 */ /* 0x000ea8000c1e9900 */
[----:B------:R-:W3:Y:S04]  /*0060*/  LDG.E.CONSTANT R6, desc[UR4][R2.64+0x8] ;  /* 0x0000080402067981 */ /* 0x000ee8000c1e9900 */
[----:B-1----:R-:W4:Y:S01]  /*0070*/  LDG.E.CONSTANT R14, desc[UR4][R4.64] ;  /* 0x00000004040e7981 */ /* 0x002f22000c1e9900 */
[----:B------:R-:W0:Y:S02]  /*0080*/  S2UR UR6, SR_CTAID.X ;  /* 0x00000000000679c3 */ /* 0x000e240000002500 */
[----:B0-----:R-:W-:-:S02]  /*0090*/  IMAD.U32 R20, RZ, RZ, UR6 ;  /* 0x00000006ff147e24 */ /* 0x001fc4000f8e00ff */
[----:B--2---:R-:W-:-:S04]  /*00a0*/  IMAD R15, R0, R15, RZ ;  /* 0x0000000f000f7224 */ /* 0x004fc800078e02ff */
[----:B---3--:R-:W-:-:S05]  /*00b0*/  IMAD R17, R15, R6, RZ ;  /* 0x000000060f117224 */ /* 0x008fca00078e02ff */
[----:B----4-:R-:W-:-:S13]  /*00c0*/  ISETP.GT.AND P0, PT, R17, R14, PT ;  /* 0x0000000e1100720c */ /* 0x010fda0003f04270 */
[----:B------:R-:W-:Y:S05]  /*00d0*/  @P0 BRA `(.L_x_26) ;  /* 0x0000000000c40947 */ /* 0x000fea0003800000 */
[----:B------:R-:W0:Y:S01]  /*00e0*/  S2R R3, SR_TID.X ;  /* 0x0000000000037919 */ /* 0x000e220000002100 */
[----:B------:R-:W-:Y:S01]  /*00f0*/  IMAD.SHL.U32 R0, R20, 0x400, RZ ;  /* 0x0000040014007824 */ /* 0x000fe200078e00ff */
[----:B------:R-:W1:Y:S01]  /*0100*/  LDC.64 R6, c[0x0][0x398] ;  /* 0x0000e600ff067b82 */ /* 0x000e620000000a00 */
[----:B------:R-:W-:Y:S02]  /*0110*/  IMAD.MOV.U32 R10, RZ, RZ, -0x800003 ;  /* 0xff7ffffdff0a7424 */ /* 0x000fe400078e00ff */
[----:B------:R-:W-:Y:S02]  /*0120*/  IMAD.MOV.U32 R11, RZ, RZ, -0x800003 ;  /* 0xff7ffffdff0b7424 */ /* 0x000fe400078e00ff */
[----:B------:R-:W-:Y:S01]  /*0130*/  IMAD.MOV.U32 R12, RZ, RZ, -0x800003 ;  /* 0xff7ffffdff0c7424 */ /* 0x000fe200078e00ff */
[----:B0-----:R-:W-:-:S05]  /*0140*/  LOP3.LUT R0, R0, R3, RZ, 0xfc, !PT ;  /* 0x0000000300007212 */ /* 0x001fca00078efcff */
[----:B------:R-:W-:-:S04]  /*0150*/  IMAD.HI.U32 R2, R0, -0x6db6db6d, RZ ;  /* 0x9249249300027827 */ /* 0x000fc800078e00ff */
[----:B------:R-:W-:Y:S01]  /*0160*/  IMAD.HI.U32 R9, R0, 0x5397829d, RZ ;  /* 0x5397829d00097827 */ /* 0x000fe200078e00ff */
[----:B------:R-:W-:-:S04]  /*0170*/  SHF.R.U32.HI R3, RZ, 0x5, R2 ;  /* 0x00000005ff037819 */ /* 0x000fc80000011602 */
[----:B------:R-:W-:Y:S01]  /*0180*/  SHF.R.U32.HI R5, RZ, 0xa, R9 ;  /* 0x0000000aff057819 */ /* 0x000fe20000011609 */
[----:B------:R-:W-:-:S04]  /*0190*/  IMAD R2, R3, -0x38, R0 ;  /* 0xffffffc803027824 */ /* 0x000fc800078e0200 */
[----:B------:R-:W-:Y:S01]  /*01a0*/  IMAD R5, R5, -0xc40, R0 ;  /* 0xfffff3c005057824 */ /* 0x000fe200078e0200 */
[----:B------:R-:W-:Y:S01]  /*01b0*/  ISETP.NE.AND P1, PT, R2, RZ, PT ;  /* 0x000000ff0200720c */ /* 0x000fe20003f25270 */
[----:B------:R-:W-:-:S03]  /*01c0*/  IMAD R3, R3, 0x70, R2 ;  /* 0x0000007003037824 */ /* 0x000fc600078e0202 */
[----:B------:R-:W-:Y:S01]  /*01d0*/  ISETP.LT.U32.OR P0, PT, R5, 0x38, !P1 ;  /* 0x000000380500780c */ /* 0x000fe20004f01470 */
[----:B------:R-:W-:Y:S01]  /*01e0*/  IMAD.SHL.U32 R13, R3, 0x2, RZ ;  /* 0x00000002030d7824 */ /* 0x000fe200078e00ff */
[----:B------:R-:W-:Y:S01]  /*01f0*/  ISETP.GE.U32.AND P2, PT, R5, 0x38, PT ;  /* 0x000000380500780c */ /* 0x000fe20003f46070 */
[----:B------:R-:W0:Y:S02]  /*0200*/  LDC.64 R2, c[0x0][0x3a8] ;  /* 0x0000ea00ff027b82 */ /* 0x000e240000000a00 */
[----:B-1----:R-:W-:Y:S01]  /*0210*/  IMAD.WIDE.U32 R4, R13, 0x4, R6 ;  /* 0x000000040d047825 */ /* 0x002fe200078e0006 */
[----:B------:R-:W-:-:S03]  /*0220*/  SHF.R.U32.HI R9, RZ, 0x10, R9 ;  /* 0x00000010ff097819 */ /* 0x000fc60000011609 */
[----:B------:R-:W-:Y:S01]  /*0230*/  IMAD.WIDE R6, R13, 0x4, R6 ;  /* 0x000000040d067825 */ /* 0x000fe200078e0206 */
[----:B------:R-:W-:Y:S01]  /*0240*/  MOV R13, 0xff7ffffd ;  /* 0xff7ffffd000d7802 */ /* 0x000fe20000000f00 */
[----:B------:R-:W2:Y:S04]  /*0250*/  LDG.E.CONSTANT R15, desc[UR4][R4.64+0x4] ;  /* 0x00000404040f7981 */ /* 0x000ea8000c1e9900 */
[----:B------:R-:W3:Y:S04]  /*0260*/  @!P0 LDG.E.CONSTANT R10, desc[UR4][R4.64+-0x1c4] ;  /* 0xfffe3c04040a8981 */ /* 0x000ee8000c1e9900 */
[----:B------:R-:W3:Y:S04]  /*0270*/  @P2 LDG.E.CONSTANT R11, desc[UR4][R4.64+-0x1c0] ;  /* 0xfffe4004040b2981 */ /* 0x000ee8000c1e9900 */
[----:B------:R-:W4:Y:S01]  /*0280*/  @P2 LDG.E.CONSTANT R12, desc[UR4][R4.64+-0x1bc] ;  /* 0xfffe4404040c2981 */ /* 0x000f22000c1e9900 */
[----:B------:R-:W-:-:S03]  /*0290*/  IMAD R9, R9, -0x31000, R0 ;  /* 0xfffcf00009097824 */ /* 0x000fc600078e0200 */
[----:B------:R-:W5:Y:S01]  /*02a0*/  LDG.E.CONSTANT R6, desc[UR4][R6.64] ;  /* 0x0000000406067981 */ /* 0x000f62000c1e9900 */
[----:B------:R-:W-:-:S03]  /*02b0*/  IMAD.MOV.U32 R14, RZ, RZ, -0x800003 ;  /* 0xff7ffffdff0e7424 */ /* 0x000fc600078e00ff */
[----:B------:R-:W5:Y:S01]  /*02c0*/  @P1 LDG.E.CONSTANT R13, desc[UR4][R4.64+-0x4] ;  /* 0xfffffc04040d1981 */ /* 0x000f62000c1e9900 */
[----:B------:R-:W-:-:S03]  /*02d0*/  IMAD.HI.U32 R9, R9, 0x14e5e1, RZ ;  /* 0x0014e5e109097827 */ /* 0x000fc600078e00ff */
[----:B------:R-:W2:Y:S04]  /*02e0*/  @P1 LDG.E.CONSTANT R14, desc[UR4][R4.64+0x1bc] ;  /* 0x0001bc04040e1981 */ /* 0x000ea8000c1e9900 */
[----:B------:R-:W2:Y:S01]  /*02f0*/  LDG.E.CONSTANT R17, desc[UR4][R4.64+0x1c0] ;  /* 0x0001c00404117981 */ /* 0x000ea2000c1e9900 */
[----:B0-----:R-:W-:Y:S02]  /*0300*/  IMAD.WIDE.U32 R8, R9, 0x4, R2 ;  /* 0x0000000409087825 */ /* 0x001fe400078e0002 */
[----:B------:R-:W0:Y:S01]  /*0310*/  LDC.64 R2, c[0x0][0x3a0] ;  /* 0x0000e800ff027b82 */ /* 0x000e220000000a00 */
[----:B------:R-:W2:Y:S04]  /*0320*/  LDG.E.CONSTANT R19, desc[UR4][R4.64+0x1c4] ;  /* 0x0001c40404137981 */ /* 0x000ea8000c1e9900 */
[----:B------:R-:W2:Y:S01]  /*0330*/  LDG.E.CONSTANT R9, desc[UR4][R8.64] ;  /* 0x0000000408097981 */ /* 0x000ea2000c1e9900 */
[----:B0-----:R-:W-:Y:S01]  /*0340*/  IMAD.WIDE.U32 R2, R0, 0x4, R2 ;  /* 0x0000000400027825 */ /* 0x001fe200078e0002 */
[----:B---3--:R-:W-:-:S04]  /*0350*/  FMNMX3 R11, R10, -3.40282306073709652508e+38, R11, !PT ;  /* 0xff7ffffd0a0b7876 */ /* 0x008fc8000780000b */
[----:B----4-:R-:W-:-:S04]  /*0360*/  FMNMX R11, R11, R12, !PT ;  /* 0x0000000c0b0b7209 */ /* 0x010fc80007800000 */
[----:B-----5:R-:W-:-:S04]  /*0370*/  FMNMX3 R6, R11, R13, R6, !PT ;  /* 0x0000000d0b067276 */ /* 0x020fc80007800006 */
[----:B--2---:R-:W-:-:S04]  /*0380*/  FMNMX R6, R6, R15, !PT ;  /* 0x0000000f06067209 */ /* 0x004fc80007800000 */
[----:B------:R-:W-:-:S04]  /*0390*/  FMNMX3 R14, R6, R14, R17, !PT ;  /* 0x0000000e060e7276 */ /* 0x000fc80007800011 */
[----:B------:R-:W-:-:S05]  /*03a0*/  FMNMX R14, R14, R19, !PT ;  /* 0x000000130e0e7209 */ /* 0x000fca0007800000 */
[----:B------:R-:W-:-:S05]  /*03b0*/  FADD R14, R14, R9 ;  /* 0x000000090e0e7221 */ /* 0x000fca0000000000 */
[----:B------:R-:W-:-:S05]  /*03c0*/  FMNMX R5, RZ, R14, !PT ;  /* 0x0000000eff057209 */ /* 0x000fca0007800000 */
[----:B------:R-:W-:Y:S01]  /*03d0*/  STG.E desc[UR4][R2.64], R5 ;  /* 0x0000000502007986 */ /* 0x000fe2000c101904 */
[----:B------:R-:W-:Y:S05]  /*03e0*/  EXIT ;  /* 0x000000000000794d */ /* 0x000fea0003800000 */
.L_x_26:
[----:B------:R-:W-:-:S13]  /*03f0*/  ISETP.GE.AND P0, PT, R20, R17, PT ;  /* 0x000000111400720c */ /* 0x000fda0003f06270 */
[----:B------:R-:W-:Y:S05]  /*0400*/  @P0 EXIT ;  /* 0x000000000000094d */ /* 0x000fea0003800000 */
[----:B------:R-:W-:Y:S01]  /*0410*/  IABS R18, R15 ;  /* 0x0000000f00127213 */ /* 0x000fe20000000000 */
[----:B------:R-:W0:Y:S01]  /*0420*/  S2R R19, SR_TID.X ;  /* 0x0000000000137919 */ /* 0x000e220000002100 */
[----:B------:R-:W1:Y:S02]  /*0430*/  LDC.64 R2, c[0x0][0x398] ;  /* 0x0000e600ff027b82 */ /* 0x000e640000000a00 */
[----:B------:R-:W2:Y:S06]  /*0440*/  I2F.RP R10, R18 ;  /* 0x00000012000a7306 */ /* 0x000eac0000209400 */
[----:B------:R-:W3:Y:S08]  /*0450*/  LDC.64 R4, c[0x0][0x3a0] ;  /* 0x0000e800ff047b82 */ /* 0x000ef00000000a00 */
[----:B------:R-:W4:Y:S01]  /*0460*/  LDC.64 R6, c[0x0][0x3a8] ;  /* 0x0000ea00ff067b82 */ /* 0x000f220000000a00 */
[----:B--2---:R-:W2:Y:S02]  /*0470*/  MUFU.RCP R10, R10 ;  /* 0x0000000a000a7308 */ /* 0x004ea40000001000 */
[----:B--2---:R-:W-:-:S06]  /*0480*/  VIADD R8, R10, 0xffffffe ;  /* 0x0ffffffe0a087836 */ /* 0x004fcc0000000000 */
[----:B------:R2:W5:Y:S02]  /*0490*/  F2I.FTZ.U32.TRUNC.NTZ R9, R8 ;  /* 0x0000000800097305 */ /* 0x000564000021f000 */
[----:B--2---:R-:W-:Y:S02]  /*04a0*/  IMAD.MOV.U32 R8, RZ, RZ, RZ ;  /* 0x000000ffff087224 */ /* 0x004fe400078e00ff */
[----:B-----5:R-:W-:-:S04]  /*04b0*/  IMAD.MOV R11, RZ, RZ, -R9 ;  /* 0x000000ffff0b7224 */ /* 0x020fc800078e0a09 */
[----:B------:R-:W-:-:S04]  /*04c0*/  IMAD R11, R11, R18, RZ ;  /* 0x000000120b0b7224 */ /* 0x000fc800078e02ff */
[----:B01-3--:R-:W-:-:S07]  /*04d0*/  IMAD.HI.U32 R16, R9, R11, R8 ;  /* 0x0000000b09107227 */ /* 0x00bfce00078e0008 */
.L_x_27:
[----:B------:R-:W-:Y:S02]  /*04e0*/  IABS R10, R0 ;  /* 0x00000000000a7213 */ /* 0x000fe40000000000 */
[-C--:B0-----:R-:W-:Y:S02]  /*04f0*/  IABS R8, R15.reuse ;  /* 0x0000000f00087213 */ /* 0x081fe40000000000 */
[----:B------:R-:W0:Y:S01]  /*0500*/  I2F.RP R12, R10 ;  /* 0x0000000a000c7306 */ /* 0x000e220000209400 */
[----:B------:R-:W-:Y:S02]  /*0510*/  IABS R11, R20 ;  /* 0x00000014000b7213 */ /* 0x000fe40000000000 */
[----:B------:R-:W-:Y:S01]  /*0520*/  IMAD.MOV R9, RZ, RZ, -R8 ;  /* 0x000000ffff097224 */ /* 0x000fe200078e0a08 */
[----:B------:R-:W-:Y:S02]  /*0530*/  IABS R22, R15 ;  /* 0x0000000f00167213 */ /* 0x000fe40000000000 */
[----:B------:R-:W-:Y:S01]  /*0540*/  IMAD.HI.U32 R8, R16, R11, RZ ;  /* 0x0000000b10087227 */ /* 0x000fe200078e00ff */
[----:B------:R-:W-:-:S02]  /*0550*/  ISETP.GE.AND P2, PT, R20, RZ, PT ;  /* 0x000000ff1400720c */ /* 0x000fc40003f46270 */
[----:B------:R-:W-:Y:S01]  /*0560*/  IABS R21, R0 ;  /* 0x0000000000157213 */ /* 0x000fe20000000000 */
[----:B------:R-:W-:-:S03]  /*0570*/  IMAD R11, R8, R9, R11 ;  /* 0x00000009080b7224 */ /* 0x000fc600078e020b */
[----:B------:R-:W-:Y:S01]  /*0580*/  IADD3 R21, PT, PT, RZ, -R21, RZ ;  /* 0x80000015ff157210 */ /* 0x000fe20007ffe0ff */
[----:B0-----:R-:W0:Y:S01]  /*0590*/  MUFU.RCP R12, R12 ;  /* 0x0000000c000c7308 */ /* 0x001e220000001000 */
[----:B------:R-:W-:-:S13]  /*05a0*/  ISETP.GT.U32.AND P0, PT, R18, R11, PT ;  /* 0x0000000b1200720c */ /* 0x000fda0003f04070 */
[----:B------:R-:W-:Y:S02]  /*05b0*/  @!P0 IADD3 R11, PT, PT, R11, -R22, RZ ;  /* 0x800000160b0b8210 */ /* 0x000fe40007ffe0ff */
[----:B------:R-:W-:Y:S01]  /*05c0*/  ISETP.NE.AND P0, PT, R15, RZ, PT ;  /* 0x000000ff0f00720c */ /* 0x000fe20003f05270 */
[----:B0-----:R-:W-:Y:S01]  /*05d0*/  VIADD R8, R12, 0xffffffe ;  /* 0x0ffffffe0c087836 */ /* 0x001fe20000000000 */
[----:B------:R-:W-:-:S03]  /*05e0*/  ISETP.GT.U32.AND P1, PT, R18, R11, PT ;  /* 0x0000000b1200720c */ /* 0x000fc60003f24070 */
[----:B------:R0:W1:Y:S02]  /*05f0*/  F2I.FTZ.U32.TRUNC.NTZ R9, R8 ;  /* 0x0000000800097305 */ /* 0x000064000021f000 */
[----:B0-----:R-:W-:-:S08]  /*0600*/  IMAD.MOV.U32 R8, RZ, RZ, RZ ;  /* 0x000000ffff087224 */ /* 0x001fd000078e00ff */
[----:B------:R-:W-:Y:S02]  /*0610*/  @!P1 IMAD.IADD R11, R11, 0x1, -R22 ;  /* 0x000000010b0b9824 */ /* 0x000fe400078e0a16 */
[----:B-1----:R-:W-:Y:S02]  /*0620*/  IMAD.MOV R13, RZ, RZ, -R9 ;  /* 0x000000ffff0d7224 */ /* 0x002fe400078e0a09 */
[----:B------:R-:W-:Y:S01]  /*0630*/  @!P2 IMAD.MOV R11, RZ, RZ, -R11 ;  /* 0x000000ffff0ba224 */ /* 0x000fe200078e0a0b */
[----:B------:R-:W-:Y:S01]  /*0640*/  @!P0 LOP3.LUT R11, RZ, R15, RZ, 0x33, !PT ;  /* 0x0000000fff0b8212 */ /* 0x000fe200078e33ff */
[----:B------:R-:W-:-:S03]  /*0650*/  IMAD R13, R13, R10, RZ ;  /* 0x0000000a0d0d7224 */ /* 0x000fc600078e02ff */
[----:B------:R-:W-:Y:S01]  /*0660*/  IABS R12, R11 ;  /* 0x0000000b000c7213 */ /* 0x000fe20000000000 */
[----:B------:R-:W-:Y:S01]  /*0670*/  IMAD.HI.U32 R8, R9, R13, R8 ;  /* 0x0000000d09087227 */ /* 0x000fe200078e0008 */
[----:B------:R-:W-:-:S03]  /*0680*/  ISETP.GE.AND P2, PT, R11, RZ, PT ;  /* 0x000000ff0b00720c */ /* 0x000fc60003f46270 */
[----:B------:R-:W-:Y:S02]  /*0690*/  IMAD.MOV.U32 R9, RZ, RZ, R12 ;  /* 0x000000ffff097224 */ /* 0x000fe400078e000c */
[----:B------:R-:W-:Y:S01]  /*06a0*/  IMAD.MOV.U32 R12, RZ, RZ, R21 ;  /* 0x000000ffff0c7224 */ /* 0x000fe200078e0015 */
[----:B------:R-:W-:Y:S01]  /*06b0*/  MOV R21, 0xff7ffffd ;  /* 0xff7ffffd00157802 */ /* 0x000fe20000000f00 */
[----:B------:R-:W-:-:S04]  /*06c0*/  IMAD.HI.U32 R8, R8, R9, RZ ;  /* 0x0000000908087227 */ /* 0x000fc800078e00ff */
[----:B------:R-:W-:-:S05]  /*06d0*/  IMAD R9, R8, R12, R9 ;  /* 0x0000000c08097224 */ /* 0x000fca00078e0209 */
[----:B------:R-:W-:-:S13]  /*06e0*/  ISETP.GT.U32.AND P0, PT, R10, R9, PT ;  /* 0x000000090a00720c */ /* 0x000fda0003f04070 */
[----:B------:R-:W-:Y:S01]  /*06f0*/  @!P0 IMAD.IADD R9, R9, 0x1, -R10 ;  /* 0x0000000109098824 */ /* 0x000fe200078e0a0a */
[----:B------:R-:W-:-:S04]  /*0700*/  ISETP.NE.AND P0, PT, R0, RZ, PT ;  /* 0x000000ff0000720c */ /* 0x000fc80003f05270 */
[----:B------:R-:W-:-:S13]  /*0710*/  ISETP.GT.U32.AND P1, PT, R10, R9, PT ;  /* 0x000000090a00720c */ /* 0x000fda0003f24070 */
[----:B------:R-:W-:-:S05]  /*0720*/  @!P1 IADD3 R9, PT, PT, R9, -R10, RZ ;  /* 0x8000000a09099210 */ /* 0x000fca0007ffe0ff */
[----:B------:R-:W-:Y:S01]  /*0730*/  @!P2 IMAD.MOV R9, RZ, RZ, -R9 ;  /* 0x000000ffff09a224 */ /* 0x000fe200078e0a09 */
[----:B------:R-:W-:-:S05]  /*0740*/  @!P0 LOP3.LUT R9, RZ, R0, RZ, 0x33, !PT ;  /* 0x00000000ff098212 */ /* 0x000fca00078e33ff */
[----:B------:R-:W-:-:S05]  /*0750*/  IMAD.SHL.U32 R8, R9, 0x400, RZ ;  /* 0x0000040009087824 */ /* 0x000fca00078e00ff */
[----:B------:R-:W-:Y:S01]  /*0760*/  LOP3.LUT R9, R8, R19, RZ, 0xfc, !PT ;  /* 0x0000001308097212 */ /* 0x000fe200078efcff */
[----:B------:R-:W-:-:S04]  /*0770*/  IMAD.MOV.U32 R8, RZ, RZ, RZ ;  /* 0x000000ffff087224 */ /* 0x000fc800078e00ff */
[----:B------:R-:W-:-:S04]  /*0780*/  IMAD.HI R8, R9, -0x6db6db6d, R8 ;  /* 0x9249249309087827 */ /* 0x000fc800078e0208 */
[----:B------:R-:W-:Y:S01]  /*0790*/  IMAD.HI R13, R9, 0x5397829d, RZ ;  /* 0x5397829d090d7827 */ /* 0x000fe200078e02ff */
[----:B------:R-:W-:-:S04]  /*07a0*/  SHF.R.U32.HI R11, RZ, 0x1f, R8 ;  /* 0x0000001fff0b7819 */ /* 0x000fc80000011608 */
[----:B------:R-:W-:Y:S02]  /*07b0*/  SHF.R.U32.HI R12, RZ, 0x1f, R13 ;  /* 0x0000001fff0c7819 */ /* 0x000fe4000001160d */
[----:B------:R-:W-:Y:S02]  /*07c0*/  LEA.HI.SX32 R11, R8, R11, 0x1b ;  /* 0x0000000b080b7211 */ /* 0x000fe400078fdaff */
[----:B------:R-:W-:-:S03]  /*07d0*/  LEA.HI.SX32 R8, R13, R12, 0x16 ;  /* 0x0000000c0d087211 */ /* 0x000fc600078fb2ff */
[C-C-:B------:R-:W-:Y:S02]  /*07e0*/  IMAD R23, R11.reuse, -0x38, R9.reuse ;  /* 0xffffffc80b177824 */ /* 0x140fe400078e0209 */
[----:B------:R-:W-:Y:S02]  /*07f0*/  IMAD R22, R8, -0xc40, R9 ;  /* 0xfffff3c008167824 */ /* 0x000fe400078e0209 */
[----:B------:R-:W-:Y:S01]  /*0800*/  IMAD R11, R11, 0x70, R23 ;  /* 0x000000700b0b7824 */ /* 0x000fe200078e0217 */
[C---:B------:R-:W-:Y:S01]  /*0810*/  ISETP.GE.AND P1, PT, R23.reuse, 0x1, PT ;  /* 0x000000011700780c */ /* 0x040fe20003f26270 */
[----:B------:R-:W-:Y:S01]  /*0820*/  IMAD.MOV.U32 R8, RZ, RZ, -0x800003 ;  /* 0xff7ffffdff087424 */ /* 0x000fe200078e00ff */
[----:B------:R-:W-:Y:S02]  /*0830*/  ISETP.GT.AND P0, PT, R23, -0x1, PT ;  /* 0xffffffff1700780c */ /* 0x000fe40003f04270 */
[C---:B------:R-:W-:Y:S02]  /*0840*/  ISETP.LT.OR P1, PT, R22.reuse, 0x38, !P1 ;  /* 0x000000381600780c */ /* 0x040fe40004f21670 */
[----:B------:R-:W-:-:S02]  /*0850*/  ISETP.GT.AND P2, PT, R22, 0x37, P0 ;  /* 0x000000371600780c */ /* 0x000fc40000744270 */
[----:B------:R-:W-:-:S05]  /*0860*/  LEA R11, R11, 0xffffff8f, 0x1 ;  /* 0xffffff8f0b0b7811 */ /* 0x000fca00078e08ff */
[----:B------:R-:W-:-:S05]  /*0870*/  IMAD.WIDE R10, R11, 0x4, R2 ;  /* 0x000000040b0a7825 */ /* 0x000fca00078e0202 */
[----:B------:R-:W2:Y:S04]  /*0880*/  @!P1 LDG.E.CONSTANT R8, desc[UR4][R10.64] ;  /* 0x000000040a089981 */ /* 0x000ea8000c1e9900 */
[----:B------:R-:W2:Y:S01]  /*0890*/  @P2 LDG.E.CONSTANT R21, desc[UR4][R10.64+0x4] ;  /* 0x000004040a152981 */ /* 0x000ea2000c1e9900 */
[----:B------:R-:W-:Y:S01]  /*08a0*/  ISETP.GT.AND P1, PT, R23, RZ, PT ;  /* 0x000000ff1700720c */ /* 0x000fe20003f24270 */
[----:B------:R-:W-:Y:S01]  /*08b0*/  IMAD.MOV.U32 R25, RZ, RZ, -0x800003 ;  /* 0xff7ffffdff197424 */ /* 0x000fe200078e00ff */
[C---:B------:R-:W-:Y:S01]  /*08c0*/  ISETP.GT.AND P0, PT, R22.reuse, -0x38, P0 ;  /* 0xffffffc81600780c */ /* 0x040fe20000704270 */
[----:B------:R-:W-:Y:S01]  /*08d0*/  IMAD.MOV.U32 R24, RZ, RZ, -0x800003 ;  /* 0xff7ffffdff187424 */ /* 0x000fe200078e00ff */
[----:B------:R-:W-:Y:S02]  /*08e0*/  ISETP.GT.AND P1, PT, R22, -0x38, P1 ;  /* 0xffffffc81600780c */ /* 0x000fe40000f24270 */
[----:B------:R-:W-:Y:S01]  /*08f0*/  LEA.HI.SX32 R13, R13, R12, 0x10 ;  /* 0x0000000c0d0d7211 */ /* 0x000fe200078f82ff */
[----:B------:R-:W3:Y:S01]  /*0900*/  @P2 LDG.E.CONSTANT R25, desc[UR4][R10.64+0x8] ;  /* 0x000008040a192981 */ /* 0x000ee2000c1e9900 */
[----:B------:R-:W-:-:S02]  /*0910*/  IMAD.MOV.U32 R23, RZ, RZ, -0x800003 ;  /* 0xff7ffffdff177424 */ /* 0x000fc400078e00ff */
[----:B------:R-:W-:Y:S02]  /*0920*/  IMAD.MOV.U32 R22, RZ, RZ, -0x800003 ;  /* 0xff7ffffdff167424 */ /* 0x000fe400078e00ff */
[----:B------:R-:W-:Y:S01]  /*0930*/  IMAD R13, R13, -0x31000, R9 ;  /* 0xfffcf0000d0d7824 */ /* 0x000fe200078e0209 */
[----:B------:R-:W-:Y:S02]  /*0940*/  MOV R26, 0xff7ffffd ;  /* 0xff7ffffd001a7802 */ /* 0x000fe40000000f00 */
[----:B------:R-:W5:Y:S01]  /*0950*/  @P0 LDG.E.CONSTANT R23, desc[UR4][R10.64+0x1c4] ;  /* 0x0001c4040a170981 */ /* 0x000f62000c1e9900 */
[----:B------:R-:W-:-:S03]  /*0960*/  IMAD.HI R13, R13, 0x5397829d, RZ ;  /* 0x5397829d0d0d7827 */ /* 0x000fc600078e02ff */
[----:B------:R-:W5:Y:S02]  /*0970*/  @P1 LDG.E.CONSTANT R24, desc[UR4][R10.64+0x1c0] ;  /* 0x0001c0040a181981 */ /* 0x000f64000c1e9900 */
[----:B------:R-:W-:Y:S02]  /*0980*/  SHF.R.U32.HI R12, RZ, 0x1f, R13 ;  /* 0x0000001fff0c7819 */ /* 0x000fe4000001160d */
[----:B------:R-:W5:Y:S02]  /*0990*/  @P0 LDG.E.CONSTANT R22, desc[UR4][R10.64+0x1c8] ;  /* 0x0001c8040a160981 */ /* 0x000f64000c1e9900 */
[----:B------:R-:W-:Y:S02]  /*09a0*/  LEA.HI.SX32 R13, R13, R12, 0x16 ;  /* 0x0000000c0d0d7211 */ /* 0x000fe400078fb2ff */
[----:B------:R-:W5:Y:S03]  /*09b0*/  @P1 LDG.E.CONSTANT R26, desc[UR4][R10.64+0x380] ;  /* 0x000380040a1a1981 */ /* 0x000f66000c1e9900 */
[----:B----4-:R-:W-:-:S06]  /*09c0*/  IMAD.WIDE R12, R13, 0x4, R6 ;  /* 0x000000040d0c7825 */ /* 0x010fcc00078e0206 */
[----:B------:R0:W4:Y:S01]  /*09d0*/  LDG.E.CONSTANT R12, desc[UR4][R12.64] ;  /* 0x000000040c0c7981 */ /* 0x000122000c1e9900 */
[----:B--2---:R-:W-:Y:S01]  /*09e0*/  FMNMX3 R28, R8, -3.40282306073709652508e+38, R21, !PT ;  /* 0xff7ffffd081c7876 */ /* 0x004fe20007800015 */
[----:B------:R-:W-:Y:S02]  /*09f0*/  IMAD.MOV.U32 R21, RZ, RZ, -0x800003 ;  /* 0xff7ffffdff157424 */ /* 0x000fe400078e00ff */
[----:B------:R-:W-:-:S04]  /*0a00*/  IMAD.MOV.U32 R8, RZ, RZ, -0x800003 ;  /* 0xff7ffffdff087424 */ /* 0x000fc800078e00ff */
[----:B------:R-:W0:Y:S04]  /*0a10*/  @P0 LDG.E.CONSTANT R21, desc[UR4][R10.64+0x384] ;  /* 0x000384040a150981 */ /* 0x000e28000c1e9900 */
[----:B------:R-:W2:Y:S01]  /*0a20*/  @P0 LDG.E.CONSTANT R8, desc[UR4][R10.64+0x388] ;  /* 0x000388040a080981 */ /* 0x000ea2000c1e9900 */
[----:B---3--:R-:W-:-:S04]  /*0a30*/  FMNMX R25, R28, R25, !PT ;  /* 0x000000191c197209 */ /* 0x008fc80007800000 */
[----:B-----5:R-:W-:-:S04]  /*0a40*/  FMNMX R24, R25, R24, !PT ;  /* 0x0000001819187209 */ /* 0x020fc80007800000 */
[----:B------:R-:W-:-:S04]  /*0a50*/  FMNMX R23, R24, R23, !PT ;  /* 0x0000001718177209 */ /* 0x000fc80007800000 */
[----:B------:R-:W-:-:S04]  /*0a60*/  FMNMX R23, R23, R22, !PT ;  /* 0x0000001617177209 */ /* 0x000fc80007800000 */
[----:B------:R-:W-:Y:S01]  /*0a70*/  FMNMX R26, R23, R26, !PT ;  /* 0x0000001a171a7209 */ /* 0x000fe20007800000 */
[----:B------:R-:W-:-:S05]  /*0a80*/  IMAD.IADD R20, R14, 0x1, R20 ;  /* 0x000000010e147824 */ /* 0x000fca00078e0214 */
[----:B------:R-:W-:Y:S02]  /*0a90*/  ISETP.GE.AND P0, PT, R20, R17, PT ;  /* 0x000000111400720c */ /* 0x000fe40003f06270 */
[----:B0-----:R-:W-:-:S04]  /*0aa0*/  FMNMX R13, R26, R21, !PT ;  /* 0x000000151a0d7209 */ /* 0x001fc80007800000 */
[----:B--2---:R-:W-:-:S05]  /*0ab0*/  FMNMX R13, R13, R8, !PT ;  /* 0x000000080d0d7209 */ /* 0x004fca0007800000 */
[----:B----4-:R-:W-:Y:S01]  /*0ac0*/  FADD R12, R13, R12 ;  /* 0x0000000c0d0c7221 */ /* 0x010fe20000000000 */
[----:B------:R-:W-:-:S04]  /*0ad0*/  IMAD.WIDE R8, R9, 0x4, R4 ;  /* 0x0000000409087825 */ /* 0x000fc800078e0204 */
[----:B------:R-:W-:-:S05]  /*0ae0*/  FMNMX R13, RZ, R12, !PT ;  /* 0x0000000cff0d7209 */ /* 0x000fca0007800000 */
[----:B------:R0:W-:Y:S01]  /*0af0*/  STG.E desc[UR4][R8.64], R13 ;  /* 0x0000000d08007986 */ /* 0x0001e2000c101904 */
[----:B------:R-:W-:Y:S05]  /*0b00*/  @!P0 BRA `(.L_x_27) ;  /* 0xfffffff800748947 */ /* 0x000fea000383ffff */
[----:B------:R-:W-:Y:S05]  /*0b10*/  EXIT ;  /* 0x000000000000794d */ /* 0x000fea0003800000 */
.L_x_28:
        /* <DEDUP_REMOVED lines=14> */
.L_x_122:


//--------------------- .text.fused_nn_conv2d_add_nn_relu_7_kernel0 --------------------------
	.section	.text.fused_nn_conv2d_add_nn_relu_7_kernel0,"ax",@progbits
	.align	128
        .global         fused_nn_conv2d_add_nn_relu_7_kernel0
        .type           fused_nn_conv2d_add_nn_relu_7_kernel0,@function
        .size           fused_nn_conv2d_add_nn_relu_7_kernel0,(.L_x_123 - fused_nn_conv2d_add_nn_relu_7_kernel0)
        .other          fused_nn_conv2d_add_nn_relu_7_kernel0,@"STO_CUDA_ENTRY STV_DEFAULT"
fused_nn_conv2d_add_nn_relu_7_kernel0:
.text.fused_nn_conv2d_add_nn_relu_7_kernel0:
[----:B------:R-:W-:Y:S08]  /*0000*/  LDC R1, c[0x0][0x37c] ;  /* 0x0000df00ff017b82 */ /* 0x000ff00000000800 */
[----:B------:R-:W0:Y:S01]  /*0010*/  LDC.64 R6, c[0x0][0x388] ;  /* 0x0000e200ff067b82 */ /* 0x000e220000000a00 */
[----:B------:R-:W0:Y:S07]  /*0020*/  LDCU.64 UR6, c[0x0][0x358] ;  /* 0x00006b00ff0677ac */ /* 0x000e2e0008000a00 */
[----:B------:R-:W1:Y:S01]  /*0030*/  LDC.64 R8, c[0x0][0x390] ;  /* 0x0000e400ff087b82 */ /* 0x000e620000000a00 */
[----:B0-----:R-:W2:Y:S04]  /*0040*/  LDG.E R5, desc[UR6][R6.64] ;  /* 0x0000000606057981 */ /* 0x001ea8000c1e1900 */
[----:B------:R-:W2:Y:S04]  /*0050*/  LDG.E R4, desc[UR6][R6.64+0x4] ;  /* 0x0000040606047981 */ /* 0x000ea8000c1e1900 */
[----:B------:R-:W3:Y:S04]  /*0060*/  LDG.E R10, desc[UR6][R6.64+0x8] ;  /* 0x00000806060a7981 */ /* 0x000ee8000c1e1900 */
[----:B-1----:R-:W4:Y:S01]  /*0070*/  LDG.E R9, desc[UR6][R8.64] ;  /* 0x0000000608097981 */ /* 0x002f22000c1e1900 */
[----:B------:R-:W0:Y:S01]  /*0080*/  S2UR UR4, SR_CTAID.X ;  /* 0x00000000000479c3 */ /* 0x000e220000002500 */
[----:B------:R-:W1:Y:S01]  /*0090*/  S2R R0, SR_CTAID.Y ;  /* 0x0000000000007919 */ /* 0x000e620000002600 */
[----:B------:R-:W0:Y:S01]  /*00a0*/  S2R R2, SR_CTAID.Z ;  /* 0x0000000000027919 */ /* 0x000e220000002700 */
[----:B--2---:R-:W-:-:S04]  /*00b0*/  IMAD R3, R5, R4, RZ ;  /* 0x0000000405037224 */ /* 0x004fc800078e02ff */
[----:B---3--:R-:W-:Y:S02]  /*00c0*/  IMAD R10, R3, R10, RZ ;  /* 0x0000000a030a7224 */ /* 0x008fe400078e02ff */
[----:B0-----:R-:W-:-:S03]  /*00d0*/  IMAD.U32 R3, RZ, RZ, UR4 ;  /* 0x00000004ff037e24 */ /* 0x001fc6000f8e00ff */
[----:B----4-:R-:W-:-:S13]  /*00e0*/  ISETP.GT.AND P0, PT, R10, R9, PT ;  /* 0x000000090a00720c */ /* 0x010fda0003f04270 */
[----:B-1----:R-:W-:Y:S05]  /*00f0*/  @!P0 BRA `(.L_x_29) ;  /* 0x0000002800488947 */ /* 0x002fea0003800000 */
[----:B------:R-:W-:-:S13]  /*0100*/  ISETP.GE.AND P0, PT, R3, R10, PT ;  /* 0x0000000a0300720c */ /* 0x000fda0003f06270 */
[----:B------:R-:W-:Y:S05]  /*0110*/  @P0 EXIT ;  /* 0x000000000000094d */ /* 0x000fea0003800000 */
[----:B------:R-:W0:Y:S01]  /*0120*/  S2R R8, SR_TID.X ;  /* 0x0000000000087919 */ /* 0x000e220000002100 */
[----:B------:R-:W1:Y:S01]  /*0130*/  S2R R9, SR_TID.Z ;  /* 0x0000000000097919 */ /* 0x000e620000002300 */
[C---:B0-----:R-:W-:Y:S01]  /*0140*/  IMAD R0, R8.reuse, 0x6, RZ ;  /* 0x0000000608007824 */ /* 0x041fe200078e02ff */
[C---:B------:R-:W-:Y:S02]  /*0150*/  LOP3.LUT R2, R8.reuse, 0xffff, RZ, 0xc0, !PT ;  /* 0x0000ffff08027812 */ /* 0x040fe400078ec0ff */
[----:B------:R-:W-:Y:S01]  /*0160*/  ISETP.GE.U32.AND P1, PT, R8, 0x18, PT ;  /* 0x000000180800780c */ /* 0x000fe20003f26070 */
[C---:B-1----:R-:W-:Y:S02]  /*0170*/  IMAD R0, R9.reuse, 0x91, R0 ;  /* 0x0000009109007824 */ /* 0x042fe400078e0200 */
[----:B------:R-:W-:-:S03]  /*0180*/  IMAD R10, R9, 0xc, R8 ;  /* 0x0000000c090a7824 */ /* 0x000fc600078e0208 */
[----:B------:R-:W-:Y:S02]  /*0190*/  LOP3.LUT R6, R0, 0xffff, RZ, 0xc0, !PT ;  /* 0x0000ffff00067812 */ /* 0x000fe400078ec0ff */
[----:B------:R-:W-:Y:S02]  /*01a0*/  ISETP.GT.U32.AND P0, PT, R10, 0x5f, PT ;  /* 0x0000005f0a00780c */ /* 0x000fe40003f04070 */
[----:B------:R-:W-:Y:S01]  /*01b0*/  ISETP.LT.U32.AND P4, PT, R0, 0x481, !P1 ;  /* 0x000004810000780c */ /* 0x000fe20004f81070 */
[----:B------:R-:W-:Y:S01]  /*01c0*/  IMAD R7, R6, 0x551d, RZ ;  /* 0x0000551d06077824 */ /* 0x000fe200078e02ff */
[----:B------:R-:W-:Y:S01]  /*01d0*/  ISETP.GT.U32.OR P0, PT, R8, 0xb, P0 ;  /* 0x0000000b0800780c */ /* 0x000fe20000704470 */
[----:B------:R-:W-:Y:S01]  /*01e0*/  IMAD R6, R2, 0x5556, RZ ;  /* 0x0000555602067824 */ /* 0x000fe200078e02ff */
[----:B------:R-:W-:Y:S02]  /*01f0*/  IADD3 R11, PT, PT, R0, 0x4, RZ ;  /* 0x00000004000b7810 */ /* 0x000fe40007ffe0ff */
[----:B------:R-:W-:-:S02]  /*0200*/  SHF.R.U32.HI R2, RZ, 0x17, R7 ;  /* 0x00000017ff027819 */ /* 0x000fc40000011607 */
[----:B------:R-:W-:Y:S02]  /*0210*/  ISETP.LT.U32.AND P1, PT, R0, 0x47e, !P1 ;  /* 0x0000047e0000780c */ /* 0x000fe40004f21070 */
[----:B------:R-:W-:Y:S02]  /*0220*/  PRMT R7, R2, 0x9910, RZ ;  /* 0x0000991002077816 */ /* 0x000fe400000000ff */
[----:B------:R-:W-:Y:S02]  /*0230*/  SHF.R.U32.HI R2, RZ, 0x10, R6 ;  /* 0x00000010ff027819 */ /* 0x000fe40000011606 */
[----:B------:R-:W-:Y:S01]  /*0240*/  LOP3.LUT R14, R11, 0xffff, RZ, 0xc0, !PT ;  /* 0x0000ffff0b0e7812 */ /* 0x000fe200078ec0ff */
[----:B------:R-:W-:Y:S01]  /*0250*/  IMAD.MOV.U32 R6, RZ, RZ, R7 ;  /* 0x000000ffff067224 */ /* 0x000fe200078e0007 */
[----:B------:R-:W-:Y:S01]  /*0260*/  IADD3 R7, PT, PT, R0, 0x1, RZ ;  /* 0x0000000100077810 */ /* 0x000fe20007ffe0ff */
[----:B------:R-:W-:Y:S02]  /*0270*/  IMAD R2, R9, 0x4, R2 ;  /* 0x0000000409027824 */ /* 0x000fe400078e0202 */
[----:B------:R-:W-:Y:S01]  /*0280*/  IMAD R6, R6, 0x181, RZ ;  /* 0x0000018106067824 */ /* 0x000fe200078e02ff */
[----:B------:R-:W-:Y:S01]  /*0290*/  LOP3.LUT R8, R7, 0xffff, RZ, 0xc0, !PT ;  /* 0x0000ffff07087812 */ /* 0x000fe200078ec0ff */
[----:B------:R-:W-:Y:S01]  /*02a0*/  VIADD R9, R0, 0x3 ;  /* 0x0000000300097836 */ /* 0x000fe20000000000 */
[----:B------:R-:W-:Y:S01]  /*02b0*/  ISETP.GT.U32.OR P0, PT, R2, 0x1f, P0 ;  /* 0x0000001f0200780c */ /* 0x000fe20000704470 */
[----:B------:R-:W-:-:S02]  /*02c0*/  IMAD.MOV R13, RZ, RZ, -R6 ;  /* 0x000000ffff0d7224 */ /* 0x000fc400078e0a06 */
[----:B------:R-:W-:Y:S01]  /*02d0*/  IMAD R6, R8, 0x551d, RZ ;  /* 0x0000551d08067824 */ /* 0x000fe200078e02ff */
[----:B------:R-:W-:Y:S01]  /*02e0*/  LOP3.LUT R12, R9, 0xffff, RZ, 0xc0, !PT ;  /* 0x0000ffff090c7812 */ /* 0x000fe200078ec0ff */
[----:B------:R-:W-:Y:S01]  /*02f0*/  VIADD R8, R0, 0x2 ;  /* 0x0000000200087836 */ /* 0x000fe20000000000 */
[----:B------:R-:W-:Y:S01]  /*0300*/  PRMT R13, R13, 0x7710, RZ ;  /* 0x000077100d0d7816 */ /* 0x000fe200000000ff */
[----:B------:R-:W-:Y:S01]  /*0310*/  IMAD R14, R14, 0x551d, RZ ;  /* 0x0000551d0e0e7824 */ /* 0x000fe200078e02ff */
[----:B------:R-:W-:Y:S02]  /*0320*/  SHF.R.U32.HI R6, RZ, 0x17, R6 ;  /* 0x00000017ff067819 */ /* 0x000fe40000011606 */
[----:B------:R-:W-:Y:S01]  /*0330*/  LOP3.LUT R10, R8, 0xffff, RZ, 0xc0, !PT ;  /* 0x0000ffff080a7812 */ /* 0x000fe200078ec0ff */
[C---:B------:R-:W-:Y:S02]  /*0340*/  IMAD.IADD R2, R0.reuse, 0x1, R13 ;  /* 0x0000000100027824 */ /* 0x040fe400078e020d */
[----:B------:R-:W-:Y:S01]  /*0350*/  VIADD R13, R0, 0x5 ;  /* 0x00000005000d7836 */ /* 0x000fe20000000000 */
[----:B------:R-:W-:Y:S01]  /*0360*/  PRMT R0, R6, 0x9910, RZ ;  /* 0x0000991006007816 */ /* 0x000fe200000000ff */
[----:B------:R-:W-:-:S02]  /*0370*/  IMAD R6, R10, 0x551d, RZ ;  /* 0x0000551d0a067824 */ /* 0x000fc400078e02ff */
[----:B------:R-:W-:Y:S01]  /*0380*/  IMAD R10, R12, 0x551d, RZ ;  /* 0x0000551d0c0a7824 */ /* 0x000fe200078e02ff */
[----:B------:R-:W-:Y:S01]  /*0390*/  LOP3.LUT R15, R13, 0xffff, RZ, 0xc0, !PT ;  /* 0x0000ffff0d0f7812 */ /* 0x000fe200078ec0ff */
[----:B------:R-:W-:Y:S01]  /*03a0*/  IMAD R0, R0, 0x181, RZ ;  /* 0x0000018100007824 */ /* 0x000fe200078e02ff */
[----:B------:R-:W-:Y:S02]  /*03b0*/  SHF.R.U32.HI R6, RZ, 0x17, R6 ;  /* 0x00000017ff067819 */ /* 0x000fe40000011606 */
[----:B------:R-:W-:Y:S01]  /*03c0*/  SHF.R.U32.HI R10, RZ, 0x17, R10 ;  /* 0x00000017ff0a7819 */ /* 0x000fe2000001160a */
[----:B------:R-:W-:Y:S01]  /*03d0*/  IMAD R15, R15, 0x551d, RZ ;  /* 0x0000551d0f0f7824 */ /* 0x000fe200078e02ff */
[----:B------:R-:W-:Y:S01]  /*03e0*/  PRMT R16, R6, 0x9910, RZ ;  /* 0x0000991006107816 */ /* 0x000fe200000000ff */
[----:B------:R-:W-:Y:S01]  /*03f0*/  IMAD.MOV R12, RZ, RZ, -R0 ;  /* 0x000000ffff0c7224 */ /* 0x000fe200078e0a00 */
[----:B------:R-:W-:Y:S02]  /*0400*/  SHF.R.U32.HI R6, RZ, 0x17, R14 ;  /* 0x00000017ff067819 */ /* 0x000fe4000001160e */
[----:B------:R-:W-:-:S02]  /*0410*/  PRMT R14, R10, 0x9910, RZ ;  /* 0x000099100a0e7816 */ /* 0x000fc400000000ff */
[----:B------:R-:W-:Y:S02]  /*0420*/  MOV R0, R16 ;  /* 0x0000001000007202 */ /* 0x000fe40000000f00 */
[----:B------:R-:W-:Y:S02]  /*0430*/  SHF.R.U32.HI R10, RZ, 0x17, R15 ;  /* 0x00000017ff0a7819 */ /* 0x000fe4000001160f */
[----:B------:R-:W-:Y:S01]  /*0440*/  PRMT R12, R12, 0x7710, RZ ;  /* 0x000077100c0c7816 */ /* 0x000fe200000000ff */
[----:B------:R-:W-:Y:S01]  /*0450*/  IMAD R0, R0, 0x181, RZ ;  /* 0x0000018100007824 */ /* 0x000fe200078e02ff */
[----:B------:R-:W-:Y:S01]  /*0460*/  PRMT R15, R6, 0x9910, RZ ;  /* 0x00009910060f7816 */ /* 0x000fe200000000ff */
[----:B------:R-:W-:Y:S01]  /*0470*/  IMAD.MOV.U32 R6, RZ, RZ, R14 ;  /* 0x000000ffff067224 */ /* 0x000fe200078e000e */
[----:B------:R-:W-:Y:S01]  /*0480*/  PRMT R14, R10, 0x9910, RZ ;  /* 0x000099100a0e7816 */ /* 0x000fe200000000ff */
[----:B------:R-:W-:Y:S01]  /*0490*/  IMAD.IADD R7, R7, 0x1, R12 ;  /* 0x0000000107077824 */ /* 0x000fe200078e020c */
[----:B------:R-:W-:Y:S01]  /*04a0*/  LOP3.LUT R10, R2, 0xffff, RZ, 0xc0, !PT ;  /* 0x0000ffff020a7812 */ /* 0x000fe200078ec0ff */
[----:B------:R-:W-:Y:S01]  /*04b0*/  IMAD.MOV.U32 R12, RZ, RZ, R15 ;  /* 0x000000ffff0c7224 */ /* 0x000fe200078e000f */
[----:B------:R-:W-:Y:S01]  /*04c0*/  IADD3 R15, PT, PT, RZ, -R0, RZ ;  /* 0x80000000ff0f7210 */ /* 0x000fe20007ffe0ff */
[----:B------:R-:W-:-:S02]  /*04d0*/  IMAD R6, R6, 0x181, RZ ;  /* 0x0000018106067824 */ /* 0x000fc400078e02ff */
[----:B------:R-:W-:Y:S01]  /*04e0*/  IMAD R0, R12, 0x181, RZ ;  /* 0x000001810c007824 */ /* 0x000fe200078e02ff */
[----:B------:R-:W-:Y:S01]  /*04f0*/  PRMT R15, R15, 0x7710, RZ ;  /* 0x000077100f0f7816 */ /* 0x000fe200000000ff */
[----:B------:R-:W-:Y:S02]  /*0500*/  IMAD.MOV R12, RZ, RZ, -R6 ;  /* 0x000000ffff0c7224 */ /* 0x000fe400078e0a06 */
[----:B------:R-:W-:Y:S02]  /*0510*/  IMAD R10, R10, 0x29e5, RZ ;  /* 0x000029e50a0a7824 */ /* 0x000fe400078e02ff */
[----:B------:R-:W-:Y:S01]  /*0520*/  IMAD R6, R14, 0x181, RZ ;  /* 0x000001810e067824 */ /* 0x000fe200078e02ff */
[----:B------:R-:W-:Y:S01]  /*0530*/  PRMT R12, R12, 0x7710, RZ ;  /* 0x000077100c0c7816 */ /* 0x000fe200000000ff */
[----:B------:R-:W-:Y:S01]  /*0540*/  IMAD.MOV R14, RZ, RZ, -R0 ;  /* 0x000000ffff0e7224 */ /* 0x000fe200078e0a00 */
[----:B------:R-:W-:Y:S01]  /*0550*/  SHF.R.U32.HI R0, RZ, 0x10, R10 ;  /* 0x00000010ff007819 */ /* 0x000fe2000001160a */
[----:B------:R-:W-:Y:S01]  /*0560*/  IMAD.IADD R8, R8, 0x1, R15 ;  /* 0x0000000108087824 */ /* 0x000fe200078e020f */
[----:B------:R-:W-:Y:S01]  /*0570*/  IADD3 R15, PT, PT, RZ, -R6, RZ ;  /* 0x80000006ff0f7210 */ /* 0x000fe20007ffe0ff */
[----:B------:R-:W-:Y:S01]  /*0580*/  IMAD.IADD R10, R9, 0x1, R12 ;  /* 0x00000001090a7824 */ /* 0x000fe200078e020c */
[----:B------:R-:W-:Y:S01]  /*0590*/  PRMT R12, R14, 0x7710, RZ ;  /* 0x000077100e0c7816 */ /* 0x000fe200000000ff */
[----:B------:R-:W-:Y:S01]  /*05a0*/  IMAD.MOV R9, RZ, RZ, -R0 ;  /* 0x000000ffff097224 */ /* 0x000fe200078e0a00 */
[----:B------:R-:W-:-:S02]  /*05b0*/  LOP3.LUT R6, R7, 0xffff, RZ, 0xc0, !PT ;  /* 0x0000ffff07067812 */ /* 0x000fc400078ec0ff */
[----:B------:R-:W-:Y:S01]  /*05c0*/  PRMT R14, R15, 0x7710, RZ ;  /* 0x000077100f0e7816 */ /* 0x000fe200000000ff */
[----:B------:R-:W-:Y:S01]  /*05d0*/  IMAD.IADD R12, R11, 0x1, R12 ;  /* 0x000000010b0c7824 */ /* 0x000fe200078e020c */
[----:B------:R-:W-:Y:S01]  /*05e0*/  PRMT R9, R9, 0x7710, RZ ;  /* 0x0000771009097816 */ /* 0x000fe200000000ff */
[----:B------:R-:W-:Y:S01]  /*05f0*/  IMAD R6, R6, 0x29e5, RZ ;  /* 0x000029e506067824 */ /* 0x000fe200078e02ff */
[----:B------:R-:W-:Y:S02]  /*0600*/  IADD3 R14, PT, PT, R13, R14, RZ ;  /* 0x0000000e0d0e7210 */ /* 0x000fe40007ffe0ff */
[----:B------:R-:W-:Y:S01]  /*0610*/  LOP3.LUT R11, R8, 0xffff, RZ, 0xc0, !PT ;  /* 0x0000ffff080b7812 */ /* 0x000fe200078ec0ff */
[----:B------:R-:W-:Y:S01]  /*0620*/  IMAD.IADD R2, R2, 0x1, R9 ;  /* 0x0000000102027824 */ /* 0x000fe200078e0209 */
[----:B------:R-:W-:Y:S02]  /*0630*/  LOP3.LUT R13, R10, 0xffff, RZ, 0xc0, !PT ;  /* 0x0000ffff0a0d7812 */ /* 0x000fe400078ec0ff */
[----:B------:R-:W-:Y:S01]  /*0640*/  SHF.R.U32.HI R6, RZ, 0x10, R6 ;  /* 0x00000010ff067819 */ /* 0x000fe20000011606 */
[----:B------:R-:W-:Y:S01]  /*0650*/  IMAD R9, R11, 0x29e5, RZ ;  /* 0x000029e50b097824 */ /* 0x000fe200078e02ff */
[----:B------:R-:W-:Y:S01]  /*0660*/  LOP3.LUT R15, R12, 0xffff, RZ, 0xc0, !PT ;  /* 0x0000ffff0c0f7812 */ /* 0x000fe200078ec0ff */
[----:B------:R-:W-:Y:S01]  /*0670*/  IMAD R11, R13, 0x29e5, RZ ;  /* 0x000029e50d0b7824 */ /* 0x000fe200078e02ff */
[----:B------:R-:W-:Y:S01]  /*0680*/  LOP3.LUT R17, R14, 0xffff, RZ, 0xc0, !PT ;  /* 0x0000ffff0e117812 */ /* 0x000fe200078ec0ff */
[----:B------:R-:W-:Y:S01]  /*0690*/  IMAD.MOV R16, RZ, RZ, -R6 ;  /* 0x000000ffff107224 */ /* 0x000fe200078e0a06 */
[----:B------:R-:W-:Y:S01]  /*06a0*/  SHF.R.U32.HI R9, RZ, 0x10, R9 ;  /* 0x00000010ff097819 */ /* 0x000fe20000011609 */
[----:B------:R-:W-:Y:S01]  /*06b0*/  IMAD R13, R15, 0x29e5, RZ ;  /* 0x000029e50f0d7824 */ /* 0x000fe200078e02ff */
[----:B------:R-:W-:Y:S01]  /*06c0*/  SHF.R.U32.HI R11, RZ, 0x10, R11 ;  /* 0x00000010ff0b7819 */ /* 0x000fe2000001160b */
[----:B------:R-:W-:Y:S01]  /*06d0*/  IMAD R15, R17, 0x29e5, RZ ;  /* 0x000029e5110f7824 */ /* 0x000fe200078e02ff */
[----:B------:R-:W-:-:S02]  /*06e0*/  PRMT R16, R16, 0x7710, RZ ;  /* 0x0000771010107816 */ /* 0x000fc400000000ff */
[----:B------:R-:W-:Y:S01]  /*06f0*/  SHF.R.U32.HI R13, RZ, 0x10, R13 ;  /* 0x00000010ff0d7819 */ /* 0x000fe2000001160d */
[----:B------:R-:W-:Y:S01]  /*0700*/  IMAD.MOV R19, RZ, RZ, -R11 ;  /* 0x000000ffff137224 */ /* 0x000fe200078e0a0b */
[----:B------:R-:W-:Y:S01]  /*0710*/  SHF.R.U32.HI R15, RZ, 0x10, R15 ;  /* 0x00000010ff0f7819 */ /* 0x000fe2000001160f */
[----:B------:R-:W-:Y:S01]  /*0720*/  IMAD.IADD R7, R7, 0x1, R16 ;  /* 0x0000000107077824 */ /* 0x000fe200078e0210 */
[----:B------:R-:W-:Y:S01]  /*0730*/  IADD3 R17, PT, PT, RZ, -R9, RZ ;  /* 0x80000009ff117210 */ /* 0x000fe20007ffe0ff */
[----:B------:R-:W-:Y:S01]  /*0740*/  IMAD.MOV R21, RZ, RZ, -R13 ;  /* 0x000000ffff157224 */ /* 0x000fe200078e0a0d */
[----:B------:R-:W-:Y:S01]  /*0750*/  PRMT R19, R19, 0x7710, RZ ;  /* 0x0000771013137816 */ /* 0x000fe200000000ff */
[----:B------:R-:W-:Y:S01]  /*0760*/  IMAD.MOV R16, RZ, RZ, -R15 ;  /* 0x000000ffff107224 */ /* 0x000fe200078e0a0f */
[----:B------:R-:W-:Y:S02]  /*0770*/  PRMT R17, R17, 0x7710, RZ ;  /* 0x0000771011117816 */ /* 0x000fe400000000ff */
[----:B------:R-:W-:Y:S01]  /*0780*/  PRMT R21, R21, 0x7710, RZ ;  /* 0x0000771015157816 */ /* 0x000fe200000000ff */
[----:B------:R-:W-:Y:S01]  /*0790*/  IMAD.IADD R10, R10, 0x1, R19 ;  /* 0x000000010a0a7824 */ /* 0x000fe200078e0213 */
[----:B------:R-:W-:-:S02]  /*07a0*/  PRMT R19, R16, 0x7710, RZ ;  /* 0x0000771010137816 */ /* 0x000fc400000000ff */
[----:B------:R-:W-:Y:S01]  /*07b0*/  IADD3 R8, PT, PT, R8, R17, RZ ;  /* 0x0000001108087210 */ /* 0x000fe20007ffe0ff */
[----:B------:R-:W-:Y:S01]  /*07c0*/  IMAD.IADD R12, R12, 0x1, R21 ;  /* 0x000000010c0c7824 */ /* 0x000fe200078e0215 */
[----:B------:R-:W-:Y:S01]  /*07d0*/  LOP3.LUT R17, R2, 0xffff, RZ, 0xc0, !PT ;  /* 0x0000ffff02117812 */ /* 0x000fe200078ec0ff */
[----:B------:R-:W-:Y:S01]  /*07e0*/  IMAD.IADD R14, R14, 0x1, R19 ;  /* 0x000000010e0e7824 */ /* 0x000fe200078e0213 */
[----:B------:R-:W-:Y:S02]  /*07f0*/  LOP3.LUT R7, R7, 0xffff, RZ, 0xc0, !PT ;  /* 0x0000ffff07077812 */ /* 0x000fe400078ec0ff */
[----:B------:R-:W-:Y:S02]  /*0800*/  LOP3.LUT R8, R8, 0xffff, RZ, 0xc0, !PT ;  /* 0x0000ffff08087812 */ /* 0x000fe400078ec0ff */
[----:B------:R-:W-:Y:S02]  /*0810*/  LOP3.LUT R2, R10, 0xffff, RZ, 0xc0, !PT ;  /* 0x0000ffff0a027812 */ /* 0x000fe400078ec0ff */
[----:B------:R-:W-:-:S02]  /*0820*/  LOP3.LUT R12, R12, 0xffff, RZ, 0xc0, !PT ;  /* 0x0000ffff0c0c7812 */ /* 0x000fc400078ec0ff */
[----:B------:R-:W-:Y:S02]  /*0830*/  LOP3.LUT R14, R14, 0xffff, RZ, 0xc0, !PT ;  /* 0x0000ffff0e0e7812 */ /* 0x000fe400078ec0ff */
[----:B------:R-:W-:Y:S02]  /*0840*/  LEA.HI R6, R7, R6, RZ, 0x1f ;  /* 0x0000000607067211 */ /* 0x000fe400078ff8ff */
[----:B------:R-:W-:Y:S02]  /*0850*/  LEA.HI R0, R17, R0, RZ, 0x1f ;  /* 0x0000000011007211 */ /* 0x000fe400078ff8ff */
[----:B------:R-:W-:Y:S02]  /*0860*/  LEA.HI R9, R8, R9, RZ, 0x1f ;  /* 0x0000000908097211 */ /* 0x000fe400078ff8ff */
[----:B------:R-:W-:Y:S01]  /*0870*/  LEA.HI R2, R2, R11, RZ, 0x1f ;  /* 0x0000000b02027211 */ /* 0x000fe200078ff8ff */
[----:B------:R-:W-:Y:S01]  /*0880*/  IMAD.MOV.U32 R11, RZ, RZ, R4 ;  /* 0x000000ffff0b7224 */ /* 0x000fe200078e0004 */
[----:B------:R-:W-:-:S02]  /*0890*/  LEA.HI R13, R12, R13, RZ, 0x1f ;  /* 0x0000000d0c0d7211 */ /* 0x000fc400078ff8ff */
[----:B------:R-:W-:Y:S02]  /*08a0*/  LEA.HI R15, R14, R15, RZ, 0x1f ;  /* 0x0000000f0e0f7211 */ /* 0x000fe400078ff8ff */
[----:B------:R-:W-:Y:S02]  /*08b0*/  MOV R14, R5 ;  /* 0x00000005000e7202 */ /* 0x000fe40000000f00 */
[----:B------:R-:W-:Y:S02]  /*08c0*/  LOP3.LUT R6, R6, 0xffff, RZ, 0xc0, !PT ;  /* 0x0000ffff06067812 */ /* 0x000fe400078ec0ff */
[----:B------:R-:W-:Y:S02]  /*08d0*/  LOP3.LUT R0, R0, 0xffff, RZ, 0xc0, !PT ;  /* 0x0000ffff00007812 */ /* 0x000fe400078ec0ff */
[----:B------:R-:W-:Y:S02]  /*08e0*/  LOP3.LUT R4, R9, 0xffff, RZ, 0xc0, !PT ;  /* 0x0000ffff09047812 */ /* 0x000fe400078ec0ff */
[----:B------:R-:W-:-:S02]  /*08f0*/  LOP3.LUT R5, R2, 0xffff, RZ, 0xc0, !PT ;  /* 0x0000ffff02057812 */ /* 0x000fc400078ec0ff */
[----:B------:R-:W-:Y:S02]  /*0900*/  LOP3.LUT R13, R13, 0xffff, RZ, 0xc0, !PT ;  /* 0x0000ffff0d0d7812 */ /* 0x000fe400078ec0ff */
[----:B------:R-:W-:Y:S02]  /*0910*/  LOP3.LUT R7, R15, 0xffff, RZ, 0xc0, !PT ;  /* 0x0000ffff0f077812 */ /* 0x000fe400078ec0ff */
[----:B------:R-:W-:Y:S02]  /*0920*/  SHF.R.U32.HI R2, RZ, 0x5, R6 ;  /* 0x00000005ff027819 */ /* 0x000fe40000011606 */
[----:B------:R-:W-:Y:S02]  /*0930*/  SHF.R.U32.HI R0, RZ, 0x5, R0 ;  /* 0x00000005ff007819 */ /* 0x000fe40000011600 */
[----:B------:R-:W-:Y:S02]  /*0940*/  SHF.R.U32.HI R4, RZ, 0x5, R4 ;  /* 0x00000005ff047819 */ /* 0x000fe40000011604 */
[----:B------:R-:W-:-:S02]  /*0950*/  SHF.R.U32.HI R5, RZ, 0x5, R5 ;  /* 0x00000005ff057819 */ /* 0x000fc40000011605 */
[----:B------:R-:W-:Y:S02]  /*0960*/  SHF.R.U32.HI R6, RZ, 0x5, R13 ;  /* 0x00000005ff067819 */ /* 0x000fe4000001160d */
[----:B------:R-:W-:Y:S02]  /*0970*/  SHF.R.U32.HI R7, RZ, 0x5, R7 ;  /* 0x00000005ff077819 */ /* 0x000fe40000011607 */
[----:B------:R-:W-:Y:S02]  /*0980*/  LOP3.LUT R0, R0, 0xffff, RZ, 0xc0, !PT ;  /* 0x0000ffff00007812 */ /* 0x000fe400078ec0ff */
[----:B------:R-:W-:Y:S02]  /*0990*/  LOP3.LUT R2, R2, 0xffff, RZ, 0xc0, !PT ;  /* 0x0000ffff02027812 */ /* 0x000fe400078ec0ff */
[----:B------:R-:W-:Y:S02]  /*09a0*/  LOP3.LUT R4, R4, 0xffff, RZ, 0xc0, !PT ;  /* 0x0000ffff04047812 */ /* 0x000fe400078ec0ff */
[----:B------:R-:W-:-:S02]  /*09b0*/  LOP3.LUT R5, R5, 0xffff, RZ, 0xc0, !PT ;  /* 0x0000ffff05057812 */ /* 0x000fc400078ec0ff */
[----:B------:R-:W-:Y:S02]  /*09c0*/  LOP3.LUT R6, R6, 0xffff, RZ, 0xc0, !PT ;  /* 0x0000ffff06067812 */ /* 0x000fe400078ec0ff */
[----:B------:R-:W-:-:S07]  /*09d0*/  LOP3.LUT R7, R7, 0xffff, RZ, 0xc0, !PT ;  /* 0x0000ffff07077812 */ /* 0x000fce00078ec0ff */
.L_x_56:
[-C--:B------:R-:W-:Y:S01]  /*09e0*/  IMAD R16, R11, R14.reuse, RZ ;  /* 0x0000000e0b107224 */ /* 0x080fe200078e02ff */
[----:B------:R-:W-:Y:S02]  /*09f0*/  IABS R17, R3 ;  /* 0x0000000300117213 */ /* 0x000fe40000000000 */
[----:B------:R-:W-:Y:S02]  /*0a00*/  CS2R R60, SRZ ;  /* 0x00000000003c7805 */ /* 0x000fe4000001ff00 */
[----:B------:R-:W-:Y:S01]  /*0a10*/  IABS R21, R14 ;  /* 0x0000000e00157213 */ /* 0x000fe20000000000 */
[----:B------:R-:W-:Y:S01]  /*0a20*/  IMAD.MOV.U32 R63, RZ, RZ, RZ ;  /* 0x000000ffff3f7224 */ /* 0x000fe200078e00ff */
[-C--:B------:R-:W-:Y:S02]  /*0a30*/  IABS R13, R16.reuse ;  /* 0x00000010000d7213 */ /* 0x080fe40000000000 */
[----:B------:R-:W-:Y:S02]  /*0a40*/  CS2R R64, SRZ ;  /* 0x0000000000407805 */ /* 0x000fe4000001ff00 */
[----:B------:R-:W-:Y:S01]  /*0a50*/  IABS R18, R16 ;  /* 0x0000001000127213 */ /* 0x000fe20000000000 */
[----:B------:R-:W-:Y:S01]  /*0a60*/  IMAD.MOV R22, RZ, RZ, -R21 ;  /* 0x000000ffff167224 */ /* 0x000fe200078e0a15 */
[----:B------:R-:W0:Y:S01]  /*0a70*/  I2F.RP R10, R13 ;  /* 0x0000000d000a7306 */ /* 0x000e220000209400 */
[----:B------:R-:W-:Y:S01]  /*0a80*/  IMAD.MOV.U32 R56, RZ, RZ, RZ ;  /* 0x000000ffff387224 */ /* 0x000fe200078e00ff */
[----:B------:R-:W-:Y:S01]  /*0a90*/  MOV R51, RZ ;  /* 0x000000ff00337202 */ /* 0x000fe20000000f00 */
[----:B------:R-:W-:-:S02]  /*0aa0*/  IMAD.MOV.U32 R52, RZ, RZ, RZ ;  /* 0x000000ffff347224 */ /* 0x000fc400078e00ff */
[----:B------:R-:W-:-:S03]  /*0ab0*/  IMAD.MOV.U32 R58, RZ, RZ, RZ ;  /* 0x000000ffff3a7224 */ /* 0x000fc600078e00ff */
[----:B0-----:R-:W0:Y:S02]  /*0ac0*/  MUFU.RCP R10, R10 ;  /* 0x0000000a000a7308 */ /* 0x001e240000001000 */
[----:B0-----:R-:W-:Y:S02]  /*0ad0*/  VIADD R8, R10, 0xffffffe ;  /* 0x0ffffffe0a087836 */ /* 0x001fe40000000000 */
[----:B------:R-:W-:-:S04]  /*0ae0*/  IMAD.MOV R10, RZ, RZ, -R18 ;  /* 0x000000ffff0a7224 */ /* 0x000fc800078e0a12 */
[----:B------:R0:W1:Y:S01]  /*0af0*/  F2I.FTZ.U32.TRUNC.NTZ R9, R8 ;  /* 0x0000000800097305 */ /* 0x000062000021f000 */
[----:B------:R-:W2:Y:S01]  /*0b00*/  S2R R18, SR_TID.X ;  /* 0x0000000000127919 */ /* 0x000ea20000002100 */
[----:B0-----:R-:W-:Y:S02]  /*0b10*/  HFMA2 R8, -RZ, RZ, 0, 0 ;  /* 0x00000000ff087431 */ /* 0x001fe400000001ff */
[----:B-1----:R-:W-:-:S04]  /*0b20*/  IMAD.MOV R12, RZ, RZ, -R9 ;  /* 0x000000ffff0c7224 */ /* 0x002fc800078e0a09 */
[----:B------:R-:W-:-:S04]  /*0b30*/  IMAD R15, R12, R13, RZ ;  /* 0x0000000d0c0f7224 */ /* 0x000fc800078e02ff */
[----:B------:R-:W-:Y:S01]  /*0b40*/  IMAD.HI.U32 R12, R9, R15, R8 ;  /* 0x0000000f090c7227 */ /* 0x000fe200078e0008 */
[----:B------:R-:W-:-:S04]  /*0b50*/  IABS R9, R14 ;  /* 0x0000000e00097213 */ /* 0x000fc80000000000 */
[----:B------:R-:W0:Y:S01]  /*0b60*/  I2F.RP R15, R9 ;  /* 0x00000009000f7306 */ /* 0x000e220000209400 */
[----:B------:R-:W-:-:S04]  /*0b70*/  IMAD.HI.U32 R8, R12, R17, RZ ;  /* 0x000000110c087227 */ /* 0x000fc800078e00ff */
[----:B------:R-:W-:Y:S02]  /*0b80*/  IMAD R10, R8, R10, R17 ;  /* 0x0000000a080a7224 */ /* 0x000fe400078e0211 */
[----:B------:R-:W1:Y:S01]  /*0b90*/  S2R R17, SR_TID.Z ;  /* 0x0000000000117919 */ /* 0x000e620000002300 */
[----:B--2---:R-:W-:Y:S02]  /*0ba0*/  IMAD R18, R18, 0x6, RZ ;  /* 0x0000000612127824 */ /* 0x004fe400078e02ff */
[----:B------:R-:W-:Y:S01]  /*0bb0*/  ISETP.GT.U32.AND P3, PT, R13, R10, PT ;  /* 0x0000000a0d00720c */ /* 0x000fe20003f64070 */
[----:B0-----:R-:W0:-:S12]  /*0bc0*/  MUFU.RCP R15, R15 ;  /* 0x0000000f000f7308 */ /* 0x001e180000001000 */
[----:B------:R-:W-:Y:S01]  /*0bd0*/  @!P3 IMAD.IADD R10, R10, 0x1, -R13 ;  /* 0x000000010a0ab824 */ /* 0x000fe200078e0a0d */
[----:B------:R-:W-:Y:S02]  /*0be0*/  @!P3 IADD3 R8, PT, PT, R8, 0x1, RZ ;  /* 0x000000010808b810 */ /* 0x000fe40007ffe0ff */
[----:B------:R-:W-:Y:S02]  /*0bf0*/  ISETP.NE.AND P3, PT, R16, RZ, PT ;  /* 0x000000ff1000720c */ /* 0x000fe40003f65270 */
[----:B------:R-:W-:Y:S02]  /*0c00*/  ISETP.GE.U32.AND P2, PT, R10, R13, PT ;  /* 0x0000000d0a00720c */ /* 0x000fe40003f46070 */
[----:B------:R-:W-:Y:S01]  /*0c10*/  LOP3.LUT R10, R3, R16, RZ, 0x3c, !PT ;  /* 0x00000010030a7212 */ /* 0x000fe200078e3cff */
[----:B0-----:R-:W-:-:S03]  /*0c20*/  VIADD R12, R15, 0xffffffe ;  /* 0x0ffffffe0f0c7836 */ /* 0x001fc60000000000 */
[----:B------:R-:W-:Y:S01]  /*0c30*/  ISETP.GE.AND P5, PT, R10, RZ, PT ;  /* 0x000000ff0a00720c */ /* 0x000fe20003fa6270 */
[----:B------:R-:W0:Y:S01]  /*0c40*/  F2I.FTZ.U32.TRUNC.NTZ R13, R12 ;  /* 0x0000000c000d7305 */ /* 0x000e22000021f000 */
[----:B-1----:R-:W-:-:S05]  /*0c50*/  IMAD R18, R17, 0x91, R18 ;  /* 0x0000009111127824 */ /* 0x002fca00078e0212 */
[----:B------:R-:W-:Y:S02]  /*0c60*/  @P2 VIADD R8, R8, 0x1 ;  /* 0x0000000108082836 */ /* 0x000fe40000000000 */
[C---:B------:R-:W-:Y:S01]  /*0c70*/  VIADD R27, R18.reuse, 0x3 ;  /* 0x00000003121b7836 */ /* 0x040fe20000000000 */
[C---:B------:R-:W-:Y:S01]  /*0c80*/  LOP3.LUT R15, R18.reuse, 0xffff, RZ, 0xc0, !PT ;  /* 0x0000ffff120f7812 */ /* 0x040fe200078ec0ff */
[C---:B------:R-:W-:Y:S01]  /*0c90*/  VIADD R23, R18.reuse, 0x5 ;  /* 0x0000000512177836 */ /* 0x040fe20000000000 */
[----:B------:R-:W-:Y:S01]  /*0ca0*/  IADD3 R29, PT, PT, R18, 0x2, RZ ;  /* 0x00000002121d7810 */ /* 0x000fe20007ffe0ff */
[----:B------:R-:W-:Y:S01]  /*0cb0*/  @!P5 IMAD.MOV R8, RZ, RZ, -R8 ;  /* 0x000000ffff08d224 */ /* 0x000fe200078e0a08 */
[----:B------:R-:W-:Y:S01]  /*0cc0*/  @!P3 LOP3.LUT R8, RZ, R16, RZ, 0x33, !PT ;  /* 0x00000010ff08b212 */ /* 0x000fe200078e33ff */
[----:B------:R-:W-:Y:S01]  /*0cd0*/  IMAD R17, R15, 0x94f3, RZ ;  /* 0x000094f30f117824 */ /* 0x000fe200078e02ff */
[----:B------:R-:W-:Y:S01]  /*0ce0*/  ISETP.NE.AND P3, PT, R14, RZ, PT ;  /* 0x000000ff0e00720c */ /* 0x000fe20003f65270 */
[----:B0-----:R-:W-:-:S02]  /*0cf0*/  IMAD.MOV R12, RZ, RZ, -R13 ;  /* 0x000000ffff0c7224 */ /* 0x001fc400078e0a0d */
[----:B------:R-:W-:Y:S01]  /*0d00*/  IMAD R10, R16, R8, RZ ;  /* 0x00000008100a7224 */ /* 0x000fe200078e02ff */
[----:B------:R-:W-:Y:S01]  /*0d10*/  SHF.R.U32.HI R16, RZ, 0x15, R17 ;  /* 0x00000015ff107819 */ /* 0x000fe20000011611 */
[----:B------:R-:W-:Y:S02]  /*0d20*/  IMAD R19, R12, R9, RZ ;  /* 0x000000090c137224 */ /* 0x000fe400078e02ff */
[----:B------:R-:W-:Y:S01]  /*0d30*/  IMAD.MOV.U32 R12, RZ, RZ, RZ ;  /* 0x000000ffff0c7224 */ /* 0x000fe200078e00ff */
[----:B------:R-:W-:Y:S01]  /*0d40*/  IADD3 R17, PT, PT, -R10, R3, RZ ;  /* 0x000000030a117210 */ /* 0x000fe20007ffe1ff */
[----:B------:R-:W-:Y:S01]  /*0d50*/  VIADD R25, R18, 0x4 ;  /* 0x0000000412197836 */ /* 0x000fe20000000000 */
[----:B------:R-:W-:Y:S01]  /*0d60*/  PRMT R16, R16, 0x9910, RZ ;  /* 0x0000991010107816 */ /* 0x000fe200000000ff */
[----:B------:R-:W-:Y:S01]  /*0d70*/  IMAD.HI.U32 R12, R13, R19, R12 ;  /* 0x000000130d0c7227 */ /* 0x000fe200078e000c */
[----:B------:R-:W-:Y:S02]  /*0d80*/  IABS R20, R17 ;  /* 0x0000001100147213 */ /* 0x000fe40000000000 */
[----:B------:R-:W-:Y:S01]  /*0d90*/  LOP3.LUT R19, R23, 0xffff, RZ, 0xc0, !PT ;  /* 0x0000ffff17137812 */ /* 0x000fe200078ec0ff */
[----:B------:R-:W-:Y:S01]  /*0da0*/  IMAD R16, R16, 0x37, RZ ;  /* 0x0000003710107824 */ /* 0x000fe200078e02ff */
[----:B------:R-:W-:Y:S01]  /*0db0*/  LOP3.LUT R21, R25, 0xffff, RZ, 0xc0, !PT ;  /* 0x0000ffff19157812 */ /* 0x000fe200078ec0ff */
[----:B------:R-:W-:Y:S01]  /*0dc0*/  IMAD.MOV.U32 R13, RZ, RZ, R20 ;  /* 0x000000ffff0d7224 */ /* 0x000fe200078e0014 */
[----:B------:R-:W-:Y:S01]  /*0dd0*/  LOP3.LUT R20, R27, 0xffff, RZ, 0xc0, !PT ;  /* 0x0000ffff1b147812 */ /* 0x000fe200078ec0ff */
[----:B------:R-:W-:Y:S01]  /*0de0*/  VIADD R31, R18, 0x1 ;  /* 0x00000001121f7836 */ /* 0x000fe20000000000 */
[----:B------:R-:W-:Y:S01]  /*0df0*/  IADD3 R16, PT, PT, RZ, -R16, RZ ;  /* 0x80000010ff107210 */ /* 0x000fe20007ffe0ff */
[----:B------:R-:W-:Y:S01]  /*0e00*/  IMAD.HI.U32 R12, R12, R13, RZ ;  /* 0x0000000d0c0c7227 */ /* 0x000fe200078e00ff */
[----:B------:R-:W-:-:S03]  /*0e10*/  LOP3.LUT R17, R17, R14, RZ, 0x3c, !PT ;  /* 0x0000000e11117212 */ /* 0x000fc600078e3cff */
[----:B------:R-:W-:Y:S01]  /*0e20*/  IMAD R22, R12, R22, R13 ;  /* 0x000000160c167224 */ /* 0x000fe200078e020d */
[----:B------:R-:W-:Y:S01]  /*0e30*/  PRMT R13, R16, 0x7710, RZ ;  /* 0x00007710100d7816 */ /* 0x000fe200000000ff */
[----:B------:R-:W-:Y:S01]  /*0e40*/  IMAD R28, R20, 0x94f3, RZ ;  /* 0x000094f3141c7824 */ /* 0x000fe200078e02ff */
[----:B------:R-:W-:Y:S01]  /*0e50*/  LOP3.LUT R16, R31, 0xffff, RZ, 0xc0, !PT ;  /* 0x0000ffff1f107812 */ /* 0x000fe200078ec0ff */
[----:B------:R-:W-:Y:S01]  /*0e60*/  IMAD R24, R19, 0x94f3, RZ ;  /* 0x000094f313187824 */ /* 0x000fe200078e02ff */
[----:B------:R-:W-:Y:S01]  /*0e70*/  ISETP.GT.U32.AND P5, PT, R9, R22, PT ;  /* 0x000000160900720c */ /* 0x000fe20003fa4070 */
[----:B------:R-:W-:Y:S01]  /*0e80*/  IMAD.IADD R13, R18, 0x1, R13 ;  /* 0x00000001120d7824 */ /* 0x000fe200078e020d */
[----:B------:R-:W-:Y:S01]  /*0e90*/  LOP3.LUT R18, R29, 0xffff, RZ, 0xc0, !PT ;  /* 0x0000ffff1d127812 */ /* 0x000fe200078ec0ff */
[----:B------:R-:W-:Y:S01]  /*0ea0*/  IMAD R26, R21, 0x94f3, RZ ;  /* 0x000094f3151a7824 */ /* 0x000fe200078e02ff */
[----:B------:R-:W-:Y:S01]  /*0eb0*/  SHF.R.U32.HI R28, RZ, 0x15, R28 ;  /* 0x00000015ff1c7819 */ /* 0x000fe2000001161c */
[----:B------:R-:W-:Y:S01]  /*0ec0*/  IMAD R32, R16, 0x94f3, RZ ;  /* 0x000094f310207824 */ /* 0x000fe200078e02ff */
[----:B------:R-:W-:Y:S01]  /*0ed0*/  SHF.R.U32.HI R24, RZ, 0x15, R24 ;  /* 0x00000015ff187819 */ /* 0x000fe20000011618 */
[----:B------:R-:W-:Y:S01]  /*0ee0*/  IMAD R30, R18, 0x94f3, RZ ;  /* 0x000094f3121e7824 */ /* 0x000fe200078e02ff */
[----:B------:R-:W-:Y:S01]  /*0ef0*/  PRMT R28, R28, 0x9910, RZ ;  /* 0x000099101c1c7816 */ /* 0x000fe200000000ff */
[----:B------:R-:W-:Y:S01]  /*0f00*/  IMAD R18, R18, 0x551d, RZ ;  /* 0x0000551d12127824 */ /* 0x000fe200078e02ff */
[----:B------:R-:W-:Y:S01]  /*0f10*/  SHF.R.U32.HI R26, RZ, 0x15, R26 ;  /* 0x00000015ff1a7819 */ /* 0x000fe2000001161a */
[----:B------:R-:W-:Y:S01]  /*0f20*/  IMAD R19, R19, 0x551d, RZ ;  /* 0x0000551d13137824 */ /* 0x000fe200078e02ff */
[----:B------:R-:W-:Y:S01]  /*0f30*/  SHF.R.U32.HI R30, RZ, 0x15, R30 ;  /* 0x00000015ff1e7819 */ /* 0x000fe2000001161e */
[----:B------:R-:W-:Y:S01]  /*0f40*/  IMAD R28, R28, 0x37, RZ ;  /* 0x000000371c1c7824 */ /* 0x000fe200078e02ff */
[----:B------:R-:W-:Y:S01]  /*0f50*/  SHF.R.U32.HI R32, RZ, 0x15, R32 ;  /* 0x00000015ff207819 */ /* 0x000fe20000011620 */
[----:B------:R-:W-:Y:S01]  /*0f60*/  @!P5 IMAD.IADD R22, R22, 0x1, -R9 ;  /* 0x000000011616d824 */ /* 0x000fe200078e0a09 */
[----:B------:R-:W-:Y:S01]  /*0f70*/  PRMT R30, R30, 0x9910, RZ ;  /* 0x000099101e1e7816 */ /* 0x000fe200000000ff */
[----:B------:R-:W-:Y:S01]  /*0f80*/  IMAD.MOV R28, RZ, RZ, -R28 ;  /* 0x000000ffff1c7224 */ /* 0x000fe200078e0a1c */
[----:B------:R-:W-:Y:S01]  /*0f90*/  PRMT R24, R24, 0x9910, RZ ;  /* 0x0000991018187816 */ /* 0x000fe200000000ff */
[----:B------:R-:W-:Y:S01]  /*0fa0*/  IMAD R21, R21, 0x551d, RZ ;  /* 0x0000551d15157824 */ /* 0x000fe200078e02ff */
[----:B------:R-:W-:Y:S01]  /*0fb0*/  PRMT R26, R26, 0x9910, RZ ;  /* 0x000099101a1a7816 */ /* 0x000fe200000000ff */
[----:B------:R-:W-:Y:S01]  /*0fc0*/  IMAD R30, R30, 0x37, RZ ;  /* 0x000000371e1e7824 */ /* 0x000fe200078e02ff */
[----:B------:R-:W-:Y:S01]  /*0fd0*/  PRMT R32, R32, 0x9910, RZ ;  /* 0x0000991020207816 */ /* 0x000fe200000000ff */
[----:B------:R-:W-:Y:S01]  /*0fe0*/  IMAD R24, R24, 0x37, RZ ;  /* 0x0000003718187824 */ /* 0x000fe200078e02ff */
[----:B------:R-:W-:Y:S01]  /*0ff0*/  PRMT R28, R28, 0x7710, RZ ;  /* 0x000077101c1c7816 */ /* 0x000fe200000000ff */
[----:B------:R-:W-:Y:S01]  /*1000*/  IMAD R26, R26, 0x37, RZ ;  /* 0x000000371a1a7824 */ /* 0x000fe200078e02ff */
[----:B------:R-:W-:Y:S01]  /*1010*/  ISETP.GE.U32.AND P2, PT, R22, R9, PT ;  /* 0x000000091600720c */ /* 0x000fe20003f46070 */
[----:B------:R-:W-:Y:S01]  /*1020*/  IMAD R32, R32, 0x37, RZ ;  /* 0x0000003720207824 */ /* 0x000fe200078e02ff */
[----:B------:R-:W-:Y:S01]  /*1030*/  SHF.R.U32.HI R18, RZ, 0x17, R18 ;  /* 0x00000017ff127819 */ /* 0x000fe20000011612 */
[----:B------:R-:W-:Y:S01]  /*1040*/  IMAD.MOV R30, RZ, RZ, -R30 ;  /* 0x000000ffff1e7224 */ /* 0x000fe200078e0a1e */
[----:B------:R-:W-:Y:S01]  /*1050*/  IADD3 R26, PT, PT, RZ, -R26, RZ ;  /* 0x8000001aff1a7210 */ /* 0x000fe20007ffe0ff */
[----:B------:R-:W-:Y:S01]  /*1060*/  IMAD.MOV R24, RZ, RZ, -R24 ;  /* 0x000000ffff187224 */ /* 0x000fe200078e0a18 */
[----:B------:R-:W-:Y:S01]  /*1070*/  IADD3 R32, PT, PT, RZ, -R32, RZ ;  /* 0x80000020ff207210 */ /* 0x000fe20007ffe0ff */
[----:B------:R-:W-:Y:S01]  /*1080*/  IMAD.IADD R27, R27, 0x1, R28 ;  /* 0x000000011b1b7824 */ /* 0x000fe200078e021c */
[----:B------:R-:W-:Y:S01]  /*1090*/  PRMT R28, R30, 0x7710, RZ ;  /* 0x000077101e1c7816 */ /* 0x000fe200000000ff */
[----:B------:R-:W-:Y:S01]  /*10a0*/  IMAD R20, R20, 0x551d, RZ ;  /* 0x0000551d14147824 */ /* 0x000fe200078e02ff */
[----:B------:R-:W-:Y:S01]  /*10b0*/  PRMT R24, R24, 0x7710, RZ ;  /* 0x0000771018187816 */ /* 0x000fe200000000ff */
[----:B------:R-:W-:Y:S01]  /*10c0*/  IMAD R16, R16, 0x551d, RZ ;  /* 0x0000551d10107824 */ /* 0x000fe200078e02ff */
[----:B------:R-:W-:Y:S01]  /*10d0*/  PRMT R26, R26, 0x7710, RZ ;  /* 0x000077101a1a7816 */ /* 0x000fe200000000ff */
[----:B------:R-:W-:Y:S01]  /*10e0*/  IMAD R15, R15, 0x551d, RZ ;  /* 0x0000551d0f0f7824 */ /* 0x000fe200078e02ff */
[----:B------:R-:W-:Y:S01]  /*10f0*/  PRMT R30, R32, 0x7710, RZ ;  /* 0x00007710201e7816 */ /* 0x000fe200000000ff */
[----:B------:R-:W-:Y:S01]  /*1100*/  IMAD.IADD R24, R23, 0x1, R24 ;  /* 0x0000000117187824 */ /* 0x000fe200078e0218 */
[----:B------:R-:W-:Y:S01]  /*1110*/  SHF.R.U32.HI R19, RZ, 0x17, R19 ;  /* 0x00000017ff137819 */ /* 0x000fe20000011613 */
[----:B------:R-:W-:Y:S01]  /*1120*/  IMAD.IADD R26, R25, 0x1, R26 ;  /* 0x00000001191a7824 */ /* 0x000fe200078e021a */
[----:B------:R-:W-:Y:S01]  /*1130*/  SHF.R.U32.HI R21, RZ, 0x17, R21 ;  /* 0x00000017ff157819 */ /* 0x000fe20000011615 */
[----:B------:R-:W-:Y:S01]  /*1140*/  IMAD.IADD R31, R31, 0x1, R30 ;  /* 0x000000011f1f7824 */ /* 0x000fe200078e021e */
[----:B------:R-:W-:Y:S01]  /*1150*/  SHF.R.U32.HI R20, RZ, 0x17, R20 ;  /* 0x00000017ff147819 */ /* 0x000fe20000011614 */
[----:B------:R-:W-:Y:S01]  /*1160*/  @!P5 VIADD R12, R12, 0x1 ;  /* 0x000000010c0cd836 */ /* 0x000fe20000000000 */
[----:B------:R-:W-:Y:S01]  /*1170*/  SHF.R.U32.HI R16, RZ, 0x17, R16 ;  /* 0x00000017ff107819 */ /* 0x000fe20000011610 */
[----:B------:R-:W-:Y:S01]  /*1180*/  IMAD R19, R19, 0xc400, RZ ;  /* 0x0000c40013137824 */ /* 0x000fe200078e02ff */
[----:B------:R-:W-:Y:S01]  /*1190*/  IADD3 R29, PT, PT, R29, R28, RZ ;  /* 0x0000001c1d1d7210 */ /* 0x000fe20007ffe0ff */
[----:B------:R-:W-:Y:S01]  /*11a0*/  IMAD R21, R21, 0xc400, RZ ;  /* 0x0000c40015157824 */ /* 0x000fe200078e02ff */
[----:B------:R-:W-:Y:S01]  /*11b0*/  SHF.R.U32.HI R15, RZ, 0x17, R15 ;  /* 0x00000017ff0f7819 */ /* 0x000fe2000001160f */
[----:B------:R-:W-:Y:S01]  /*11c0*/  IMAD R9, R20, 0xc400, RZ ;  /* 0x0000c40014097824 */ /* 0x000fe200078e02ff */
[----:B------:R-:W-:Y:S01]  /*11d0*/  ISETP.GE.AND P6, PT, R17, RZ, PT ;  /* 0x000000ff1100720c */ /* 0x000fe20003fc6270 */
[----:B------:R-:W-:Y:S01]  /*11e0*/  IMAD R17, R18, 0xc400, RZ ;  /* 0x0000c40012117824 */ /* 0x000fe200078e02ff */
[----:B------:R-:W-:Y:S01]  /*11f0*/  LOP3.LUT R36, R29, 0xffff, RZ, 0xc0, !PT ;  /* 0x0000ffff1d247812 */ /* 0x000fe200078ec0ff */
[----:B------:R-:W-:Y:S01]  /*1200*/  IMAD R23, R16, 0xc400, RZ ;  /* 0x0000c40010177824 */ /* 0x000fe200078e02ff */
[----:B------:R-:W-:Y:S01]  /*1210*/  LOP3.LUT R28, R24, 0xffff, RZ, 0xc0, !PT ;  /* 0x0000ffff181c7812 */ /* 0x000fe200078ec0ff */
[----:B------:R-:W-:Y:S01]  /*1220*/  IMAD R15, R15, 0xc400, RZ ;  /* 0x0000c4000f0f7824 */ /* 0x000fe200078e02ff */
[----:B------:R-:W-:-:S02]  /*1230*/  LOP3.LUT R32, R26, 0xffff, RZ, 0xc0, !PT ;  /* 0x0000ffff1a207812 */ /* 0x000fc400078ec0ff */
[----:B------:R-:W-:Y:S02]  /*1240*/  LOP3.LUT R34, R27, 0xffff, RZ, 0xc0, !PT ;  /* 0x0000ffff1b227812 */ /* 0x000fe400078ec0ff */
[----:B------:R-:W-:Y:S02]  /*1250*/  LOP3.LUT R38, R31, 0xffff, RZ, 0xc0, !PT ;  /* 0x0000ffff1f267812 */ /* 0x000fe400078ec0ff */
[----:B------:R-:W-:Y:S02]  /*1260*/  @P2 IADD3 R12, PT, PT, R12, 0x1, RZ ;  /* 0x000000010c0c2810 */ /* 0x000fe40007ffe0ff */
[----:B------:R-:W-:Y:S02]  /*1270*/  LOP3.LUT R30, R13, 0xffff, RZ, 0xc0, !PT ;  /* 0x0000ffff0d1e7812 */ /* 0x000fe400078ec0ff */
[----:B------:R-:W-:Y:S02]  /*1280*/  LOP3.LUT R17, R17, R36, RZ, 0xfc, !PT ;  /* 0x0000002411117212 */ /* 0x000fe400078efcff */
[----:B------:R-:W-:-:S02]  /*1290*/  LOP3.LUT R19, R19, R28, RZ, 0xfc, !PT ;  /* 0x0000001c13137212 */ /* 0x000fc400078efcff */
[----:B------:R-:W-:Y:S01]  /*12a0*/  LOP3.LUT R21, R21, R32, RZ, 0xfc, !PT ;  /* 0x0000002015157212 */ /* 0x000fe200078efcff */
[----:B------:R-:W-:Y:S01]  /*12b0*/  VIADD R17, R17, 0xfffffd5d ;  /* 0xfffffd5d11117836 */ /* 0x000fe20000000000 */
[----:B------:R-:W-:Y:S01]  /*12c0*/  LOP3.LUT R13, R9, R34, RZ, 0xfc, !PT ;  /* 0x00000022090d7212 */ /* 0x000fe200078efcff */
[----:B------:R-:W-:Y:S01]  /*12d0*/  IMAD.MOV.U32 R9, RZ, RZ, R12 ;  /* 0x000000ffff097224 */ /* 0x000fe200078e000c */
[----:B------:R-:W-:Y:S01]  /*12e0*/  LOP3.LUT R23, R23, R38, RZ, 0xfc, !PT ;  /* 0x0000002617177212 */ /* 0x000fe200078efcff */
[----:B------:R-:W-:Y:S01]  /*12f0*/  VIADD R21, R21, 0xfffffd5d ;  /* 0xfffffd5d15157836 */ /* 0x000fe20000000000 */
[----:B------:R-:W-:Y:S01]  /*1300*/  LOP3.LUT R15, R15, R30, RZ, 0xfc, !PT ;  /* 0x0000001e0f0f7212 */ /* 0x000fe200078efcff */
[----:B------:R-:W-:Y:S01]  /*1310*/  @!P6 IMAD.MOV R9, RZ, RZ, -R9 ;  /* 0x000000ffff09e224 */ /* 0x000fe200078e0a09 */
[----:B------:R-:W-:Y:S01]  /*1320*/  SHF.R.U32.HI R12, RZ, 0x1, R8 ;  /* 0x00000001ff0c7819 */ /* 0x000fe20000011608 */
[----:B------:R-:W-:Y:S01]  /*1330*/  VIADD R23, R23, 0xfffffd5d ;  /* 0xfffffd5d17177836 */ /* 0x000fe20000000000 */
[----:B------:R-:W-:Y:S01]  /*1340*/  IADD3 R19, PT, PT, R19, -0x2a3, RZ ;  /* 0xfffffd5d13137810 */ /* 0x000fe20007ffe0ff */
[----:B------:R-:W-:Y:S01]  /*1350*/  VIADD R15, R15, 0xfffffd5d ;  /* 0xfffffd5d0f0f7836 */ /* 0x000fe20000000000 */
[----:B------:R-:W-:Y:S01]  /*1360*/  IADD3 R13, PT, PT, R13, -0x2a3, RZ ;  /* 0xfffffd5d0d0d7810 */ /* 0x000fe20007ffe0ff */
[C---:B------:R-:W-:Y:S01]  /*1370*/  IMAD R24, R12.reuse, 0x24c00, R17 ;  /* 0x00024c000c187824 */ /* 0x040fe200078e0211 */
[----:B------:R-:W-:Y:S01]  /*1380*/  @!P3 LOP3.LUT R9, RZ, R14, RZ, 0x33, !PT ;  /* 0x0000000eff09b212 */ /* 0x000fe200078e33ff */
[----:B------:R-:W-:-:S02]  /*1390*/  IMAD R16, R12, 0x24c00, R19 ;  /* 0x00024c000c107824 */ /* 0x000fc400078e0213 */
[C---:B------:R-:W-:Y:S02]  /*13a0*/  IMAD R18, R12.reuse, 0x24c00, R21 ;  /* 0x00024c000c127824 */ /* 0x040fe400078e0215 */
[C---:B------:R-:W-:Y:S02]  /*13b0*/  IMAD R20, R12.reuse, 0x24c00, R13 ;  /* 0x00024c000c147824 */ /* 0x040fe400078e020d */
[C---:B------:R-:W-:Y:S02]  /*13c0*/  IMAD R26, R12.reuse, 0x24c00, R23 ;  /* 0x00024c000c1a7824 */ /* 0x040fe400078e0217 */
[----:B------:R-:W-:Y:S02]  /*13d0*/  IMAD R12, R12, 0x24c00, R15 ;  /* 0x00024c000c0c7824 */ /* 0x000fe400078e020f */
[----:B------:R-:W-:Y:S02]  /*13e0*/  IMAD R11, R8, R11, R9 ;  /* 0x0000000b080b7224 */ /* 0x000fe400078e0209 */
[----:B------:R-:W-:-:S02]  /*13f0*/  IMAD R24, R9, 0x700, R24 ;  /* 0x0000070009187824 */ /* 0x000fc400078e0218 */
[C---:B------:R-:W-:Y:S02]  /*1400*/  IMAD R16, R9.reuse, 0x700, R16 ;  /* 0x0000070009107824 */ /* 0x040fe400078e0210 */
[C---:B------:R-:W-:Y:S02]  /*1410*/  IMAD R18, R9.reuse, 0x700, R18 ;  /* 0x0000070009127824 */ /* 0x040fe400078e0212 */
[C---:B------:R-:W-:Y:S02]  /*1420*/  IMAD R20, R9.reuse, 0x700, R20 ;  /* 0x0000070009147824 */ /* 0x040fe400078e0214 */
[C---:B------:R-:W-:Y:S02]  /*1430*/  IMAD R26, R9.reuse, 0x700, R26 ;  /* 0x00000700091a7824 */ /* 0x040fe400078e021a */
[----:B------:R-:W-:Y:S02]  /*1440*/  IMAD R12, R9, 0x700, R12 ;  /* 0x00000700090c7824 */ /* 0x000fe400078e020c */
[----:B------:R-:W-:-:S02]  /*1450*/  IMAD R22, R11, R14, RZ ;  /* 0x0000000e0b167224 */ /* 0x000fc400078e02ff */
[C---:B------:R-:W-:Y:S02]  /*1460*/  IMAD R13, R3.reuse, 0x38, R32 ;  /* 0x00000038030d7824 */ /* 0x040fe400078e0220 */
[C---:B------:R-:W-:Y:S02]  /*1470*/  IMAD R21, R3.reuse, 0x38, R30 ;  /* 0x0000003803157824 */ /* 0x040fe400078e021e */
[C---:B------:R-:W-:Y:S02]  /*1480*/  IMAD R15, R3.reuse, 0x38, R34 ;  /* 0x00000038030f7824 */ /* 0x040fe400078e0222 */
[C---:B------:R-:W-:Y:S02]  /*1490*/  IMAD R17, R3.reuse, 0x38, R36 ;  /* 0x0000003803117824 */ /* 0x040fe400078e0224 */
[C---:B------:R-:W-:Y:S01]  /*14a0*/  IMAD R29, R3.reuse, 0x38, R24 ;  /* 0x00000038031d7824 */ /* 0x040fe200078e0218 */
[----:B------:R-:W-:Y:S01]  /*14b0*/  MOV R24, RZ ;  /* 0x000000ff00187202 */ /* 0x000fe20000000f00 */
[----:B------:R-:W-:-:S02]  /*14c0*/  IMAD R11, R3, 0x38, R28 ;  /* 0x00000038030b7824 */ /* 0x000fc400078e021c */
[C---:B------:R-:W-:Y:S02]  /*14d0*/  IMAD R19, R3.reuse, 0x38, R38 ;  /* 0x0000003803137824 */ /* 0x040fe400078e0226 */
[C---:B------:R-:W-:Y:S02]  /*14e0*/  IMAD R23, R3.reuse, 0x38, R16 ;  /* 0x0000003803177824 */ /* 0x040fe400078e0210 */
[C---:B------:R-:W-:Y:S02]  /*14f0*/  IMAD R25, R3.reuse, 0x38, R18 ;  /* 0x0000003803197824 */ /* 0x040fe400078e0212 */
[C---:B------:R-:W-:Y:S02]  /*1500*/  IMAD R27, R3.reuse, 0x38, R20 ;  /* 0x00000038031b7824 */ /* 0x040fe400078e0214 */
[C---:B------:R-:W-:Y:S02]  /*1510*/  IMAD R31, R3.reuse, 0x38, R26 ;  /* 0x00000038031f7824 */ /* 0x040fe400078e021a */
[----:B------:R-:W-:-:S02]  /*1520*/  IMAD R33, R3, 0x38, R12 ;  /* 0x0000003803217824 */ /* 0x000fc400078e020c */
[----:B------:R-:W-:Y:S02]  /*1530*/  IMAD R10, R9, R14, R10 ;  /* 0x0000000e090a7224 */ /* 0x000fe400078e020a */
[C---:B------:R-:W-:Y:S02]  /*1540*/  IMAD R12, R22.reuse, -0x38, R13 ;  /* 0xffffffc8160c7824 */ /* 0x040fe400078e020d */
[C---:B------:R-:W-:Y:S02]  /*1550*/  IMAD R13, R22.reuse, -0x38, R15 ;  /* 0xffffffc8160d7824 */ /* 0x040fe400078e020f */
[C---:B------:R-:W-:Y:S02]  /*1560*/  IMAD R14, R22.reuse, -0x38, R17 ;  /* 0xffffffc8160e7824 */ /* 0x040fe400078e0211 */
[----:B------:R-:W-:Y:S02]  /*1570*/  IMAD R18, R22, -0x38, R29 ;  /* 0xffffffc816127824 */ /* 0x000fe400078e021d */
[----:B------:R-:W-:-:S02]  /*1580*/  HFMA2 R29, -RZ, RZ, 0, 0 ;  /* 0x00000000ff1d7431 */ /* 0x000fc400000001ff */
[C---:B------:R-:W-:Y:S02]  /*1590*/  IMAD R20, R22.reuse, -0x38, R21 ;  /* 0xffffffc816147824 */ /* 0x040fe400078e0215 */
[C---:B------:R-:W-:Y:S02]  /*15a0*/  IMAD R11, R22.reuse, -0x38, R11 ;  /* 0xffffffc8160b7824 */ /* 0x040fe400078e020b */
[C---:B------:R-:W-:Y:S02]  /*15b0*/  IMAD R15, R22.reuse, -0x38, R23 ;  /* 0xffffffc8160f7824 */ /* 0x040fe400078e0217 */
[C---:B------:R-:W-:Y:S02]  /*15c0*/  IMAD R16, R22.reuse, -0x38, R25 ;  /* 0xffffffc816107824 */ /* 0x040fe400078e0219 */
[C---:B------:R-:W-:Y:S01]  /*15d0*/  IMAD R17, R22.reuse, -0x38, R27 ;  /* 0xffffffc816117824 */ /* 0x040fe200078e021b */
[----:B------:R-:W-:Y:S01]  /*15e0*/  CS2R R26, SRZ ;  /* 0x00000000001a7805 */ /* 0x000fe2000001ff00 */
[----:B------:R-:W-:-:S02]  /*15f0*/  IMAD R19, R22, -0x38, R19 ;  /* 0xffffffc816137824 */ /* 0x000fc400078e0213 */
[C---:B------:R-:W-:Y:S01]  /*1600*/  IMAD R21, R22.reuse, -0x38, R31 ;  /* 0xffffffc816157824 */ /* 0x040fe200078e021f */
[----:B------:R-:W-:Y:S01]  /*1610*/  CS2R R30, SRZ ;  /* 0x00000000001e7805 */ /* 0x000fe2000001ff00 */
[----:B------:R-:W-:Y:S01]  /*1620*/  IMAD R22, R22, -0x38, R33 ;  /* 0xffffffc816167824 */ /* 0x000fe200078e0221 */
[----:B------:R-:W-:-:S07]  /*1630*/  CS2R R32, SRZ ;  /* 0x0000000000207805 */ /* 0x000fce000001ff00 */
.L_x_55:
[----:B------:R-:W0:Y:S01]  /*1640*/  S2R R35, SR_TID.X ;  /* 0x0000000000237919 */ /* 0x000e220000002100 */
[----:B------:R-:W-:Y:S01]  /*1650*/  MOV R25, 0x400 ;  /* 0x0000040000197802 */ /* 0x000fe20000000f00 */
[--C-:B------:R-:W-:Y:S01]  /*1660*/  IMAD.IADD R43, R6, 0x1, R24.reuse ;  /* 0x00000001062b7824 */ /* 0x100fe200078e0218 */
[----:B------:R-:W-:Y:S01]  /*1670*/  LOP3.LUT R34, R8, 0x1, RZ, 0xc0, !PT ;  /* 0x0000000108227812 */ /* 0x000fe200078ec0ff */
[----:B------:R-:W1:Y:S01]  /*1680*/  S2R R28, SR_TID.Z ;  /* 0x00000000001c7919 */ /* 0x000e620000002300 */
[----:B------:R-:W-:Y:S01]  /*1690*/  IADD3 R45, PT, PT, R4, R24, RZ ;  /* 0x00000018042d7210 */ /* 0x000fe20007ffe0ff */
[----:B------:R-:W-:Y:S01]  /*16a0*/  VIADD R23, R25, 0x120c ;  /* 0x0000120c19177836 */ /* 0x000fe20000000000 */
[----:B------:R-:W-:Y:S01]  /*16b0*/  ISETP.NE.U32.AND P3, PT, R34, 0x1, PT ;  /* 0x000000012200780c */ /* 0x000fe20003f65070 */
[----:B------:R-:W2:Y:S01]  /*16c0*/  S2R R36, SR_CgaCtaId ;  /* 0x0000000000247919 */ /* 0x000ea20000008800 */
[--C-:B------:R-:W-:Y:S01]  /*16d0*/  IMAD.IADD R44, R5, 0x1, R24.reuse ;  /* 0x00000001052c7824 */ /* 0x100fe200078e0218 */
[----:B------:R-:W-:Y:S01]  /*16e0*/  MOV R38, R20 ;  /* 0x0000001400267202 */ /* 0x000fe20000000f00 */
[--C-:B------:R-:W-:Y:S01]  /*16f0*/  IMAD.IADD R46, R2, 0x1, R24.reuse ;  /* 0x00000001022e7824 */ /* 0x100fe200078e0218 */
[----:B------:R-:W-:Y:S01]  /*1700*/  MOV R41, R13 ;  /* 0x0000000d00297202 */ /* 0x000fe20000000f00 */
[----:B------:R-:W-:Y:S01]  /*1710*/  IMAD.IADD R47, R0, 0x1, R24 ;  /* 0x00000001002f7824 */ /* 0x000fe200078e0218 */
[----:B------:R-:W-:Y:S01]  /*1720*/  UMOV UR4, 0xfffffffd ;  /* 0xfffffffd00047882 */ /* 0x000fe20000000000 */
[----:B------:R-:W-:-:S02]  /*1730*/  IMAD.MOV.U32 R40, RZ, RZ, R14 ;  /* 0x000000ffff287224 */ /* 0x000fc400078e000e */
[----:B------:R-:W-:Y:S02]  /*1740*/  IMAD.MOV.U32 R42, RZ, RZ, R12 ;  /* 0x000000ffff2a7224 */ /* 0x000fe400078e000c */
[----:B------:R-:W-:Y:S02]  /*1750*/  IMAD R43, R43, 0xe0, R16 ;  /* 0x000000e02b2b7824 */ /* 0x000fe400078e0210 */
[----:B------:R-:W-:Y:S02]  /*1760*/  IMAD R44, R44, 0xe0, R17 ;  /* 0x000000e02c2c7824 */ /* 0x000fe400078e0211 */
[----:B------:R-:W-:Y:S02]  /*1770*/  IMAD R45, R45, 0xe0, R18 ;  /* 0x000000e02d2d7824 */ /* 0x000fe400078e0212 */
[----:B------:R-:W-:Y:S02]  /*1780*/  IMAD R46, R46, 0xe0, R21 ;  /* 0x000000e02e2e7824 */ /* 0x000fe400078e0215 */
[----:B------:R-:W-:-:S02]  /*1790*/  IMAD R47, R47, 0xe0, R22 ;  /* 0x000000e02f2f7824 */ /* 0x000fc400078e0216 */
[C---:B0-----:R-:W-:Y:S01]  /*17a0*/  IMAD R39, R35.reuse, 0x6, RZ ;  /* 0x0000000623277824 */ /* 0x041fe200078e02ff */
[----:B------:R-:W-:Y:S01]  /*17b0*/  ISETP.GT.U32.AND P2, PT, R35, 0x18, PT ;  /* 0x000000182300780c */ /* 0x000fe20003f44070 */
[C---:B-1----:R-:W-:Y:S02]  /*17c0*/  IMAD R37, R28.reuse, 0xc, R35 ;  /* 0x0000000c1c257824 */ /* 0x042fe400078e0223 */
[----:B------:R-:W-:Y:S01]  /*17d0*/  IMAD R39, R28, 0x91, R39 ;  /* 0x000000911c277824 */ /* 0x000fe200078e0227 */
[C---:B--2---:R-:W-:Y:S01]  /*17e0*/  LEA R34, R36.reuse, R23, 0x18 ;  /* 0x0000001724227211 */ /* 0x044fe200078ec0ff */
[----:B------:R-:W-:Y:S01]  /*17f0*/  IMAD R23, R37, 0x31, RZ ;  /* 0x0000003125177824 */ /* 0x000fe200078e02ff */
[----:B------:R-:W-:Y:S02]  /*1800*/  LEA R36, R36, R25, 0x18 ;  /* 0x0000001924247211 */ /* 0x000fe400078ec0ff */
[----:B------:R-:W-:Y:S01]  /*1810*/  ISETP.GT.U32.OR P2, PT, R39, 0x482, P2 ;  /* 0x000004822700780c */ /* 0x000fe20001744470 */
[----:B------:R-:W-:Y:S01]  /*1820*/  IMAD R34, R28, 0xc, R34 ;  /* 0x0000000c1c227824 */ /* 0x000fe200078e0222 */
[----:B------:R-:W-:Y:S01]  /*1830*/  IADD3 R28, PT, PT, R7, R24, RZ ;  /* 0x00000018071c7210 */ /* 0x000fe20007ffe0ff */
[----:B------:R-:W-:Y:S01]  /*1840*/  VIADD R25, R23, 0x1260 ;  /* 0x0000126017197836 */ /* 0x000fe20000000000 */
[----:B------:R-:W-:Y:S01]  /*1850*/  LEA R35, R35, R36, 0x3 ;  /* 0x0000002423237211 */ /* 0x000fe200078e18ff */
[----:B------:R-:W-:-:S02]  /*1860*/  @P3 IMAD.MOV R25, RZ, RZ, R23 ;  /* 0x000000ffff193224 */ /* 0x000fc400078e0217 */
[----:B------:R-:W-:Y:S02]  /*1870*/  IMAD R36, R39, 0x4, R36 ;  /* 0x0000000427247824 */ /* 0x000fe400078e0224 */
[----:B------:R-:W-:Y:S02]  /*1880*/  IMAD.MOV.U32 R39, RZ, RZ, R19 ;  /* 0x000000ffff277224 */ /* 0x000fe400078e0013 */
[----:B------:R-:W-:Y:S02]  /*1890*/  IMAD.MOV.U32 R23, RZ, RZ, R11 ;  /* 0x000000ffff177224 */ /* 0x000fe400078e000b */
[----:B------:R-:W-:Y:S02]  /*18a0*/  IMAD R37, R28, 0xe0, R15 ;  /* 0x000000e01c257824 */ /* 0x000fe400078e020f */
[----:B------:R-:W-:-:S07]  /*18b0*/  IMAD R48, R24, 0x7, R25 ;  /* 0x0000000718307824 */ /* 0x000fce00078e0219 */
.L_x_54:
[----:B------:R-:W-:Y:S06]  /*18c0*/  BAR.SYNC.DEFER_BLOCKING 0x0 ;  /* 0x0000000000007b1d */ /* 0x000fec0000010000 */
[----:B------:R-:W-:Y:S04]  /*18d0*/  BSSY.RECONVERGENT B0, `(.L_x_30) ;  /* 0x000000e000007945 */ /* 0x000fe80003800200 */
[----:B------:R-:W-:Y:S05]  /*18e0*/  @P2 BRA `(.L_x_31) ;  /* 0x0000000000302947 */ /* 0x000fea0003800000 */
[----:B------:R-:W-:Y:S01]  /*18f0*/  LEA R25, R9, R24, 0x3 ;  /* 0x0000001809197211 */ /* 0x000fe200078e18ff */
[----:B------:R-:W-:Y:S01]  /*1900*/  BSSY.RECONVERGENT B1, `(.L_x_32) ;  /* 0x0000009000017945 */ /* 0x000fe20003800200 */
[----:B------:R-:W-:Y:S02]  /*1910*/  IMAD.MOV.U32 R55, RZ, RZ, RZ ;  /* 0x000000ffff377224 */ /* 0x000fe400078e00ff */
[----:B------:R-:W-:-:S04]  /*1920*/  IADD3 R25, PT, PT, R25, -0x3, R0 ;  /* 0xfffffffd19197810 */ /* 0x000fc80007ffe000 */
[----:B------:R-:W-:-:S04]  /*1930*/  VIADDMNMX.U32 R25, R38, 0xfffffffd, R25, !PT ;  /* 0xfffffffd26197846 */ /* 0x000fc80007800019 */
[----:B------:R-:W-:-:S13]  /*1940*/  ISETP.GT.U32.AND P3, PT, R25, 0xdf, PT ;  /* 0x000000df1900780c */ /* 0x000fda0003f64070 */
[----:B------:R-:W-:Y:S05]  /*1950*/  @P3 BRA `(.L_x_33) ;  /* 0x00000000000c3947 */ /* 0x000fea0003800000 */
[----:B------:R-:W0:Y:S02]  /*1960*/  LDC.64 R54, c[0x0][0x398] ;  /* 0x0000e600ff367b82 */ /* 0x000e240000000a00 */
[----:B0-----:R-:W-:-:S06]  /*1970*/  IMAD.WIDE R54, R47, 0x4, R54 ;  /* 0x000000042f367825 */ /* 0x001fcc00078e0236 */
[----:B------:R0:W5:Y:S02]  /*1980*/  LDG.E.CONSTANT R55, desc[UR6][R54.64] ;  /* 0x0000000636377981 */ /* 0x000164000c1e9900 */
.L_x_33:
[----:B------:R-:W-:Y:S05]  /*1990*/  BSYNC.RECONVERGENT B1 ;  /* 0x0000000000017941 */ /* 0x000fea0003800200 */
.L_x_32:
[----:B-----5:R1:W-:Y:S02]  /*19a0*/  STS [R36], R55 ;  /* 0x0000003724007388 */ /* 0x0203e40000000800 */
.L_x_31:
[----:B------:R-:W-:Y:S05]  /*19b0*/  BSYNC.RECONVERGENT B0 ;  /* 0x0000000000007941 */ /* 0x000fea0003800200 */
.L_x_30:
[----:B------:R-:W2:Y:S01]  /*19c0*/  S2R R50, SR_TID.X ;  /* 0x0000000000327919 */ /* 0x000ea20000002100 */
[----:B------:R-:W-:Y:S01]  /*19d0*/  BSSY.RECONVERGENT B0, `(.L_x_34) ;  /* 0x0000013000007945 */ /* 0x000fe20003800200 */
[----:B------:R-:W3:Y:S01]  /*19e0*/  S2R R49, SR_TID.Z ;  /* 0x0000000000317919 */ /* 0x000ee20000002300 */
[C---:B--2---:R-:W-:Y:S01]  /*19f0*/  IMAD R28, R50.reuse, 0x6, RZ ;  /* 0x00000006321c7824 */ /* 0x044fe200078e02ff */
[----:B------:R-:W-:-:S03]  /*1a00*/  ISETP.GT.U32.AND P3, PT, R50, 0x17, PT ;  /* 0x000000173200780c */ /* 0x000fc60003f64070 */
[----:B---3--:R-:W-:-:S05]  /*1a10*/  IMAD R25, R49, 0x91, R28 ;  /* 0x0000009131197824 */ /* 0x008fca00078e021c */
[----:B------:R-:W-:-:S13]  /*1a20*/  ISETP.GT.U32.OR P5, PT, R25, 0x481, P3 ;  /* 0x000004811900780c */ /* 0x000fda0001fa4470 */
[----:B------:R-:W-:Y:S05]  /*1a30*/  @P5 BRA `(.L_x_35) ;  /* 0x0000000000305947 */ /* 0x000fea0003800000 */
[----:B------:R-:W-:Y:S01]  /*1a40*/  IMAD R53, R9, 0x8, R24 ;  /* 0x0000000809357824 */ /* 0x000fe200078e0218 */
[----:B------:R-:W-:Y:S01]  /*1a50*/  BSSY.RECONVERGENT B1, `(.L_x_36) ;  /* 0x0000009000017945 */ /* 0x000fe20003800200 */
[----:B-1----:R-:W-:-:S03]  /*1a60*/  HFMA2 R55, -RZ, RZ, 0, 0 ;  /* 0x00000000ff377431 */ /* 0x002fc600000001ff */
[----:B------:R-:W-:-:S04]  /*1a70*/  IADD3 R28, PT, PT, R53, -0x3, R2 ;  /* 0xfffffffd351c7810 */ /* 0x000fc80007ffe002 */
[----:B------:R-:W-:-:S04]  /*1a80*/  VIADDMNMX.U32 R28, R39, 0xfffffffd, R28, !PT ;  /* 0xfffffffd271c7846 */ /* 0x000fc8000780001c */
[----:B------:R-:W-:-:S13]  /*1a90*/  ISETP.GT.U32.AND P5, PT, R28, 0xdf, PT ;  /* 0x000000df1c00780c */ /* 0x000fda0003fa4070 */
[----:B------:R-:W-:Y:S05]  /*1aa0*/  @P5 BRA `(.L_x_37) ;  /* 0x00000000000c5947 */ /* 0x000fea0003800000 */
[----:B0-----:R-:W0:Y:S02]  /*1ab0*/  LDC.64 R54, c[0x0][0x398] ;  /* 0x0000e600ff367b82 */ /* 0x001e240000000a00 */
[----:B0-----:R-:W-:-:S06]  /*1ac0*/  IMAD.WIDE R54, R46, 0x4, R54 ;  /* 0x000000042e367825 */ /* 0x001fcc00078e0236 */
[----:B------:R1:W5:Y:S02]  /*1ad0*/  LDG.E.CONSTANT R55, desc[UR6][R54.64] ;  /* 0x0000000636377981 */ /* 0x000364000c1e9900 */
.L_x_37:
[----:B------:R-:W-:Y:S05]  /*1ae0*/  BSYNC.RECONVERGENT B1 ;  /* 0x0000000000017941 */ /* 0x000fea0003800200 */
.L_x_36:
[----:B-----5:R2:W-:Y:S02]  /*1af0*/  STS [R36+0x4], R55 ;  /* 0x0000043724007388 */ /* 0x0205e40000000800 */
.L_x_35:
[----:B------:R-:W-:Y:S05]  /*1b00*/  BSYNC.RECONVERGENT B0 ;  /* 0x0000000000007941 */ /* 0x000fea0003800200 */
.L_x_34:
[----:B------:R-:W-:Y:S04]  /*1b10*/  BSSY.RECONVERGENT B0, `(.L_x_38) ;  /* 0x000000e000007945 */ /* 0x000fe80003800200 */
[----:B------:R-:W-:Y:S05]  /*1b20*/  @!P4 BRA `(.L_x_39) ;  /* 0x000000000030c947 */ /* 0x000fea0003800000 */
[----:B------:R-:W-:Y:S01]  /*1b30*/  IMAD R53, R9, 0x8, R24 ;  /* 0x0000000809357824 */ /* 0x000fe200078e0218 */
[----:B------:R-:W-:Y:S01]  /*1b40*/  BSSY.RECONVERGENT B1, `(.L_x_40) ;  /* 0x0000009000017945 */ /* 0x000fe20003800200 */
[----:B-12---:R-:W-:-:S03]  /*1b50*/  IMAD.MOV.U32 R55, RZ, RZ, RZ ;  /* 0x000000ffff377224 */ /* 0x006fc600078e00ff */
[----:B------:R-:W-:-:S04]  /*1b60*/  IADD3 R53, PT, PT, R53, -0x3, R4 ;  /* 0xfffffffd35357810 */ /* 0x000fc80007ffe004 */
[----:B------:R-:W-:-:S04]  /*1b70*/  VIADDMNMX.U32 R53, R40, 0xfffffffd, R53, !PT ;  /* 0xfffffffd28357846 */ /* 0x000fc80007800035 */
[----:B------:R-:W-:-:S13]  /*1b80*/  ISETP.GT.U32.AND P5, PT, R53, 0xdf, PT ;  /* 0x000000df3500780c */ /* 0x000fda0003fa4070 */
[----:B------:R-:W-:Y:S05]  /*1b90*/  @P5 BRA `(.L_x_41) ;  /* 0x00000000000c5947 */ /* 0x000fea0003800000 */
[----:B0-----:R-:W0:Y:S02]  /*1ba0*/  LDC.64 R54, c[0x0][0x398] ;  /* 0x0000e600ff367b82 */ /* 0x001e240000000a00 */
[----:B0-----:R-:W-:-:S06]  /*1bb0*/  IMAD.WIDE R54, R45, 0x4, R54 ;  /* 0x000000042d367825 */ /* 0x001fcc00078e0236 */
[----:B------:R1:W5:Y:S02]  /*1bc0*/  LDG.E.CONSTANT R55, desc[UR6][R54.64] ;  /* 0x0000000636377981 */ /* 0x000364000c1e9900 */
.L_x_41:
[----:B------:R-:W-:Y:S05]  /*1bd0*/  BSYNC.RECONVERGENT B1 ;  /* 0x0000000000017941 */ /* 0x000fea0003800200 */
.L_x_40:
[----:B-----5:R3:W-:Y:S02]  /*1be0*/  STS [R36+0x8], R55 ;  /* 0x0000083724007388 */ /* 0x0207e40000000800 */
.L_x_39:
[----:B------:R-:W-:Y:S05]  /*1bf0*/  BSYNC.RECONVERGENT B0 ;  /* 0x0000000000007941 */ /* 0x000fea0003800200 */
.L_x_38:
[----:B------:R-:W-:Y:S01]  /*1c00*/  ISETP.GT.U32.OR P5, PT, R25, 0x47f, P3 ;  /* 0x0000047f1900780c */ /* 0x000fe20001fa4470 */
[----:B------:R-:W-:-:S12]  /*1c10*/  BSSY.RECONVERGENT B0, `(.L_x_42) ;  /* 0x000000e000007945 */ /* 0x000fd80003800200 */
[----:B------:R-:W-:Y:S05]  /*1c20*/  @P5 BRA `(.L_x_43) ;  /* 0x0000000000305947 */ /* 0x000fea0003800000 */
[----:B------:R-:W-:Y:S01]  /*1c30*/  LEA R28, R9, R24, 0x3 ;  /* 0x00000018091c7211 */ /* 0x000fe200078e18ff */
[----:B------:R-:W-:Y:S01]  /*1c40*/  BSSY.RECONVERGENT B1, `(.L_x_44) ;  /* 0x0000009000017945 */ /* 0x000fe20003800200 */
[----:B-123--:R-:W-:Y:S02]  /*1c50*/  IMAD.MOV.U32 R55, RZ, RZ, RZ ;  /* 0x000000ffff377224 */ /* 0x00efe400078e00ff */
[----:B------:R-:W-:-:S04]  /*1c60*/  IADD3 R28, PT, PT, R28, -0x3, R5 ;  /* 0xfffffffd1c1c7810 */ /* 0x000fc80007ffe005 */
[----:B------:R-:W-:-:S04]  /*1c70*/  VIADDMNMX.U32 R28, R41, 0xfffffffd, R28, !PT ;  /* 0xfffffffd291c7846 */ /* 0x000fc8000780001c */
[----:B------:R-:W-:-:S13]  /*1c80*/  ISETP.GT.U32.AND P5, PT, R28, 0xdf, PT ;  /* 0x000000df1c00780c */ /* 0x000fda0003fa4070 */
[----:B------:R-:W-:Y:S05]  /*1c90*/  @P5 BRA `(.L_x_45) ;  /* 0x00000000000c5947 */ /* 0x000fea0003800000 */
[----:B0-----:R-:W0:Y:S02]  /*1ca0*/  LDC.64 R54, c[0x0][0x398] ;  /* 0x0000e600ff367b82 */ /* 0x001e240000000a00 */
[----:B0-----:R-:W-:-:S06]  /*1cb0*/  IMAD.WIDE R54, R44, 0x4, R54 ;  /* 0x000000042c367825 */ /* 0x001fcc00078e0236 */
[----:B------:R1:W5:Y:S02]  /*1cc0*/  LDG.E.CONSTANT R55, desc[UR6][R54.64] ;  /* 0x0000000636377981 */ /* 0x000364000c1e9900 */
.L_x_45:
[----:B------:R-:W-:Y:S05]  /*1cd0*/  BSYNC.RECONVERGENT B1 ;  /* 0x0000000000017941 */ /* 0x000fea0003800200 */
.L_x_44:
[----:B-----5:R4:W-:Y:S02]  /*1ce0*/  STS [R36+0xc], R55 ;  /* 0x00000c3724007388 */ /* 0x0209e40000000800 */
.L_x_43:
[----:B------:R-:W-:Y:S05]  /*1cf0*/  BSYNC.RECONVERGENT B0 ;  /* 0x0000000000007941 */ /* 0x000fea0003800200 */
.L_x_42:
[----:B------:R-:W-:Y:S01]  /*1d00*/  ISETP.GT.U32.OR P3, PT, R25, 0x47e, P3 ;  /* 0x0000047e1900780c */ /* 0x000fe20001f64470 */
[----:B------:R-:W-:-:S12]  /*1d10*/  BSSY.RECONVERGENT B0, `(.L_x_46) ;  /* 0x000000e000007945 */ /* 0x000fd80003800200 */
[----:B------:R-:W-:Y:S05]  /*1d20*/  @P3 BRA `(.L_x_47) ;  /* 0x0000000000303947 */ /* 0x000fea0003800000 */
[----:B------:R-:W-:Y:S01]  /*1d30*/  IMAD R25, R9, 0x8, R24 ;  /* 0x0000000809197824 */ /* 0x000fe200078e0218 */
[----:B------:R-:W-:Y:S01]  /*1d40*/  BSSY.RECONVERGENT B1, `(.L_x_48) ;  /* 0x0000009000017945 */ /* 0x000fe20003800200 */
[----:B-1234-:R-:W-:-:S03]  /*1d50*/  MOV R55, RZ ;  /* 0x000000ff00377202 */ /* 0x01efc60000000f00 */
[----:B------:R-:W-:-:S04]  /*1d60*/  IADD3 R25, PT, PT, R25, -0x3, R6 ;  /* 0xfffffffd19197810 */ /* 0x000fc80007ffe006 */
[----:B------:R-:W-:-:S04]  /*1d70*/  VIADDMNMX.U32 R25, R42, 0xfffffffd, R25, !PT ;  /* 0xfffffffd2a197846 */ /* 0x000fc80007800019 */
[----:B------:R-:W-:-:S13]  /*1d80*/  ISETP.GT.U32.AND P3, PT, R25, 0xdf, PT ;  /* 0x000000df1900780c */ /* 0x000fda0003f64070 */
[----:B------:R-:W-:Y:S05]  /*1d90*/  @P3 BRA `(.L_x_49) ;  /* 0x00000000000c3947 */ /* 0x000fea0003800000 */
[----:B0-----:R-:W0:Y:S02]  /*1da0*/  LDC.64 R54, c[0x0][0x398] ;  /* 0x0000e600ff367b82 */ /* 0x001e240000000a00 */
[----:B0-----:R-:W-:-:S06]  /*1db0*/  IMAD.WIDE R54, R43, 0x4, R54 ;  /* 0x000000042b367825 */ /* 0x001fcc00078e0236 */
[----:B------:R1:W5:Y:S02]  /*1dc0*/  LDG.E.CONSTANT R55, desc[UR6][R54.64] ;  /* 0x0000000636377981 */ /* 0x000364000c1e9900 */
.L_x_49:
[----:B------:R-:W-:Y:S05]  /*1dd0*/  BSYNC.RECONVERGENT B1 ;  /* 0x0000000000017941 */ /* 0x000fea0003800200 */
.L_x_48:
[----:B-----5:R2:W-:Y:S02]  /*1de0*/  STS [R36+0x10], R55 ;  /* 0x0000103724007388 */ /* 0x0205e40000000800 */
.L_x_47:
[----:B------:R-:W-:Y:S05]  /*1df0*/  BSYNC.RECONVERGENT B0 ;  /* 0x0000000000007941 */ /* 0x000fea0003800200 */
.L_x_46:
[----:B------:R-:W-:Y:S04]  /*1e00*/  BSSY.RECONVERGENT B0, `(.L_x_50) ;  /* 0x000000e000007945 */ /* 0x000fe80003800200 */
[----:B------:R-:W-:Y:S05]  /*1e10*/  @!P1 BRA `(.L_x_51) ;  /* 0x0000000000309947 */ /* 0x000fea0003800000 */
[----:B------:R-:W-:Y:S01]  /*1e20*/  IMAD R28, R9, 0x8, R24 ;  /* 0x00000008091c7824 */ /* 0x000fe200078e0218 */
[----:B------:R-:W-:Y:S01]  /*1e30*/  BSSY.RECONVERGENT B1, `(.L_x_52) ;  /* 0x0000009000017945 */ /* 0x000fe20003800200 */
[----:B-1234-:R-:W-:-:S03]  /*1e40*/  IMAD.MOV.U32 R55, RZ, RZ, RZ ;  /* 0x000000ffff377224 */ /* 0x01efc600078e00ff */
[----:B------:R-:W-:-:S04]  /*1e50*/  IADD3 R28, PT, PT, R28, -0x3, R7 ;  /* 0xfffffffd1c1c7810 */ /* 0x000fc80007ffe007 */
[----:B------:R-:W-:-:S04]  /*1e60*/  VIADDMNMX.U32 R28, R23, 0xfffffffd, R28, !PT ;  /* 0xfffffffd171c7846 */ /* 0x000fc8000780001c */
[----:B------:R-:W-:-:S13]  /*1e70*/  ISETP.GT.U32.AND P3, PT, R28, 0xdf, PT ;  /* 0x000000df1c00780c */ /* 0x000fda0003f64070 */
[----:B------:R-:W-:Y:S05]  /*1e80*/  @P3 BRA `(.L_x_53) ;  /* 0x00000000000c3947 */ /* 0x000fea0003800000 */
[----:B0-----:R-:W0:Y:S02]  /*1e90*/  LDC.64 R54, c[0x0][0x398] ;  /* 0x0000e600ff367b82 */ /* 0x001e240000000a00 */
[----:B0-----:R-:W-:-:S06]  /*1ea0*/  IMAD.WIDE R54, R37, 0x4, R54 ;  /* 0x0000000425367825 */ /* 0x001fcc00078e0236 */
[----:B------:R1:W5:Y:S02]  /*1eb0*/  LDG.E.CONSTANT R55, desc[UR6][R54.64] ;  /* 0x0000000636377981 */ /* 0x000364000c1e9900 */
.L_x_53:
[----:B------:R-:W-:Y:S05]  /*1ec0*/  BSYNC.RECONVERGENT B1 ;  /* 0x0000000000017941 */ /* 0x000fea0003800200 */
.L_x_52:
[----:B-----5:R2:W-:Y:S02]  /*1ed0*/  STS [R36+0x14], R55 ;  /* 0x0000143724007388 */ /* 0x0205e40000000800 */
.L_x_51:
[----:B------:R-:W-:Y:S05]  /*1ee0*/  BSYNC.RECONVERGENT B0 ;  /* 0x0000000000007941 */ /* 0x000fea0003800200 */
.L_x_50:
[----:B01234-:R-:W0:Y:S02]  /*1ef0*/  @!P0 LDC.64 R54, c[0x0][0x3a0] ;  /* 0x0000e800ff368b82 */ /* 0x01fe240000000a00 */
[----:B0-----:R-:W-:-:S05]  /*1f00*/  @!P0 IMAD.WIDE.U32 R54, R48, 0x4, R54 ;  /* 0x0000000430368825 */ /* 0x001fca00078e0036 */
[----:B------:R-:W2:Y:S01]  /*1f10*/  @!P0 LDG.E.CONSTANT R25, desc[UR6][R54.64] ;  /* 0x0000000636198981 */ /* 0x000ea2000c1e9900 */
[----:B------:R-:W-:Y:S01]  /*1f20*/  @!P0 MOV R28, 0x400 ;  /* 0x00000400001c8802 */ /* 0x000fe20000000f00 */
[----:B------:R-:W-:Y:S01]  /*1f30*/  @!P0 IMAD R66, R49, 0xc, R50 ;  /* 0x0000000c31428824 */ /* 0x000fe200078e0232 */
[----:B------:R-:W-:Y:S01]  /*1f40*/  UIADD3 UR4, UPT, UPT, UR4, 0x1, URZ ;  /* 0x0000000104047890 */ /* 0x000fe2000fffe0ff */
[----:B------:R-:W0:Y:S01]  /*1f50*/  @!P0 S2R R53, SR_CgaCtaId ;  /* 0x0000000000358919 */ /* 0x000e220000008800 */
[----:B------:R-:W-:Y:S01]  /*1f60*/  @!P0 IADD3 R28, PT, PT, R28, 0x120c, RZ ;  /* 0x0000120c1c1c8810 */ /* 0x000fe20007ffe0ff */
[----:B------:R-:W-:Y:S01]  /*1f70*/  VIADD R23, R23, 0x1 ;  /* 0x0000000117177836 */ /* 0x000fe20000000000 */
[----:B------:R-:W-:Y:S01]  /*1f80*/  UISETP.NE.AND UP0, UPT, UR4, 0x4, UPT ;  /* 0x000000040400788c */ /* 0x000fe2000bf05270 */
[----:B------:R-:W-:Y:S01]  /*1f90*/  IADD3 R42, PT, PT, R42, 0x1, RZ ;  /* 0x000000012a2a7810 */ /* 0x000fe20007ffe0ff */
[----:B------:R-:W-:Y:S01]  /*1fa0*/  VIADD R41, R41, 0x1 ;  /* 0x0000000129297836 */ /* 0x000fe20000000000 */
[----:B------:R-:W-:Y:S01]  /*1fb0*/  IADD3 R39, PT, PT, R39, 0x1, RZ ;  /* 0x0000000127277810 */ /* 0x000fe20007ffe0ff */
[----:B------:R-:W-:Y:S01]  /*1fc0*/  VIADD R40, R40, 0x1 ;  /* 0x0000000128287836 */ /* 0x000fe20000000000 */
[----:B------:R-:W-:Y:S01]  /*1fd0*/  IADD3 R43, PT, PT, R43, 0x1, RZ ;  /* 0x000000012b2b7810 */ /* 0x000fe20007ffe0ff */
[----:B------:R-:W-:Y:S01]  /*1fe0*/  VIADD R38, R38, 0x1 ;  /* 0x0000000126267836 */ /* 0x000fe20000000000 */
[----:B------:R-:W-:Y:S01]  /*1ff0*/  IADD3 R46, PT, PT, R46, 0x1, RZ ;  /* 0x000000012e2e7810 */ /* 0x000fe20007ffe0ff */
[----:B------:R-:W-:-:S02]  /*2000*/  VIADD R37, R37, 0x1 ;  /* 0x0000000125257836 */ /* 0x000fc40000000000 */
[----:B------:R-:W-:Y:S02]  /*2010*/  VIADD R44, R44, 0x1 ;  /* 0x000000012c2c7836 */ /* 0x000fe40000000000 */
[----:B------:R-:W-:Y:S02]  /*2020*/  VIADD R45, R45, 0x1 ;  /* 0x000000012d2d7836 */ /* 0x000fe40000000000 */
[----:B------:R-:W-:Y:S02]  /*2030*/  VIADD R47, R47, 0x1 ;  /* 0x000000012f2f7836 */ /* 0x000fe40000000000 */
[----:B------:R-:W-:Y:S01]  /*2040*/  VIADD R48, R48, 0x1 ;  /* 0x0000000130307836 */ /* 0x000fe20000000000 */
[----:B0-----:R-:W-:-:S05]  /*2050*/  @!P0 LEA R53, R53, R28, 0x18 ;  /* 0x0000001c35358211 */ /* 0x001fca00078ec0ff */
[----:B------:R-:W-:-:S05]  /*2060*/  @!P0 IMAD R66, R66, 0x4, R53 ;  /* 0x0000000442428824 */ /* 0x000fca00078e0235 */
[----:B--2---:R-:W-:Y:S01]  /*2070*/  @!P0 STS [R66], R25 ;  /* 0x0000001942008388 */ /* 0x004fe20000000800 */
[----:B------:R-:W-:Y:S06]  /*2080*/  BAR.SYNC.DEFER_BLOCKING 0x0 ;  /* 0x0000000000007b1d */ /* 0x000fec0000010000 */
[----:B------:R-:W-:Y:S04]  /*2090*/  LDS R57, [R34] ;  /* 0x0000000022397984 */ /* 0x000fe80000000800 */
[----:B------:R-:W-:Y:S04]  /*20a0*/  LDS R62, [R34+0x60] ;  /* 0x00006000223e7984 */ /* 0x000fe80000000800 */
[----:B------:R-:W-:Y:S04]  /*20b0*/  LDS R55, [R34+0xc0] ;  /* 0x0000c00022377984 */ /* 0x000fe80000000800 */
[----:B------:R-:W0:Y:S04]  /*20c0*/  LDS R53, [R35+0x528] ;  /* 0x0005280023357984 */ /* 0x000e280000000800 */
[----:B------:R-:W1:Y:S04]  /*20d0*/  LDS R54, [R34+0x120] ;  /* 0x0001200022367984 */ /* 0x000e680000000800 */
[----:B------:R-:W2:Y:S04]  /*20e0*/  LDS R67, [R35+0x370] ;  /* 0x0003700023437984 */ /* 0x000ea80000000800 */
[----:B------:R-:W3:Y:S04]  /*20f0*/  LDS R68, [R35] ;  /* 0x0000000023447984 */ /* 0x000ee80000000800 */
[----:B------:R-:W4:Y:S01]  /*2100*/  LDS R59, [R35+0x1b8] ;  /* 0x0001b800233b7984 */ /* 0x000f220000000800 */
[-C--:B0-----:R-:W-:Y:S01]  /*2110*/  FFMA R60, R57, R53.reuse, R60 ;  /* 0x00000035393c7223 */ /* 0x081fe2000000003c */
[-C--:B------:R-:W-:Y:S01]  /*2120*/  FFMA R58, R62, R53.reuse, R58 ;  /* 0x000000353e3a7223 */ /* 0x080fe2000000003a */
[-C--:B------:R-:W-:Y:S01]  /*2130*/  FFMA R56, R55, R53.reuse, R56 ;  /* 0x0000003537387223 */ /* 0x080fe20000000038 */
[----:B-1----:R-:W-:-:S02]  /*2140*/  FFMA R53, R54, R53, R61 ;  /* 0x0000003536357223 */ /* 0x002fc4000000003d */
[----:B------:R-:W-:Y:S01]  /*2150*/  LDS R61, [R34+0x4] ;  /* 0x00000400223d7984 */ /* 0x000fe20000000800 */
[-C--:B--2---:R-:W-:Y:S01]  /*2160*/  FFMA R66, R55, R67.reuse, R29 ;  /* 0x0000004337427223 */ /* 0x084fe2000000001d */
[CC--:B------:R-:W-:Y:S01]  /*2170*/  FFMA R26, R57.reuse, R67.reuse, R26 ;  /* 0x00000043391a7223 */ /* 0x0c0fe2000000001a */
[----:B------:R-:W-:Y:S01]  /*2180*/  FFMA R27, R54, R67, R27 ;  /* 0x00000043361b7223 */ /* 0x000fe2000000001b */
[----:B------:R-:W0:Y:S01]  /*2190*/  LDS R29, [R35+0x604] ;  /* 0x00060400231d7984 */ /* 0x000e220000000800 */
[-C--:B---3--:R-:W-:Y:S01]  /*21a0*/  FFMA R28, R57, R68.reuse, R51 ;  /* 0x00000044391c7223 */ /* 0x088fe20000000033 */
[-C--:B------:R-:W-:Y:S01]  /*21b0*/  FFMA R33, R62, R68.reuse, R33 ;  /* 0x000000443e217223 */ /* 0x080fe20000000021 */
[-C--:B------:R-:W-:Y:S01]  /*21c0*/  FFMA R30, R55, R68.reuse, R30 ;  /* 0x00000044371e7223 */ /* 0x080fe2000000001e */
[----:B------:R-:W-:Y:S01]  /*21d0*/  FFMA R25, R54, R68, R65 ;  /* 0x0000004436197223 */ /* 0x000fe20000000041 */
[-C--:B----4-:R-:W-:Y:S01]  /*21e0*/  FFMA R64, R57, R59.reuse, R64 ;  /* 0x0000003b39407223 */ /* 0x090fe20000000040 */
[-C--:B------:R-:W-:Y:S01]  /*21f0*/  FFMA R32, R62, R59.reuse, R32 ;  /* 0x0000003b3e207223 */ /* 0x080fe20000000020 */
[-C--:B------:R-:W-:Y:S01]  /*2200*/  FFMA R52, R55, R59.reuse, R52 ;  /* 0x0000003b37347223 */ /* 0x080fe20000000034 */
[----:B------:R-:W-:Y:S01]  /*2210*/  FFMA R63, R54, R59, R63 ;  /* 0x0000003b363f7223 */ /* 0x000fe2000000003f */
[----:B------:R-:W-:Y:S01]  /*2220*/  FFMA R68, R62, R67, R31 ;  /* 0x000000433e447223 */ /* 0x000fe2000000001f */
[----:B------:R-:W1:Y:S04]  /*2230*/  LDS R59, [R34+0x64] ;  /* 0x00006400223b7984 */ /* 0x000e680000000800 */
[----:B------:R-:W2:Y:S04]  /*2240*/  LDS R57, [R34+0xc4] ;  /* 0x0000c40022397984 */ /* 0x000ea80000000800 */
[----:B------:R-:W3:Y:S04]  /*2250*/  LDS R54, [R34+0x124] ;  /* 0x0001240022367984 */ /* 0x000ee80000000800 */
[----:B------:R-:W4:Y:S04]  /*2260*/  LDS R65, [R35+0x974] ;  /* 0x0009740023417984 */ /* 0x000f280000000800 */
[----:B------:R-:W5:Y:S04]  /*2270*/  LDS R62, [R35+0x7bc] ;  /* 0x0007bc00233e7984 */ /* 0x000f680000000800 */
[----:B------:R-:W5:Y:S01]  /*2280*/  LDS R55, [R35+0xb2c] ;  /* 0x000b2c0023377984 */ /* 0x000f620000000800 */
[-C--:B0-----:R-:W-:Y:S01]  /*2290*/  FFMA R51, R61, R29.reuse, R28 ;  /* 0x0000001d3d337223 */ /* 0x081fe2000000001c */
[-C--:B-1----:R-:W-:Y:S01]  /*22a0*/  FFMA R33, R59, R29.reuse, R33 ;  /* 0x0000001d3b217223 */ /* 0x082fe20000000021 */
[-C--:B--2---:R-:W-:Y:S01]  /*22b0*/  FFMA R30, R57, R29.reuse, R30 ;  /* 0x0000001d391e7223 */ /* 0x084fe2000000001e */
[C---:B---3--:R-:W-:Y:S01]  /*22c0*/  FFMA R28, R54.reuse, R29, R25 ;  /* 0x0000001d361c7223 */ /* 0x048fe20000000019 */
[-C--:B----4-:R-:W-:Y:S01]  /*22d0*/  FFMA R26, R61, R65.reuse, R26 ;  /* 0x000000413d1a7223 */ /* 0x090fe2000000001a */
[-C--:B------:R-:W-:Y:S01]  /*22e0*/  FFMA R31, R59, R65.reuse, R68 ;  /* 0x000000413b1f7223 */ /* 0x080fe20000000044 */
[-C--:B------:R-:W-:Y:S01]  /*22f0*/  FFMA R29, R57, R65.reuse, R66 ;  /* 0x00000041391d7223 */ /* 0x080fe20000000042 */
[C---:B------:R-:W-:Y:S01]  /*2300*/  FFMA R27, R54.reuse, R65, R27 ;  /* 0x00000041361b7223 */ /* 0x040fe2000000001b */
[-C--:B-----5:R-:W-:Y:S01]  /*2310*/  FFMA R25, R61, R62.reuse, R64 ;  /* 0x0000003e3d197223 */ /* 0x0a0fe20000000040 */
[-C--:B------:R-:W-:Y:S01]  /*2320*/  FFMA R32, R59, R62.reuse, R32 ;  /* 0x0000003e3b207223 */ /* 0x080fe20000000020 */
[-C--:B------:R-:W-:Y:S01]  /*2330*/  FFMA R52, R57, R62.reuse, R52 ;  /* 0x0000003e39347223 */ /* 0x080fe20000000034 */
[C---:B------:R-:W-:Y:S01]  /*2340*/  FFMA R63, R54.reuse, R62, R63 ;  /* 0x0000003e363f7223 */ /* 0x040fe2000000003f */
[-C--:B------:R-:W-:Y:S01]  /*2350*/  FFMA R60, R61, R55.reuse, R60 ;  /* 0x000000373d3c7223 */ /* 0x080fe2000000003c */
[-C--:B------:R-:W-:Y:S01]  /*2360*/  FFMA R58, R59, R55.reuse, R58 ;  /* 0x000000373b3a7223 */ /* 0x080fe2000000003a */
[-C--:B------:R-:W-:Y:S01]  /*2370*/  FFMA R56, R57, R55.reuse, R56 ;  /* 0x0000003739387223 */ /* 0x080fe20000000038 */
[----:B------:R-:W-:Y:S01]  /*2380*/  FFMA R53, R54, R55, R53 ;  /* 0x0000003736357223 */ /* 0x000fe20000000035 */
[----:B------:R-:W-:Y:S04]  /*2390*/  LDS R65, [R35+0xc08] ;  /* 0x000c080023417984 */ /* 0x000fe80000000800 */
[----:B------:R-:W0:Y:S04]  /*23a0*/  LDS R54, [R34+0x8] ;  /* 0x0000080022367984 */ /* 0x000e280000000800 */
        /* <DEDUP_REMOVED lines=9> */
[----:B---3--:R-:W-:Y:S01]  /*2440*/  FFMA R65, R62, R65, R28 ;  /* 0x000000413e417223 */ /* 0x008fe2000000001c */
[-C--:B----4-:R-:W-:Y:S01]  /*2450*/  FFMA R26, R54, R64.reuse, R26 ;  /* 0x00000040361a7223 */ /* 0x090fe2000000001a */
[-C--:B------:R-:W-:Y:S01]  /*2460*/  FFMA R31, R55, R64.reuse, R31 ;  /* 0x00000040371f7223 */ /* 0x080fe2000000001f */
[-C--:B------:R-:W-:Y:S01]  /*2470*/  FFMA R29, R57, R64.reuse, R29 ;  /* 0x00000040391d7223 */ /* 0x080fe2000000001d */
[----:B------:R-:W-:Y:S01]  /*2480*/  FFMA R27, R62, R64, R27 ;  /* 0x000000403e1b7223 */ /* 0x000fe2000000001b */
[-C--:B-----5:R-:W-:Y:S01]  /*2490*/  FFMA R60, R54, R61.reuse, R60 ;  /* 0x0000003d363c7223 */ /* 0x0a0fe2000000003c */
[-C--:B------:R-:W-:Y:S01]  /*24a0*/  FFMA R58, R55, R61.reuse, R58 ;  /* 0x0000003d373a7223 */ /* 0x080fe2000000003a */
[-C--:B------:R-:W-:Y:S01]  /*24b0*/  FFMA R56, R57, R61.reuse, R56 ;  /* 0x0000003d39387223 */ /* 0x080fe20000000038 */
[----:B------:R-:W-:Y:S01]  /*24c0*/  FFMA R61, R62, R61, R53 ;  /* 0x0000003d3e3d7223 */ /* 0x000fe20000000035 */
[-C--:B------:R-:W-:Y:S01]  /*24d0*/  FFMA R64, R54, R59.reuse, R25 ;  /* 0x0000003b36407223 */ /* 0x080fe20000000019 */
[-C--:B------:R-:W-:Y:S01]  /*24e0*/  FFMA R32, R55, R59.reuse, R32 ;  /* 0x0000003b37207223 */ /* 0x080fe20000000020 */
[-C--:B------:R-:W-:Y:S01]  /*24f0*/  FFMA R52, R57, R59.reuse, R52 ;  /* 0x0000003b39347223 */ /* 0x080fe20000000034 */
[----:B------:R-:W-:Y:S01]  /*2500*/  FFMA R63, R62, R59, R63 ;  /* 0x0000003b3e3f7223 */ /* 0x000fe2000000003f */
[----:B------:R-:W-:Y:S06]  /*2510*/  BRA.U UP0, `(.L_x_54) ;  /* 0xfffffff100e87547 */ /* 0x000fec000b83ffff */
[----:B------:R-:W-:-:S04]  /*2520*/  IADD3 R24, PT, PT, R24, 0x1, RZ ;  /* 0x0000000118187810 */ /* 0x000fc80007ffe0ff */
[----:B------:R-:W-:-:S13]  /*2530*/  ISETP.NE.AND P2, PT, R24, 0x7, PT ;  /* 0x000000071800780c */ /* 0x000fda0003f45270 */
[----:B------:R-:W-:Y:S05]  /*2540*/  @P2 BRA `(.L_x_55) ;  /* 0xfffffff0003c2947 */ /* 0x000fea000383ffff */
[----:B------:R-:W0:Y:S01]  /*2550*/  LDC.64 R16, c[0x0][0x3b0] ;  /* 0x0000ec00ff107b82 */ /* 0x000e220000000a00 */
[----:B------:R-:W-:-:S05]  /*2560*/  IMAD.SHL.U32 R11, R8, 0x20, RZ ;  /* 0x00000020080b7824 */ /* 0x000fca00078e00ff */
[----:B------:R-:W-:-:S05]  /*2570*/  LOP3.LUT R12, R11, 0x20, RZ, 0xc0, !PT ;  /* 0x000000200b0c7812 */ /* 0x000fca00078ec0ff */
[----:B------:R-:W-:Y:S02]  /*2580*/  IMAD.IADD R11, R12, 0x1, R49 ;  /* 0x000000010c0b7824 */ /* 0x000fe400078e0231 */
[----:B------:R-:W1:Y:S02]  /*2590*/  LDC.64 R12, c[0x0][0x3a8] ;  /* 0x0000ea00ff0c7b82 */ /* 0x000e640000000a00 */
[----:B0-----:R-:W-:-:S05]  /*25a0*/  IMAD.WIDE.U32 R16, R11, 0x4, R16 ;  /* 0x000000040b107825 */ /* 0x001fca00078e0010 */
[----:B------:R-:W2:Y:S04]  /*25b0*/  LDG.E.CONSTANT R15, desc[UR6][R16.64+0x20] ;  /* 0x00002006100f7981 */ /* 0x000ea8000c1e9900 */
[----:B------:R-:W3:Y:S04]  /*25c0*/  LDG.E.CONSTANT R19, desc[UR6][R16.64] ;  /* 0x0000000610137981 */ /* 0x000ee8000c1e9900 */
[----:B------:R-:W4:Y:S04]  /*25d0*/  LDG.E.CONSTANT R11, desc[UR6][R16.64+0x40] ;  /* 0x00004006100b7981 */ /* 0x000f28000c1e9900 */
[----:B------:R0:W5:Y:S01]  /*25e0*/  LDG.E.CONSTANT R14, desc[UR6][R16.64+0x60] ;  /* 0x00006006100e7981 */ /* 0x000162000c1e9900 */
[----:B------:R-:W-:Y:S01]  /*25f0*/  IMAD R50, R49, 0xc, R50 ;  /* 0x0000000c31327824 */ /* 0x000fe200078e0232 */
[----:B------:R-:W-:-:S03]  /*2600*/  IADD3 R10, PT, PT, -R10, R3, RZ ;  /* 0x000000030a0a7210 */ /* 0x000fc60007ffe1ff */
[----:B------:R-:W-:-:S04]  /*2610*/  IMAD R49, R49, 0x30f4, R50 ;  /* 0x000030f431317824 */ /* 0x000fc800078e0232 */
[----:B------:R-:W-:-:S04]  /*2620*/  IMAD R8, R8, 0x62000, R49 ;  /* 0x0006200008087824 */ /* 0x000fc800078e0231 */
[----:B------:R-:W-:-:S04]  /*2630*/  IMAD R9, R9, 0x1c0, R8 ;  /* 0x000001c009097824 */ /* 0x000fc800078e0208 */
[----:B------:R-:W-:-:S04]  /*2640*/  IMAD R9, R10, 0x1c, R9 ;  /* 0x0000001c0a097824 */ /* 0x000fc800078e0209 */
[----:B-1----:R-:W-:-:S04]  /*2650*/  IMAD.WIDE R12, R9, 0x4, R12 ;  /* 0x00000004090c7825 */ /* 0x002fc800078e020c */
[--C-:B--2---:R-:W-:Y:S01]  /*2660*/  FADD R32, R32, R15.reuse ;  /* 0x0000000f20207221 */ /* 0x104fe20000000000 */
[--C-:B------:R-:W-:Y:S01]  /*2670*/  FADD R33, R33, R15.reuse ;  /* 0x0000000f21217221 */ /* 0x100fe20000000000 */
[--C-:B------:R-:W-:Y:S01]  /*2680*/  FADD R31, R31, R15.reuse ;  /* 0x0000000f1f1f7221 */ /* 0x100fe20000000000 */
[----:B------:R-:W-:Y:S01]  /*2690*/  FADD R15, R58, R15 ;  /* 0x0000000f3a0f7221 */ /* 0x000fe20000000000 */
[--C-:B---3--:R-:W-:Y:S01]  /*26a0*/  FADD R26, R26, R19.reuse ;  /* 0x000000131a1a7221 */ /* 0x108fe20000000000 */
[----:B------:R-:W-:Y:S01]  /*26b0*/  FMNMX R9, RZ, R32, !PT ;  /* 0x00000020ff097209 */ /* 0x000fe20007800000 */
[--C-:B------:R-:W-:Y:S01]  /*26c0*/  FADD R64, R64, R19.reuse ;  /* 0x0000001340407221 */ /* 0x100fe20000000000 */
[----:B------:R-:W-:Y:S01]  /*26d0*/  FADD R51, R51, R19 ;  /* 0x0000001333337221 */ /* 0x000fe20000000000 */
[----:B----4-:R-:W-:Y:S01]  /*26e0*/  FADD R30, R30, R11 ;  /* 0x0000000b1e1e7221 */ /* 0x010fe20000000000 */
[----:B0-----:R-:W-:Y:S01]  /*26f0*/  FMNMX R17, RZ, R26, !PT ;  /* 0x0000001aff117209 */ /* 0x001fe20007800000 */
[----:B------:R0:W-:Y:S01]  /*2700*/  STG.E desc[UR6][R12.64+0x621c0], R9 ;  /* 0x0621c0090c007986 */ /* 0x0001e2000c101906 */
[----:B------:R-:W-:Y:S01]  /*2710*/  FMNMX R25, RZ, R15, !PT ;  /* 0x0000000fff197209 */ /* 0x000fe20007800000 */
[----:B------:R-:W-:Y:S01]  /*2720*/  FADD R19, R60, R19 ;  /* 0x000000133c137221 */ /* 0x000fe20000000000 */
[----:B------:R-:W-:Y:S01]  /*2730*/  FMNMX R21, RZ, R64, !PT ;  /* 0x00000040ff157209 */ /* 0x000fe20007800000 */
[----:B------:R1:W-:Y:S01]  /*2740*/  STG.E desc[UR6][R12.64+0x380], R17 ;  /* 0x000380110c007986 */ /* 0x0003e2000c101906 */
[--C-:B------:R-:W-:Y:S01]  /*2750*/  FADD R29, R29, R11.reuse ;  /* 0x0000000b1d1d7221 */ /* 0x100fe20000000000 */
[--C-:B------:R-:W-:Y:S01]  /*2760*/  FADD R52, R52, R11.reuse ;  /* 0x0000000b34347221 */ /* 0x100fe20000000000 */
[----:B------:R-:W-:Y:S01]  /*2770*/  FMNMX R15, RZ, R30, !PT ;  /* 0x0000001eff0f7209 */ /* 0x000fe20007800000 */
[--C-:B-----5:R-:W-:Y:S01]  /*2780*/  FADD R65, R65, R14.reuse ;  /* 0x0000000e41417221 */ /* 0x120fe20000000000 */
[--C-:B------:R-:W-:Y:S01]  /*2790*/  FADD R27, R27, R14.reuse ;  /* 0x0000000e1b1b7221 */ /* 0x100fe20000000000 */
[--C-:B------:R-:W-:Y:S01]  /*27a0*/  FADD R63, R63, R14.reuse ;  /* 0x0000000e3f3f7221 */ /* 0x100fe20000000000 */
[----:B------:R-:W-:Y:S01]  /*27b0*/  FADD R11, R56, R11 ;  /* 0x0000000b380b7221 */ /* 0x000fe20000000000 */
[----:B0-----:R-:W0:Y:S01]  /*27c0*/  LDC.64 R8, c[0x0][0x388] ;  /* 0x0000e200ff087b82 */ /* 0x001e220000000a00 */
[----:B------:R-:W-:Y:S01]  /*27d0*/  FADD R14, R61, R14 ;  /* 0x0000000e3d0e7221 */ /* 0x000fe20000000000 */
[----:B------:R2:W-:Y:S01]  /*27e0*/  STG.E desc[UR6][R12.64+0x1c0], R21 ;  /* 0x0001c0150c007986 */ /* 0x0005e2000c101906 */
[----:B------:R-:W-:-:S02]  /*27f0*/  FMNMX R23, RZ, R19, !PT ;  /* 0x00000013ff177209 */ /* 0x000fc40007800000 */
[----:B------:R-:W-:Y:S01]  /*2800*/  FMNMX R33, RZ, R33, !PT ;  /* 0x00000021ff217209 */ /* 0x000fe20007800000 */
[----:B------:R3:W-:Y:S01]  /*2810*/  STG.E desc[UR6][R12.64+0xc4000], R15 ;  /* 0x0c40000f0c007986 */ /* 0x0007e2000c101906 */
[----:B------:R-:W-:Y:S01]  /*2820*/  FMNMX R31, RZ, R31, !PT ;  /* 0x0000001fff1f7209 */ /* 0x000fe20007800000 */
[----:B-1----:R-:W1:Y:S01]  /*2830*/  LDC.64 R16, c[0x0][0x390] ;  /* 0x0000e400ff107b82 */ /* 0x002e620000000a00 */
[----:B------:R-:W-:Y:S01]  /*2840*/  FMNMX R51, RZ, R51, !PT ;  /* 0x00000033ff337209 */ /* 0x000fe20007800000 */
[----:B------:R-:W-:Y:S01]  /*2850*/  STG.E desc[UR6][R12.64+0x62000], R33 ;  /* 0x062000210c007986 */ /* 0x000fe2000c101906 */
[----:B------:R-:W-:Y:S02]  /*2860*/  FMNMX R29, RZ, R29, !PT ;  /* 0x0000001dff1d7209 */ /* 0x000fe40007800000 */
[----:B------:R-:W-:Y:S01]  /*2870*/  FMNMX R19, RZ, R52, !PT ;  /* 0x00000034ff137209 */ /* 0x000fe20007800000 */
[----:B------:R-:W-:Y:S01]  /*2880*/  STG.E desc[UR6][R12.64+0x62380], R31 ;  /* 0x0623801f0c007986 */ /* 0x000fe2000c101906 */
[----:B--2---:R-:W-:-:S02]  /*2890*/  FMNMX R21, RZ, R11, !PT ;  /* 0x0000000bff157209 */ /* 0x004fc40007800000 */
[----:B------:R-:W-:Y:S01]  /*28a0*/  FMNMX R65, RZ, R65, !PT ;  /* 0x00000041ff417209 */ /* 0x000fe20007800000 */
[----:B------:R-:W-:Y:S01]  /*28b0*/  STG.E desc[UR6][R12.64+0x62540], R25 ;  /* 0x062540190c007986 */ /* 0x000fe2000c101906 */
[----:B------:R-:W-:Y:S02]  /*28c0*/  FMNMX R27, RZ, R27, !PT ;  /* 0x0000001bff1b7209 */ /* 0x000fe40007800000 */
[----:B------:R-:W-:Y:S01]  /*28d0*/  FMNMX R63, RZ, R63, !PT ;  /* 0x0000003fff3f7209 */ /* 0x000fe20007800000 */
[----:B------:R-:W-:Y:S01]  /*28e0*/  STG.E desc[UR6][R12.64], R51 ;  /* 0x000000330c007986 */ /* 0x000fe2000c101906 */
[----:B---3--:R-:W-:-:S03]  /*28f0*/  FMNMX R15, RZ, R14, !PT ;  /* 0x0000000eff0f7209 */ /* 0x008fc60007800000 */
[----:B------:R-:W-:Y:S04]  /*2900*/  STG.E desc[UR6][R12.64+0x540], R23 ;  /* 0x000540170c007986 */ /* 0x000fe8000c101906 */
[----:B------:R-:W-:Y:S04]  /*2910*/  STG.E desc[UR6][R12.64+0xc4380], R29 ;  /* 0x0c43801d0c007986 */ /* 0x000fe8000c101906 */
[----:B------:R2:W-:Y:S04]  /*2920*/  STG.E desc[UR6][R12.64+0xc41c0], R19 ;  /* 0x0c41c0130c007986 */ /* 0x0005e8000c101906 */
[----:B------:R3:W-:Y:S04]  /*2930*/  STG.E desc[UR6][R12.64+0xc4540], R21 ;  /* 0x0c4540150c007986 */ /* 0x0007e8000c101906 */
[----:B------:R3:W-:Y:S04]  /*2940*/  STG.E desc[UR6][R12.64+0x126000], R65 ;  /* 0x126000410c007986 */ /* 0x0007e8000c101906 */
[----:B------:R3:W-:Y:S04]  /*2950*/  STG.E desc[UR6][R12.64+0x126380], R27 ;  /* 0x1263801b0c007986 */ /* 0x0007e8000c101906 */
[----:B------:R3:W-:Y:S04]  /*2960*/  STG.E desc[UR6][R12.64+0x1261c0], R63 ;  /* 0x1261c03f0c007986 */ /* 0x0007e8000c101906 */
[----:B------:R3:W-:Y:S04]  /*2970*/  STG.E desc[UR6][R12.64+0x126540], R15 ;  /* 0x1265400f0c007986 */ /* 0x0007e8000c101906 */
[----:B0-----:R-:W4:Y:S04]  /*2980*/  LDG.E R14, desc[UR6][R8.64] ;  /* 0x00000006080e7981 */ /* 0x001f28000c1e1900 */
[----:B------:R-:W4:Y:S04]  /*2990*/  LDG.E R11, desc[UR6][R8.64+0x4] ;  /* 0x00000406080b7981 */ /* 0x000f28000c1e1900 */
[----:B--2---:R-:W2:Y:S04]  /*29a0*/  LDG.E R19, desc[UR6][R8.64+0x8] ;  /* 0x0000080608137981 */ /* 0x004ea8000c1e1900 */
[----:B-1----:R-:W5:Y:S01]  /*29b0*/  LDG.E R16, desc[UR6][R16.64] ;  /* 0x0000000610107981 */ /* 0x002f62000c1e1900 */
[----:B----4-:R-:W-:-:S04]  /*29c0*/  IMAD R10, R14, R11, RZ ;  /* 0x0000000b0e0a7224 */ /* 0x010fc800078e02ff */
[----:B--2---:R-:W-:Y:S02]  /*29d0*/  IMAD R10, R10, R19, RZ ;  /* 0x000000130a0a7224 */ /* 0x004fe400078e02ff */
[----:B-----5:R-:W-:-:S05]  /*29e0*/  IMAD.IADD R3, R16, 0x1, R3 ;  /* 0x0000000110037824 */ /* 0x020fca00078e0203 */
[----:B------:R-:W-:-:S13]  /*29f0*/  ISETP.GE.AND P2, PT, R3, R10, PT ;  /* 0x0000000a0300720c */ /* 0x000fda0003f46270 */
[----:B---3--:R-:W-:Y:S05]  /*2a00*/  @!P2 BRA `(.L_x_56) ;  /* 0xffffffdc00f4a947 */ /* 0x008fea000383ffff */
[----:B------:R-:W-:Y:S05]  /*2a10*/  EXIT ;  /* 0x000000000000794d */ /* 0x000fea0003800000 */
.L_x_29:
[----:B------:R-:W0:Y:S01]  /*2a20*/  S2R R7, SR_TID.X ;  /* 0x0000000000077919 */ /* 0x000e220000002100 */
[----:B------:R-:W-:Y:S01]  /*2a30*/  LOP3.LUT R6, R2, 0x1, RZ, 0xc0, !PT ;  /* 0x0000000102067812 */ /* 0x000fe200078ec0ff */
[----:B------:R-:W-:Y:S01]  /*2a40*/  IMAD R19, R3, 0x38, RZ ;  /* 0x0000003803137824 */ /* 0x000fe200078e02ff */
[----:B------:R-:W-:Y:S01]  /*2a50*/  MOV R18, 0x400 ;  /* 0x0000040000127802 */ /* 0x000fe20000000f00 */
[----:B------:R-:W1:Y:S01]  /*2a60*/  S2R R4, SR_TID.Z ;  /* 0x0000000000047919 */ /* 0x000e620000002300 */
[----:B------:R-:W-:Y:S01]  /*2a70*/  ISETP.NE.U32.AND P0, PT, R6, 0x1, PT ;  /* 0x000000010600780c */ /* 0x000fe20003f05070 */
[----:B------:R-:W-:Y:S01]  /*2a80*/  IMAD R11, R0, 0x700, R19 ;  /* 0x00000700000b7824 */ /* 0x000fe200078e0213 */
[----:B------:R-:W-:Y:S01]  /*2a90*/  SHF.R.U32.HI R20, RZ, 0x1, R2 ;  /* 0x00000001ff147819 */ /* 0x000fe20000011602 */
[----:B------:R-:W2:Y:S01]  /*2aa0*/  S2R R5, SR_CgaCtaId ;  /* 0x0000000000057919 */ /* 0x000ea20000008800 */
[----:B------:R-:W-:Y:S02]  /*2ab0*/  VIADD R9, R18, 0x2598 ;  /* 0x0000259812097836 */ /* 0x000fe40000000000 */
[----:B------:R-:W-:-:S02]  /*2ac0*/  HFMA2 R61, -RZ, RZ, 0, 0 ;  /* 0x00000000ff3d7431 */ /* 0x000fc400000001ff */
[----:B------:R-:W-:Y:S01]  /*2ad0*/  VIADD R18, R18, 0x138c ;  /* 0x0000138c12127836 */ /* 0x000fe20000000000 */
[----:B------:R-:W-:Y:S01]  /*2ae0*/  CS2R R62, SRZ ;  /* 0x00000000003e7805 */ /* 0x000fe2000001ff00 */
[----:B------:R-:W-:Y:S01]  /*2af0*/  IMAD R20, R20, 0x24c00, R11 ;  /* 0x00024c0014147824 */ /* 0x000fe200078e020b */
[----:B------:R-:W-:Y:S01]  /*2b00*/  CS2R R54, SRZ ;  /* 0x0000000000367805 */ /* 0x000fe2000001ff00 */
[----:B------:R-:W-:Y:S01]  /*2b10*/  IMAD.MOV.U32 R58, RZ, RZ, RZ ;  /* 0x000000ffff3a7224 */ /* 0x000fe200078e00ff */
[----:B------:R-:W-:Y:S01]  /*2b20*/  CS2R R56, SRZ ;  /* 0x0000000000387805 */ /* 0x000fe2000001ff00 */
[----:B------:R-:W-:Y:S02]  /*2b30*/  IMAD.MOV.U32 R64, RZ, RZ, RZ ;  /* 0x000000ffff407224 */ /* 0x000fe400078e00ff */
[----:B------:R-:W-:Y:S02]  /*2b40*/  IMAD.MOV.U32 R51, RZ, RZ, RZ ;  /* 0x000000ffff337224 */ /* 0x000fe400078e00ff */
[----:B------:R-:W-:-:S02]  /*2b50*/  VIADD R19, R19, 0xfffffffd ;  /* 0xfffffffd13137836 */ /* 0x000fc40000000000 */
[----:B------:R-:W-:Y:S02]  /*2b60*/  VIADD R20, R20, 0xfffffd5d ;  /* 0xfffffd5d14147836 */ /* 0x000fe40000000000 */
[C---:B0-----:R-:W-:Y:S01]  /*2b70*/  IMAD R23, R7.reuse, 0x6, RZ ;  /* 0x0000000607177824 */ /* 0x041fe200078e02ff */
[C---:B------:R-:W-:Y:S02]  /*2b80*/  LOP3.LUT R6, R7.reuse, 0xffff, RZ, 0xc0, !PT ;  /* 0x0000ffff07067812 */ /* 0x040fe400078ec0ff */
[----:B------:R-:W-:Y:S01]  /*2b90*/  ISETP.GE.U32.AND P1, PT, R7, 0x18, PT ;  /* 0x000000180700780c */ /* 0x000fe20003f26070 */
[C---:B-1----:R-:W-:Y:S02]  /*2ba0*/  IMAD R23, R4.reuse, 0x91, R23 ;  /* 0x0000009104177824 */ /* 0x042fe400078e0217 */
[----:B------:R-:W-:Y:S02]  /*2bb0*/  IMAD R16, R4, 0xc, R7 ;  /* 0x0000000c04107824 */ /* 0x000fe400078e0207 */
[----:B------:R-:W-:Y:S01]  /*2bc0*/  IMAD R6, R6, 0x5556, RZ ;  /* 0x0000555606067824 */ /* 0x000fe200078e02ff */
[C---:B------:R-:W-:Y:S01]  /*2bd0*/  IADD3 R24, PT, PT, R23.reuse, 0x1, RZ ;  /* 0x0000000117187810 */ /* 0x040fe20007ffe0ff */
[----:B------:R-:W-:Y:S01]  /*2be0*/  VIADD R25, R23, 0x2 ;  /* 0x0000000217197836 */ /* 0x000fe20000000000 */
[----:B--2---:R-:W-:Y:S01]  /*2bf0*/  LEA R9, R5, R9, 0x18 ;  /* 0x0000000905097211 */ /* 0x004fe200078ec0ff */
[----:B------:R-:W-:Y:S01]  /*2c00*/  IMAD R8, R16, 0x31, RZ ;  /* 0x0000003110087824 */ /* 0x000fe200078e02ff */
[----:B------:R-:W-:-:S02]  /*2c10*/  LOP3.LUT R15, R24, 0xffff, RZ, 0xc0, !PT ;  /* 0x0000ffff180f7812 */ /* 0x000fc400078ec0ff */
[----:B------:R-:W-:Y:S02]  /*2c20*/  SHF.R.U32.HI R13, RZ, 0x10, R6 ;  /* 0x00000010ff0d7819 */ /* 0x000fe40000011606 */
[----:B------:R-:W-:Y:S01]  /*2c30*/  LOP3.LUT R21, R25, 0xffff, RZ, 0xc0, !PT ;  /* 0x0000ffff19157812 */ /* 0x000fe200078ec0ff */
[----:B------:R-:W-:Y:S01]  /*2c40*/  IMAD R12, R15, 0x5473, RZ ;  /* 0x000054730f0c7824 */ /* 0x000fe200078e02ff */
[----:B------:R-:W-:Y:S01]  /*2c50*/  LEA R18, R5, R18, 0x18 ;  /* 0x0000001205127211 */ /* 0x000fe200078ec0ff */
[----:B------:R-:W-:Y:S01]  /*2c60*/  IMAD R15, R15, 0x29e5, RZ ;  /* 0x000029e50f0f7824 */ /* 0x000fe200078e02ff */
[----:B------:R-:W-:Y:S01]  /*2c70*/  LOP3.LUT R26, R23, 0xffff, RZ, 0xc0, !PT ;  /* 0x0000ffff171a7812 */ /* 0x000fe200078ec0ff */
[----:B------:R-:W-:Y:S01]  /*2c80*/  VIADD R5, R8, 0x1260 ;  /* 0x0000126008057836 */ /* 0x000fe20000000000 */
[----:B------:R-:W-:Y:S01]  /*2c90*/  SHF.R.U32.HI R12, RZ, 0x10, R12 ;  /* 0x00000010ff0c7819 */ /* 0x000fe2000001160c */
[----:B------:R-:W-:Y:S01]  /*2ca0*/  IMAD R10, R4, 0x4, R13 ;  /* 0x00000004040a7824 */ /* 0x000fe200078e020d */
[----:B------:R-:W-:Y:S01]  /*2cb0*/  SHF.R.U32.HI R15, RZ, 0x10, R15 ;  /* 0x00000010ff0f7819 */ /* 0x000fe2000001160f */
[----:B------:R-:W-:Y:S01]  /*2cc0*/  IMAD R17, R21, 0x5473, RZ ;  /* 0x0000547315117824 */ /* 0x000fe200078e02ff */
[----:B------:R-:W-:Y:S01]  /*2cd0*/  @P0 IADD3 R5, PT, PT, R8, RZ, RZ ;  /* 0x000000ff08050210 */ /* 0x000fe20007ffe0ff */
[----:B------:R-:W-:Y:S01]  /*2ce0*/  IMAD.MOV R11, RZ, RZ, -R12 ;  /* 0x000000ffff0b7224 */ /* 0x000fe200078e0a0c */
[----:B------:R-:W-:Y:S01]  /*2cf0*/  IADD3 R14, PT, PT, RZ, -R15, RZ ;  /* 0x8000000fff0e7210 */ /* 0x000fe20007ffe0ff */
[----:B------:R-:W-:Y:S01]  /*2d00*/  VIADD R8, R23, 0x3 ;  /* 0x0000000317087836 */ /* 0x000fe20000000000 */
[----:B------:R-:W-:Y:S01]  /*2d10*/  ISETP.GT.U32.AND P0, PT, R16, 0x5f, PT ;  /* 0x0000005f1000780c */ /* 0x000fe20003f04070 */
[----:B------:R-:W-:Y:S01]  /*2d20*/  IMAD R21, R21, 0x29e5, RZ ;  /* 0x000029e515157824 */ /* 0x000fe200078e02ff */
[----:B------:R-:W-:Y:S01]  /*2d30*/  PRMT R11, R11, 0x7710, RZ ;  /* 0x000077100b0b7816 */ /* 0x000fe200000000ff */
[----:B------:R-:W-:Y:S01]  /*2d40*/  IMAD R27, R26, 0x551d, RZ ;  /* 0x0000551d1a1b7824 */ /* 0x000fe200078e02ff */
[----:B------:R-:W-:Y:S01]  /*2d50*/  PRMT R13, R14, 0x7710, RZ ;  /* 0x000077100e0d7816 */ /* 0x000fe200000000ff */
[----:B------:R-:W-:Y:S01]  /*2d60*/  IMAD R26, R26, 0x94f3, RZ ;  /* 0x000094f31a1a7824 */ /* 0x000fe200078e02ff */
[----:B------:R-:W-:-:S02]  /*2d70*/  IADD3 R6, PT, PT, R24, R11, RZ ;  /* 0x0000000b18067210 */ /* 0x000fc40007ffe0ff */
[----:B------:R-:W-:Y:S02]  /*2d80*/  LOP3.LUT R14, R8, 0xffff, RZ, 0xc0, !PT ;  /* 0x0000ffff080e7812 */ /* 0x000fe400078ec0ff */
[----:B------:R-:W-:Y:S01]  /*2d90*/  LOP3.LUT R11, R6, 0xffff, RZ, 0xc0, !PT ;  /* 0x0000ffff060b7812 */ /* 0x000fe200078ec0ff */
[----:B------:R-:W-:Y:S01]  /*2da0*/  IMAD.IADD R6, R24, 0x1, R13 ;  /* 0x0000000118067824 */ /* 0x000fe200078e020d */
[----:B------:R-:W-:Y:S01]  /*2db0*/  ISETP.GT.U32.OR P0, PT, R7, 0xb, P0 ;  /* 0x0000000b0700780c */ /* 0x000fe20000704470 */
[C---:B------:R-:W-:Y:S01]  /*2dc0*/  IMAD R13, R14.reuse, 0x5473, RZ ;  /* 0x000054730e0d7824 */ /* 0x040fe200078e02ff */
[----:B------:R-:W-:Y:S01]  /*2dd0*/  SHF.R.U32.HI R17, RZ, 0x10, R17 ;  /* 0x00000010ff117819 */ /* 0x000fe20000011611 */
[----:B------:R-:W-:Y:S01]  /*2de0*/  IMAD R14, R14, 0x29e5, RZ ;  /* 0x000029e50e0e7824 */ /* 0x000fe200078e02ff */
[----:B------:R-:W-:Y:S02]  /*2df0*/  ISETP.GT.U32.OR P0, PT, R10, 0x1f, P0 ;  /* 0x0000001f0a00780c */ /* 0x000fe40000704470 */
[----:B------:R-:W-:Y:S01]  /*2e00*/  LOP3.LUT R6, R6, 0xffff, RZ, 0xc0, !PT ;  /* 0x0000ffff06067812 */ /* 0x000fe200078ec0ff */
[----:B------:R-:W-:Y:S01]  /*2e10*/  IMAD.MOV R10, RZ, RZ, -R17 ;  /* 0x000000ffff0a7224 */ /* 0x000fe200078e0a11 */
[----:B------:R-:W-:-:S02]  /*2e20*/  SHF.R.U32.HI R21, RZ, 0x10, R21 ;  /* 0x00000010ff157819 */ /* 0x000fc40000011615 */
[----:B------:R-:W-:Y:S02]  /*2e30*/  LEA.HI R15, R6, R15, RZ, 0x1f ;  /* 0x0000000f060f7211 */ /* 0x000fe400078ff8ff */
[----:B------:R-:W-:Y:S02]  /*2e40*/  SHF.R.U32.HI R13, RZ, 0x10, R13 ;  /* 0x00000010ff0d7819 */ /* 0x000fe4000001160d */
[----:B------:R-:W-:Y:S01]  /*2e50*/  PRMT R6, R10, 0x7710, RZ ;  /* 0x000077100a067816 */ /* 0x000fe200000000ff */
[----:B------:R-:W-:Y:S01]  /*2e60*/  IMAD.MOV R10, RZ, RZ, -R21 ;  /* 0x000000ffff0a7224 */ /* 0x000fe200078e0a15 */
[----:B------:R-:W-:Y:S01]  /*2e70*/  LEA.HI R12, R11, R12, RZ, 0x1f ;  /* 0x0000000c0b0c7211 */ /* 0x000fe200078ff8ff */
[----:B------:R-:W-:Y:S01]  /*2e80*/  IMAD.MOV R11, RZ, RZ, -R13 ;  /* 0x000000ffff0b7224 */ /* 0x000fe200078e0a0d */
[----:B------:R-:W-:Y:S02]  /*2e90*/  IADD3 R6, PT, PT, R25, R6, RZ ;  /* 0x0000000619067210 */ /* 0x000fe40007ffe0ff */
[----:B------:R-:W-:-:S02]  /*2ea0*/  SHF.R.U32.HI R14, RZ, 0x10, R14 ;  /* 0x00000010ff0e7819 */ /* 0x000fc4000001160e */
[----:B------:R-:W-:Y:S02]  /*2eb0*/  LOP3.LUT R6, R6, 0xffff, RZ, 0xc0, !PT ;  /* 0x0000ffff06067812 */ /* 0x000fe400078ec0ff */
[----:B------:R-:W-:Y:S02]  /*2ec0*/  PRMT R10, R10, 0x7710, RZ ;  /* 0x000077100a0a7816 */ /* 0x000fe400000000ff */
[----:B------:R-:W-:Y:S02]  /*2ed0*/  PRMT R11, R11, 0x7710, RZ ;  /* 0x000077100b0b7816 */ /* 0x000fe400000000ff */
[----:B------:R-:W-:Y:S02]  /*2ee0*/  IADD3 R22, PT, PT, RZ, -R14, RZ ;  /* 0x8000000eff167210 */ /* 0x000fe40007ffe0ff */
[----:B------:R-:W-:Y:S01]  /*2ef0*/  LEA.HI R17, R6, R17, RZ, 0x1f ;  /* 0x0000001106117211 */ /* 0x000fe200078ff8ff */
[----:B------:R-:W-:Y:S01]  /*2f00*/  IMAD.IADD R6, R25, 0x1, R10 ;  /* 0x0000000119067824 */ /* 0x000fe200078e020a */
[----:B------:R-:W-:Y:S01]  /*2f10*/  SHF.R.U32.HI R27, RZ, 0x17, R27 ;  /* 0x00000017ff1b7819 */ /* 0x000fe2000001161b */
[----:B------:R-:W-:Y:S01]  /*2f20*/  IMAD.IADD R10, R8, 0x1, R11 ;  /* 0x00000001080a7824 */ /* 0x000fe200078e020b */
[----:B------:R-:W-:-:S02]  /*2f30*/  PRMT R11, R22, 0x7710, RZ ;  /* 0x00007710160b7816 */ /* 0x000fc400000000ff */
[----:B------:R-:W-:Y:S02]  /*2f40*/  LOP3.LUT R22, R6, 0xffff, RZ, 0xc0, !PT ;  /* 0x0000ffff06167812 */ /* 0x000fe400078ec0ff */
[----:B------:R-:W-:Y:S02]  /*2f50*/  IADD3 R6, PT, PT, R8, R11, RZ ;  /* 0x0000000b08067210 */ /* 0x000fe40007ffe0ff */
[----:B------:R-:W-:Y:S02]  /*2f60*/  SHF.R.U32.HI R26, RZ, 0x15, R26 ;  /* 0x00000015ff1a7819 */ /* 0x000fe4000001161a */
[----:B------:R-:W-:Y:S01]  /*2f70*/  LOP3.LUT R11, R6, 0xffff, RZ, 0xc0, !PT ;  /* 0x0000ffff060b7812 */ /* 0x000fe200078ec0ff */
[--C-:B------:R-:W-:Y:S01]  /*2f80*/  IMAD R6, R7, 0x8, R18.reuse ;  /* 0x0000000807067824 */ /* 0x100fe200078e0212 */
[----:B------:R-:W-:Y:S01]  /*2f90*/  LEA.HI R21, R22, R21, RZ, 0x1f ;  /* 0x0000001516157211 */ /* 0x000fe200078ff8ff */
[----:B------:R-:W-:Y:S01]  /*2fa0*/  IMAD R7, R23, 0x4, R18 ;  /* 0x0000000417077824 */ /* 0x000fe200078e0212 */
[----:B------:R-:W-:Y:S01]  /*2fb0*/  LEA.HI R14, R11, R14, RZ, 0x1f ;  /* 0x0000000e0b0e7211 */ /* 0x000fe200078ff8ff */
[----:B------:R-:W-:Y:S01]  /*2fc0*/  VIADD R11, R23, 0x4 ;  /* 0x00000004170b7836 */ /* 0x000fe20000000000 */
[----:B------:R-:W-:-:S02]  /*2fd0*/  LOP3.LUT R10, R10, 0xffff, RZ, 0xc0, !PT ;  /* 0x0000ffff0a0a7812 */ /* 0x000fc400078ec0ff */
[----:B------:R-:W-:Y:S02]  /*2fe0*/  PRMT R22, R27, 0x9910, RZ ;  /* 0x000099101b167816 */ /* 0x000fe400000000ff */
[----:B------:R-:W-:Y:S02]  /*2ff0*/  PRMT R26, R26, 0x9910, RZ ;  /* 0x000099101a1a7816 */ /* 0x000fe400000000ff */
[----:B------:R-:W-:Y:S01]  /*3000*/  LEA.HI R13, R10, R13, RZ, 0x1f ;  /* 0x0000000d0a0d7211 */ /* 0x000fe200078ff8ff */
[----:B------:R-:W-:Y:S01]  /*3010*/  IMAD R22, R22, 0x181, RZ ;  /* 0x0000018116167824 */ /* 0x000fe200078e02ff */
[----:B------:R-:W-:Y:S01]  /*3020*/  IADD3 R10, PT, PT, R23, 0x5, RZ ;  /* 0x00000005170a7810 */ /* 0x000fe20007ffe0ff */
[----:B------:R-:W-:Y:S01]  /*3030*/  IMAD R26, R26, 0x37, RZ ;  /* 0x000000371a1a7824 */ /* 0x000fe200078e02ff */
[----:B------:R-:W-:Y:S01]  /*3040*/  LOP3.LUT R28, R11, 0xffff, RZ, 0xc0, !PT ;  /* 0x0000ffff0b1c7812 */ /* 0x000fe200078ec0ff */
[----:B------:R-:W-:Y:S01]  /*3050*/  IMAD.MOV R18, RZ, RZ, -R22 ;  /* 0x000000ffff127224 */ /* 0x000fe200078e0a16 */
[----:B------:R-:W-:-:S02]  /*3060*/  LOP3.LUT R31, R10, 0xffff, RZ, 0xc0, !PT ;  /* 0x0000ffff0a1f7812 */ /* 0x000fc400078ec0ff */
[----:B------:R-:W-:Y:S01]  /*3070*/  IADD3 R26, PT, PT, RZ, -R26, RZ ;  /* 0x8000001aff1a7210 */ /* 0x000fe20007ffe0ff */
[----:B------:R-:W-:Y:S01]  /*3080*/  IMAD R22, R28, 0x5473, RZ ;  /* 0x000054731c167824 */ /* 0x000fe200078e02ff */
[----:B------:R-:W-:Y:S01]  /*3090*/  PRMT R18, R18, 0x7710, RZ ;  /* 0x0000771012127816 */ /* 0x000fe200000000ff */
[----:B------:R-:W-:Y:S01]  /*30a0*/  IMAD R28, R28, 0x29e5, RZ ;  /* 0x000029e51c1c7824 */ /* 0x000fe200078e02ff */
[----:B------:R-:W-:Y:S01]  /*30b0*/  PRMT R26, R26, 0x7710, RZ ;  /* 0x000077101a1a7816 */ /* 0x000fe200000000ff */
[C---:B------:R-:W-:Y:S01]  /*30c0*/  IMAD R29, R31.reuse, 0x5473, RZ ;  /* 0x000054731f1d7824 */ /* 0x040fe200078e02ff */
[----:B------:R-:W-:Y:S01]  /*30d0*/  SHF.R.U32.HI R22, RZ, 0x10, R22 ;  /* 0x00000010ff167819 */ /* 0x000fe20000011616 */
[----:B------:R-:W-:Y:S01]  /*30e0*/  IMAD R31, R31, 0x29e5, RZ ;  /* 0x000029e51f1f7824 */ /* 0x000fe200078e02ff */
[----:B------:R-:W-:Y:S01]  /*30f0*/  SHF.R.U32.HI R28, RZ, 0x10, R28 ;  /* 0x00000010ff1c7819 */ /* 0x000fe2000001161c */
[C---:B------:R-:W-:Y:S01]  /*3100*/  IMAD.IADD R18, R23.reuse, 0x1, R18 ;  /* 0x0000000117127824 */ /* 0x040fe200078e0212 */
[----:B------:R-:W-:-:S02]  /*3110*/  ISETP.LT.U32.AND P4, PT, R23, 0x482, !P1 ;  /* 0x000004821700780c */ /* 0x000fc40004f81070 */
[C---:B------:R-:W-:Y:S01]  /*3120*/  ISETP.LT.U32.AND P1, PT, R23.reuse, 0x47f, !P1 ;  /* 0x0000047f1700780c */ /* 0x040fe20004f21070 */
[----:B------:R-:W-:Y:S01]  /*3130*/  IMAD.IADD R23, R23, 0x1, R26 ;  /* 0x0000000117177824 */ /* 0x000fe200078e021a */
[----:B------:R-:W-:Y:S01]  /*3140*/  SHF.R.U32.HI R29, RZ, 0x10, R29 ;  /* 0x00000010ff1d7819 */ /* 0x000fe2000001161d */
[----:B------:R-:W-:Y:S01]  /*3150*/  IMAD.MOV R30, RZ, RZ, -R28 ;  /* 0x000000ffff1e7224 */ /* 0x000fe200078e0a1c */
[----:B------:R-:W-:Y:S02]  /*3160*/  SHF.R.U32.HI R31, RZ, 0x10, R31 ;  /* 0x00000010ff1f7819 */ /* 0x000fe4000001161f */
[----:B------:R-:W-:Y:S01]  /*3170*/  IADD3 R26, PT, PT, RZ, -R22, RZ ;  /* 0x80000016ff1a7210 */ /* 0x000fe20007ffe0ff */
[----:B------:R-:W-:Y:S01]  /*3180*/  IMAD.MOV R33, RZ, RZ, -R29 ;  /* 0x000000ffff217224 */ /* 0x000fe200078e0a1d */
[----:B------:R-:W-:Y:S02]  /*3190*/  IADD3 R35, PT, PT, RZ, -R31, RZ ;  /* 0x8000001fff237210 */ /* 0x000fe40007ffe0ff */
[----:B------:R-:W-:-:S02]  /*31a0*/  PRMT R26, R26, 0x7710, RZ ;  /* 0x000077101a1a7816 */ /* 0x000fc400000000ff */
[----:B------:R-:W-:Y:S02]  /*31b0*/  PRMT R30, R30, 0x7710, RZ ;  /* 0x000077101e1e7816 */ /* 0x000fe400000000ff */
[----:B------:R-:W-:Y:S01]  /*31c0*/  PRMT R35, R35, 0x7710, RZ ;  /* 0x0000771023237816 */ /* 0x000fe200000000ff */
[----:B------:R-:W-:Y:S01]  /*31d0*/  IMAD.IADD R26, R11, 0x1, R26 ;  /* 0x000000010b1a7824 */ /* 0x000fe200078e021a */
[----:B------:R-:W-:Y:S01]  /*31e0*/  PRMT R33, R33, 0x7710, RZ ;  /* 0x0000771021217816 */ /* 0x000fe200000000ff */
[----:B------:R-:W-:Y:S01]  /*31f0*/  IMAD.IADD R27, R11, 0x1, R30 ;  /* 0x000000010b1b7824 */ /* 0x000fe200078e021e */
[----:B------:R-:W-:Y:S01]  /*3200*/  LOP3.LUT R12, R12, 0xffff, RZ, 0xc0, !PT ;  /* 0x0000ffff0c0c7812 */ /* 0x000fe200078ec0ff */
[C---:B------:R-:W-:Y:S01]  /*3210*/  IMAD.IADD R32, R10.reuse, 0x1, R35 ;  /* 0x000000010a207824 */ /* 0x040fe200078e0223 */
[----:B------:R-:W-:Y:S02]  /*3220*/  IADD3 R30, PT, PT, R10, R33, RZ ;  /* 0x000000210a1e7210 */ /* 0x000fe40007ffe0ff */
[----:B------:R-:W-:-:S02]  /*3230*/  LOP3.LUT R33, R26, 0xffff, RZ, 0xc0, !PT ;  /* 0x0000ffff1a217812 */ /* 0x000fc400078ec0ff */
[----:B------:R-:W-:Y:S02]  /*3240*/  LOP3.LUT R15, R15, 0xffff, RZ, 0xc0, !PT ;  /* 0x0000ffff0f0f7812 */ /* 0x000fe400078ec0ff */
[----:B------:R-:W-:Y:S02]  /*3250*/  LOP3.LUT R27, R27, 0xffff, RZ, 0xc0, !PT ;  /* 0x0000ffff1b1b7812 */ /* 0x000fe400078ec0ff */
[----:B------:R-:W-:Y:S02]  /*3260*/  LOP3.LUT R26, R18, 0xffff, RZ, 0xc0, !PT ;  /* 0x0000ffff121a7812 */ /* 0x000fe400078ec0ff */
[----:B------:R-:W-:Y:S02]  /*3270*/  LOP3.LUT R30, R30, 0xffff, RZ, 0xc0, !PT ;  /* 0x0000ffff1e1e7812 */ /* 0x000fe400078ec0ff */
[----:B------:R-:W-:Y:S01]  /*3280*/  LOP3.LUT R32, R32, 0xffff, RZ, 0xc0, !PT ;  /* 0x0000ffff20207812 */ /* 0x000fe200078ec0ff */
[----:B------:R-:W-:Y:S01]  /*3290*/  IMAD R26, R26, 0x29e5, RZ ;  /* 0x000029e51a1a7824 */ /* 0x000fe200078e02ff */
[----:B------:R-:W-:-:S02]  /*32a0*/  SHF.R.U32.HI R12, RZ, 0x8, R12 ;  /* 0x00000008ff0c7819 */ /* 0x000fc4000001160c */
[----:B------:R-:W-:Y:S02]  /*32b0*/  SHF.R.U32.HI R15, RZ, 0x5, R15 ;  /* 0x00000005ff0f7819 */ /* 0x000fe4000001160f */
[----:B------:R-:W-:Y:S02]  /*32c0*/  LEA.HI R28, R27, R28, RZ, 0x1f ;  /* 0x0000001c1b1c7211 */ /* 0x000fe400078ff8ff */
[----:B------:R-:W-:Y:S02]  /*32d0*/  LEA.HI R27, R30, R29, RZ, 0x1f ;  /* 0x0000001d1e1b7211 */ /* 0x000fe400078ff8ff */
[----:B------:R-:W-:Y:S02]  /*32e0*/  LEA.HI R29, R32, R31, RZ, 0x1f ;  /* 0x0000001f201d7211 */ /* 0x000fe400078ff8ff */
[----:B------:R-:W-:Y:S02]  /*32f0*/  LOP3.LUT R21, R21, 0xffff, RZ, 0xc0, !PT ;  /* 0x0000ffff15157812 */ /* 0x000fe400078ec0ff */
[----:B------:R-:W-:-:S02]  /*3300*/  PRMT R30, R12, 0x9910, RZ ;  /* 0x000099100c1e7816 */ /* 0x000fc400000000ff */
[----:B------:R-:W-:Y:S02]  /*3310*/  PRMT R31, R15, 0x9910, RZ ;  /* 0x000099100f1f7816 */ /* 0x000fe400000000ff */
[----:B------:R-:W-:Y:S01]  /*3320*/  LOP3.LUT R17, R17, 0xffff, RZ, 0xc0, !PT ;  /* 0x0000ffff11117812 */ /* 0x000fe200078ec0ff */
[----:B------:R-:W-:Y:S01]  /*3330*/  IMAD.MOV.U32 R15, RZ, RZ, R30 ;  /* 0x000000ffff0f7224 */ /* 0x000fe200078e001e */
[----:B------:R-:W-:Y:S02]  /*3340*/  SHF.R.U32.HI R12, RZ, 0x5, R21 ;  /* 0x00000005ff0c7819 */ /* 0x000fe40000011615 */
[----:B------:R-:W-:Y:S02]  /*3350*/  SHF.R.U32.HI R26, RZ, 0x10, R26 ;  /* 0x00000010ff1a7819 */ /* 0x000fe4000001161a */
[----:B------:R-:W-:Y:S02]  /*3360*/  MOV R21, R31 ;  /* 0x0000001f00157202 */ /* 0x000fe40000000f00 */
[----:B------:R-:W-:-:S02]  /*3370*/  SHF.R.U32.HI R17, RZ, 0x8, R17 ;  /* 0x00000008ff117819 */ /* 0x000fc40000011611 */
[----:B------:R-:W-:Y:S01]  /*3380*/  LEA.HI R22, R33, R22, RZ, 0x1f ;  /* 0x0000001621167211 */ /* 0x000fe200078ff8ff */
[----:B------:R-:W-:Y:S01]  /*3390*/  IMAD.MOV R33, RZ, RZ, -R26 ;  /* 0x000000ffff217224 */ /* 0x000fe200078e0a1a */
[----:B------:R-:W-:Y:S01]  /*33a0*/  PRMT R30, R12, 0x9910, RZ ;  /* 0x000099100c1e7816 */ /* 0x000fe200000000ff */
[----:B------:R-:W-:Y:S01]  /*33b0*/  IMAD R12, R15, 0x181, RZ ;  /* 0x000001810f0c7824 */ /* 0x000fe200078e02ff */
[----:B------:R-:W-:Y:S01]  /*33c0*/  PRMT R17, R17, 0x9910, RZ ;  /* 0x0000991011117816 */ /* 0x000fe200000000ff */
[----:B------:R-:W-:Y:S01]  /*33d0*/  IMAD R15, R21, 0x37, RZ ;  /* 0x00000037150f7824 */ /* 0x000fe200078e02ff */
[----:B------:R-:W-:Y:S01]  /*33e0*/  PRMT R33, R33, 0x7710, RZ ;  /* 0x0000771021217816 */ /* 0x000fe200000000ff */
[----:B------:R-:W-:Y:S01]  /*33f0*/  IMAD.MOV R12, RZ, RZ, -R12 ;  /* 0x000000ffff0c7224 */ /* 0x000fe200078e0a0c */
[----:B------:R-:W-:Y:S02]  /*3400*/  LOP3.LUT R13, R13, 0xffff, RZ, 0xc0, !PT ;  /* 0x0000ffff0d0d7812 */ /* 0x000fe400078ec0ff */
[----:B------:R-:W-:Y:S01]  /*3410*/  IADD3 R31, PT, PT, RZ, -R15, RZ ;  /* 0x8000000fff1f7210 */ /* 0x000fe20007ffe0ff */
[----:B------:R-:W-:Y:S01]  /*3420*/  IMAD R15, R17, 0x181, RZ ;  /* 0x00000181110f7824 */ /* 0x000fe200078e02ff */
[----:B------:R-:W-:Y:S01]  /*3430*/  PRMT R21, R12, 0x7710, RZ ;  /* 0x000077100c157816 */ /* 0x000fe200000000ff */
[----:B------:R-:W-:Y:S01]  /*3440*/  IMAD.IADD R33, R18, 0x1, R33 ;  /* 0x0000000112217824 */ /* 0x000fe200078e0221 */
[----:B------:R-:W-:Y:S01]  /*3450*/  PRMT R31, R31, 0x7710, RZ ;  /* 0x000077101f1f7816 */ /* 0x000fe200000000ff */
[----:B------:R-:W-:Y:S01]  /*3460*/  IMAD.MOV R18, RZ, RZ, -R15 ;  /* 0x000000ffff127224 */ /* 0x000fe200078e0a0f */
[----:B------:R-:W-:Y:S01]  /*3470*/  LOP3.LUT R15, R14, 0xffff, RZ, 0xc0, !PT ;  /* 0x0000ffff0e0f7812 */ /* 0x000fe200078ec0ff */
[----:B------:R-:W-:Y:S01]  /*3480*/  IMAD R17, R30, 0x37, RZ ;  /* 0x000000371e117824 */ /* 0x000fe200078e02ff */
[----:B------:R-:W-:Y:S01]  /*3490*/  SHF.R.U32.HI R14, RZ, 0x8, R13 ;  /* 0x00000008ff0e7819 */ /* 0x000fe2000001160d */
[----:B------:R-:W-:Y:S01]  /*34a0*/  IMAD.IADD R12, R24, 0x1, R21 ;  /* 0x00000001180c7824 */ /* 0x000fe200078e0215 */
[----:B------:R-:W-:Y:S01]  /*34b0*/  PRMT R18, R18, 0x7710, RZ ;  /* 0x0000771012127816 */ /* 0x000fe200000000ff */
[----:B------:R-:W-:Y:S01]  /*34c0*/  IMAD.MOV R17, RZ, RZ, -R17 ;  /* 0x000000ffff117224 */ /* 0x000fe200078e0a11 */
[----:B------:R-:W-:-:S02]  /*34d0*/  SHF.R.U32.HI R15, RZ, 0x5, R15 ;  /* 0x00000005ff0f7819 */ /* 0x000fc4000001160f */
[----:B------:R-:W-:Y:S02]  /*34e0*/  PRMT R14, R14, 0x9910, RZ ;  /* 0x000099100e0e7816 */ /* 0x000fe400000000ff */
[----:B------:R-:W-:Y:S02]  /*34f0*/  IADD3 R13, PT, PT, R25, R18, RZ ;  /* 0x00000012190d7210 */ /* 0x000fe40007ffe0ff */
[----:B------:R-:W-:Y:S01]  /*3500*/  PRMT R18, R15, 0x9910, RZ ;  /* 0x000099100f127816 */ /* 0x000fe200000000ff */
[----:B------:R-:W-:Y:S01]  /*3510*/  IMAD R14, R14, 0x181, RZ ;  /* 0x000001810e0e7824 */ /* 0x000fe200078e02ff */
[----:B------:R-:W-:Y:S02]  /*3520*/  LOP3.LUT R15, R22, 0xffff, RZ, 0xc0, !PT ;  /* 0x0000ffff160f7812 */ /* 0x000fe400078ec0ff */
[----:B------:R-:W-:Y:S01]  /*3530*/  LOP3.LUT R21, R28, 0xffff, RZ, 0xc0, !PT ;  /* 0x0000ffff1c157812 */ /* 0x000fe200078ec0ff */
[----:B------:R-:W-:Y:S01]  /*3540*/  IMAD R18, R18, 0x37, RZ ;  /* 0x0000003712127824 */ /* 0x000fe200078e02ff */
[----:B------:R-:W-:Y:S01]  /*3550*/  PRMT R30, R17, 0x7710, RZ ;  /* 0x00007710111e7816 */ /* 0x000fe200000000ff */
[----:B------:R-:W-:Y:S01]  /*3560*/  IMAD.MOV R14, RZ, RZ, -R14 ;  /* 0x000000ffff0e7224 */ /* 0x000fe200078e0a0e */
[----:B------:R-:W-:-:S02]  /*3570*/  LOP3.LUT R17, R27, 0xffff, RZ, 0xc0, !PT ;  /* 0x0000ffff1b117812 */ /* 0x000fc400078ec0ff */
[----:B------:R-:W-:Y:S01]  /*3580*/  SHF.R.U32.HI R15, RZ, 0x8, R15 ;  /* 0x00000008ff0f7819 */ /* 0x000fe2000001160f */
[----:B------:R-:W-:Y:S01]  /*3590*/  IMAD.IADD R25, R25, 0x1, R30 ;  /* 0x0000000119197824 */ /* 0x000fe200078e021e */
[----:B------:R-:W-:Y:S02]  /*35a0*/  SHF.R.U32.HI R21, RZ, 0x5, R21 ;  /* 0x00000005ff157819 */ /* 0x000fe40000011615 */
[----:B------:R-:W-:Y:S02]  /*35b0*/  LOP3.LUT R22, R29, 0xffff, RZ, 0xc0, !PT ;  /* 0x0000ffff1d167812 */ /* 0x000fe400078ec0ff */
[----:B------:R-:W-:Y:S02]  /*35c0*/  SHF.R.U32.HI R17, RZ, 0x8, R17 ;  /* 0x00000008ff117819 */ /* 0x000fe40000011611 */
[----:B------:R-:W-:Y:S02]  /*35d0*/  IADD3 R18, PT, PT, RZ, -R18, RZ ;  /* 0x80000012ff127210 */ /* 0x000fe40007ffe0ff */
[----:B------:R-:W-:-:S02]  /*35e0*/  PRMT R28, R15, 0x9910, RZ ;  /* 0x000099100f1c7816 */ /* 0x000fc400000000ff */
[----:B------:R-:W-:Y:S02]  /*35f0*/  PRMT R29, R21, 0x9910, RZ ;  /* 0x00009910151d7816 */ /* 0x000fe400000000ff */
[----:B------:R-:W-:Y:S02]  /*3600*/  PRMT R21, R14, 0x7710, RZ ;  /* 0x000077100e157816 */ /* 0x000fe400000000ff */
[----:B------:R-:W-:Y:S02]  /*3610*/  SHF.R.U32.HI R22, RZ, 0x5, R22 ;  /* 0x00000005ff167819 */ /* 0x000fe40000011616 */
[----:B------:R-:W-:Y:S01]  /*3620*/  PRMT R27, R18, 0x7710, RZ ;  /* 0x00007710121b7816 */ /* 0x000fe200000000ff */
[----:B------:R-:W-:Y:S01]  /*3630*/  IMAD.MOV.U32 R18, RZ, RZ, R28 ;  /* 0x000000ffff127224 */ /* 0x000fe200078e001c */
[----:B------:R-:W-:Y:S01]  /*3640*/  PRMT R30, R17, 0x9910, RZ ;  /* 0x00009910111e7816 */ /* 0x000fe200000000ff */
[C---:B------:R-:W-:Y:S01]  /*3650*/  IMAD.IADD R14, R8.reuse, 0x1, R21 ;  /* 0x00000001080e7824 */ /* 0x040fe200078e0215 */
[----:B------:R-:W-:Y:S01]  /*3660*/  IADD3 R27, PT, PT, R8, R27, RZ ;  /* 0x0000001b081b7210 */ /* 0x000fe20007ffe0ff */
[----:B------:R-:W-:Y:S01]  /*3670*/  IMAD.MOV.U32 R21, RZ, RZ, R29 ;  /* 0x000000ffff157224 */ /* 0x000fe200078e001d */
[----:B------:R-:W-:Y:S01]  /*3680*/  PRMT R28, R22, 0x9910, RZ ;  /* 0x00009910161c7816 */ /* 0x000fe200000000ff */
[----:B------:R-:W-:Y:S01]  /*3690*/  IMAD.MOV.U32 R22, RZ, RZ, R30 ;  /* 0x000000ffff167224 */ /* 0x000fe200078e001e */
[----:B------:R-:W-:Y:S01]  /*36a0*/  IADD3 R24, PT, PT, R24, R31, RZ ;  /* 0x0000001f18187210 */ /* 0x000fe20007ffe0ff */
[----:B------:R-:W-:Y:S01]  /*36b0*/  IMAD R8, R18, 0x181, RZ ;  /* 0x0000018112087824 */ /* 0x000fe200078e02ff */
[----:B------:R-:W-:Y:S01]  /*36c0*/  LOP3.LUT R33, R33, 0xffff, RZ, 0xc0, !PT ;  /* 0x0000ffff21217812 */ /* 0x000fe200078ec0ff */
[----:B------:R-:W-:Y:S01]  /*36d0*/  IMAD R18, R21, 0x37, RZ ;  /* 0x0000003715127824 */ /* 0x000fe200078e02ff */
[----:B------:R-:W-:Y:S01]  /*36e0*/  LOP3.LUT R15, R15, 0xffff, RZ, 0xc0, !PT ;  /* 0x0000ffff0f0f7812 */ /* 0x000fe200078ec0ff */
[----:B------:R-:W-:Y:S01]  /*36f0*/  IMAD R21, R22, 0x181, RZ ;  /* 0x0000018116157824 */ /* 0x000fe200078e02ff */
[----:B------:R-:W-:Y:S01]  /*3700*/  IADD3 R22, PT, PT, RZ, -R8, RZ ;  /* 0x80000008ff167210 */ /* 0x000fe20007ffe0ff */
[----:B------:R-:W-:Y:S01]  /*3710*/  IMAD R8, R28, 0x37, RZ ;  /* 0x000000371c087824 */ /* 0x000fe200078e02ff */
[----:B------:R-:W-:Y:S01]  /*3720*/  LEA.HI R26, R33, R26, RZ, 0x1f ;  /* 0x0000001a211a7211 */ /* 0x000fe200078ff8ff */
[----:B------:R-:W-:Y:S01]  /*3730*/  IMAD.MOV R28, RZ, RZ, -R18 ;  /* 0x000000ffff1c7224 */ /* 0x000fe200078e0a12 */
[----:B------:R-:W-:Y:S01]  /*3740*/  PRMT R18, R22, 0x7710, RZ ;  /* 0x0000771016127816 */ /* 0x000fe200000000ff */
[----:B------:R-:W-:Y:S01]  /*3750*/  IMAD.MOV R29, RZ, RZ, -R21 ;  /* 0x000000ffff1d7224 */ /* 0x000fe200078e0a15 */
[----:B------:R-:W-:-:S02]  /*3760*/  LOP3.LUT R21, R12, 0xffff, RZ, 0xc0, !PT ;  /* 0x0000ffff0c157812 */ /* 0x000fc400078ec0ff */
[----:B------:R-:W-:Y:S01]  /*3770*/  PRMT R28, R28, 0x7710, RZ ;  /* 0x000077101c1c7816 */ /* 0x000fe200000000ff */
[----:B------:R-:W-:Y:S01]  /*3780*/  IMAD.IADD R18, R11, 0x1, R18 ;  /* 0x000000010b127824 */ /* 0x000fe200078e0212 */
[----:B------:R-:W-:Y:S01]  /*3790*/  IADD3 R8, PT, PT, RZ, -R8, RZ ;  /* 0x80000008ff087210 */ /* 0x000fe20007ffe0ff */
[----:B------:R-:W-:Y:S01]  /*37a0*/  IMAD R32, R21, 0x29e5, RZ ;  /* 0x000029e515207824 */ /* 0x000fe200078e02ff */
[----:B------:R-:W-:Y:S01]  /*37b0*/  PRMT R29, R29, 0x7710, RZ ;  /* 0x000077101d1d7816 */ /* 0x000fe200000000ff */
[----:B------:R-:W-:Y:S01]  /*37c0*/  IMAD.IADD R28, R11, 0x1, R28 ;  /* 0x000000010b1c7824 */ /* 0x000fe200078e021c */
[----:B------:R-:W-:Y:S02]  /*37d0*/  PRMT R11, R8, 0x7710, RZ ;  /* 0x00007710080b7816 */ /* 0x000fe400000000ff */
[----:B------:R-:W-:Y:S02]  /*37e0*/  LOP3.LUT R8, R13, 0xffff, RZ, 0xc0, !PT ;  /* 0x0000ffff0d087812 */ /* 0x000fe400078ec0ff */
[----:B------:R-:W-:-:S02]  /*37f0*/  SHF.R.U32.HI R32, RZ, 0x10, R32 ;  /* 0x00000010ff207819 */ /* 0x000fc40000011620 */
[C---:B------:R-:W-:Y:S01]  /*3800*/  IADD3 R21, PT, PT, R10.reuse, R29, RZ ;  /* 0x0000001d0a157210 */ /* 0x040fe20007ffe0ff */
[----:B------:R-:W-:Y:S01]  /*3810*/  IMAD.IADD R29, R10, 0x1, R11 ;  /* 0x000000010a1d7824 */ /* 0x000fe200078e020b */
[----:B------:R-:W-:Y:S01]  /*3820*/  LOP3.LUT R22, R18, 0xffff, RZ, 0xc0, !PT ;  /* 0x0000ffff12167812 */ /* 0x000fe200078ec0ff */
[----:B------:R-:W-:Y:S01]  /*3830*/  IMAD R8, R8, 0x29e5, RZ ;  /* 0x000029e508087824 */ /* 0x000fe200078e02ff */
[----:B------:R-:W-:Y:S01]  /*3840*/  LOP3.LUT R30, R21, 0xffff, RZ, 0xc0, !PT ;  /* 0x0000ffff151e7812 */ /* 0x000fe200078ec0ff */
[----:B------:R-:W-:Y:S01]  /*3850*/  IMAD.MOV R11, RZ, RZ, -R32 ;  /* 0x000000ffff0b7224 */ /* 0x000fe200078e0a20 */
[----:B------:R-:W-:Y:S01]  /*3860*/  LOP3.LUT R10, R14, 0xffff, RZ, 0xc0, !PT ;  /* 0x0000ffff0e0a7812 */ /* 0x000fe200078ec0ff */
[----:B------:R-:W-:Y:S01]  /*3870*/  IMAD R22, R22, 0x29e5, RZ ;  /* 0x000029e516167824 */ /* 0x000fe200078e02ff */
[----:B------:R-:W-:Y:S01]  /*3880*/  SHF.R.U32.HI R8, RZ, 0x10, R8 ;  /* 0x00000010ff087819 */ /* 0x000fe20000011608 */
[----:B------:R-:W-:Y:S01]  /*3890*/  IMAD R30, R30, 0x29e5, RZ ;  /* 0x000029e51e1e7824 */ /* 0x000fe200078e02ff */
[----:B------:R-:W-:Y:S01]  /*38a0*/  PRMT R11, R11, 0x7710, RZ ;  /* 0x000077100b0b7816 */ /* 0x000fe200000000ff */
[----:B------:R-:W-:Y:S01]  /*38b0*/  IMAD R10, R10, 0x29e5, RZ ;  /* 0x000029e50a0a7824 */ /* 0x000fe200078e02ff */
[----:B------:R-:W-:Y:S01]  /*38c0*/  LOP3.LUT R17, R17, 0xffff, RZ, 0xc0, !PT ;  /* 0x0000ffff11117812 */ /* 0x000fe200078ec0ff */
[----:B------:R-:W-:Y:S01]  /*38d0*/  IMAD.MOV R31, RZ, RZ, -R8 ;  /* 0x000000ffff1f7224 */ /* 0x000fe200078e0a08 */
[----:B------:R-:W-:-:S02]  /*38e0*/  IADD3 R12, PT, PT, R12, R11, RZ ;  /* 0x0000000b0c0c7210 */ /* 0x000fc40007ffe0ff */
[----:B------:R-:W-:Y:S02]  /*38f0*/  SHF.R.U32.HI R11, RZ, 0x10, R22 ;  /* 0x00000010ff0b7819 */ /* 0x000fe40000011616 */
[----:B------:R-:W-:Y:S02]  /*3900*/  SHF.R.U32.HI R22, RZ, 0x10, R30 ;  /* 0x00000010ff167819 */ /* 0x000fe4000001161e */
[----:B------:R-:W-:Y:S02]  /*3910*/  PRMT R30, R31, 0x7710, RZ ;  /* 0x000077101f1e7816 */ /* 0x000fe400000000ff */
[----:B------:R-:W-:Y:S01]  /*3920*/  SHF.R.U32.HI R10, RZ, 0x10, R10 ;  /* 0x00000010ff0a7819 */ /* 0x000fe2000001160a */
[----:B------:R-:W-:Y:S01]  /*3930*/  IMAD.MOV R31, RZ, RZ, -R22 ;  /* 0x000000ffff1f7224 */ /* 0x000fe200078e0a16 */
[----:B------:R-:W-:Y:S01]  /*3940*/  IADD3 R35, PT, PT, RZ, -R11, RZ ;  /* 0x8000000bff237210 */ /* 0x000fe20007ffe0ff */
[----:B------:R-:W-:Y:S01]  /*3950*/  IMAD.IADD R13, R13, 0x1, R30 ;  /* 0x000000010d0d7824 */ /* 0x000fe200078e021e */
[----:B------:R-:W-:Y:S01]  /*3960*/  LOP3.LUT R23, R23, 0xffff, RZ, 0xc0, !PT ;  /* 0x0000ffff17177812 */ /* 0x000fe200078ec0ff */
[----:B------:R-:W-:Y:S01]  /*3970*/  IMAD.MOV R33, RZ, RZ, -R10 ;  /* 0x000000ffff217224 */ /* 0x000fe200078e0a0a */
[----:B------:R-:W-:-:S02]  /*3980*/  PRMT R30, R31, 0x7710, RZ ;  /* 0x000077101f1e7816 */ /* 0x000fc400000000ff */
[----:B------:R-:W-:Y:S02]  /*3990*/  PRMT R35, R35, 0x7710, RZ ;  /* 0x0000771023237816 */ /* 0x000fe400000000ff */
[----:B------:R-:W-:Y:S01]  /*39a0*/  PRMT R33, R33, 0x7710, RZ ;  /* 0x0000771021217816 */ /* 0x000fe200000000ff */
[----:B------:R-:W-:Y:S01]  /*39b0*/  IMAD.IADD R21, R21, 0x1, R30 ;  /* 0x0000000115157824 */ /* 0x000fe200078e021e */
[----:B------:R-:W-:Y:S01]  /*39c0*/  LOP3.LUT R31, R12, 0xffff, RZ, 0xc0, !PT ;  /* 0x0000ffff0c1f7812 */ /* 0x000fe200078ec0ff */
[----:B------:R-:W-:Y:S01]  /*39d0*/  IMAD.IADD R18, R18, 0x1, R35 ;  /* 0x0000000112127824 */ /* 0x000fe200078e0223 */
[----:B------:R-:W-:Y:S02]  /*39e0*/  IADD3 R14, PT, PT, R14, R33, RZ ;  /* 0x000000210e0e7210 */ /* 0x000fe40007ffe0ff */
[----:B------:R-:W-:Y:S02]  /*39f0*/  LOP3.LUT R21, R21, 0xffff, RZ, 0xc0, !PT ;  /* 0x0000ffff15157812 */ /* 0x000fe400078ec0ff */
[----:B------:R-:W-:-:S02]  /*3a00*/  LEA.HI R32, R31, R32, RZ, 0x1f ;  /* 0x000000201f207211 */ /* 0x000fc400078ff8ff */
[----:B------:R-:W-:Y:S02]  /*3a10*/  LOP3.LUT R13, R13, 0xffff, RZ, 0xc0, !PT ;  /* 0x0000ffff0d0d7812 */ /* 0x000fe400078ec0ff */
[----:B------:R-:W-:Y:S02]  /*3a20*/  LOP3.LUT R31, R14, 0xffff, RZ, 0xc0, !PT ;  /* 0x0000ffff0e1f7812 */ /* 0x000fe400078ec0ff */
[----:B------:R-:W-:Y:S02]  /*3a30*/  LOP3.LUT R18, R18, 0xffff, RZ, 0xc0, !PT ;  /* 0x0000ffff12127812 */ /* 0x000fe400078ec0ff */
[----:B------:R-:W-:Y:S01]  /*3a40*/  LEA.HI R36, R21, R22, RZ, 0x1f ;  /* 0x0000001615247211 */ /* 0x000fe200078ff8ff */
[----:B------:R-:W-:Y:S01]  /*3a50*/  IMAD R22, R4, 0xc, R9 ;  /* 0x0000000c04167824 */ /* 0x000fe200078e0209 */
[----:B------:R-:W-:Y:S01]  /*3a60*/  LEA R21, R16, R9, 0x2 ;  /* 0x0000000910157211 */ /* 0x000fe200078e10ff */
[----:B------:R-:W-:Y:S01]  /*3a70*/  IMAD R9, R15, 0xc400, RZ ;  /* 0x0000c4000f097824 */ /* 0x000fe200078e02ff */
[----:B------:R-:W-:Y:S01]  /*3a80*/  LOP3.LUT R16, R26, 0xffff, RZ, 0xc0, !PT ;  /* 0x0000ffff1a107812 */ /* 0x000fe200078ec0ff */
[----:B------:R-:W-:Y:S01]  /*3a90*/  IMAD R15, R17, 0xc400, RZ ;  /* 0x0000c400110f7824 */ /* 0x000fe200078e02ff */
[----:B------:R-:W-:-:S02]  /*3aa0*/  LOP3.LUT R26, R28, 0xffff, RZ, 0xc0, !PT ;  /* 0x0000ffff1c1a7812 */ /* 0x000fc400078ec0ff */
[----:B------:R-:W-:Y:S01]  /*3ab0*/  LEA.HI R33, R13, R8, RZ, 0x1f ;  /* 0x000000080d217211 */ /* 0x000fe200078ff8ff */
[----:B------:R-:W-:Y:S01]  /*3ac0*/  HFMA2 R8, -RZ, RZ, 0, 0 ;  /* 0x00000000ff087431 */ /* 0x000fe200000001ff */
[----:B------:R-:W-:Y:S02]  /*3ad0*/  LEA.HI R34, R31, R10, RZ, 0x1f ;  /* 0x0000000a1f227211 */ /* 0x000fe400078ff8ff */
[----:B------:R-:W-:Y:S02]  /*3ae0*/  CS2R R12, SRZ ;  /* 0x00000000000c7805 */ /* 0x000fe4000001ff00 */
[----:B------:R-:W-:Y:S01]  /*3af0*/  LEA.HI R35, R18, R11, RZ, 0x1f ;  /* 0x0000000b12237211 */ /* 0x000fe200078ff8ff */
[----:B------:R-:W-:Y:S01]  /*3b00*/  IMAD.MOV.U32 R18, RZ, RZ, RZ ;  /* 0x000000ffff127224 */ /* 0x000fe200078e00ff */
[----:B------:R-:W-:Y:S02]  /*3b10*/  LOP3.LUT R28, R29, 0xffff, RZ, 0xc0, !PT ;  /* 0x0000ffff1d1c7812 */ /* 0x000fe400078ec0ff */
[----:B------:R-:W-:-:S02]  /*3b20*/  CS2R R10, SRZ ;  /* 0x00000000000a7805 */ /* 0x000fc4000001ff00 */
[----:B------:R-:W-:Y:S02]  /*3b30*/  LOP3.LUT R29, R9, R26, RZ, 0xfc, !PT ;  /* 0x0000001a091d7212 */ /* 0x000fe400078efcff */
[----:B------:R-:W-:Y:S02]  /*3b40*/  LOP3.LUT R32, R32, 0xffff, RZ, 0xc0, !PT ;  /* 0x0000ffff20207812 */ /* 0x000fe400078ec0ff */
[----:B------:R-:W-:Y:S02]  /*3b50*/  LOP3.LUT R9, R33, 0xffff, RZ, 0xc0, !PT ;  /* 0x0000ffff21097812 */ /* 0x000fe400078ec0ff */
[----:B------:R-:W-:Y:S02]  /*3b60*/  LOP3.LUT R34, R34, 0xffff, RZ, 0xc0, !PT ;  /* 0x0000ffff22227812 */ /* 0x000fe400078ec0ff */
[----:B------:R-:W-:Y:S02]  /*3b70*/  LOP3.LUT R39, R35, 0xffff, RZ, 0xc0, !PT ;  /* 0x0000ffff23277812 */ /* 0x000fe400078ec0ff */
[----:B------:R-:W-:-:S02]  /*3b80*/  LOP3.LUT R36, R36, 0xffff, RZ, 0xc0, !PT ;  /* 0x0000ffff24247812 */ /* 0x000fc400078ec0ff */
[----:B------:R-:W-:Y:S02]  /*3b90*/  SHF.R.U32.HI R16, RZ, 0x5, R16 ;  /* 0x00000005ff107819 */ /* 0x000fe40000011610 */
[----:B------:R-:W-:Y:S02]  /*3ba0*/  SHF.R.U32.HI R33, RZ, 0x5, R32 ;  /* 0x00000005ff217819 */ /* 0x000fe40000011620 */
[----:B------:R-:W-:Y:S02]  /*3bb0*/  SHF.R.U32.HI R35, RZ, 0x5, R9 ;  /* 0x00000005ff237819 */ /* 0x000fe40000011609 */
[----:B------:R-:W-:Y:S02]  /*3bc0*/  SHF.R.U32.HI R37, RZ, 0x5, R34 ;  /* 0x00000005ff257819 */ /* 0x000fe40000011622 */
[----:B------:R-:W-:Y:S02]  /*3bd0*/  SHF.R.U32.HI R39, RZ, 0x5, R39 ;  /* 0x00000005ff277819 */ /* 0x000fe40000011627 */
[----:B------:R-:W-:-:S02]  /*3be0*/  SHF.R.U32.HI R41, RZ, 0x5, R36 ;  /* 0x00000005ff297819 */ /* 0x000fc40000011624 */
[----:B------:R-:W-:Y:S02]  /*3bf0*/  MOV R14, RZ ;  /* 0x000000ff000e7202 */ /* 0x000fe40000000f00 */
[----:B------:R-:W-:Y:S02]  /*3c00*/  LOP3.LUT R24, R24, 0xffff, RZ, 0xc0, !PT ;  /* 0x0000ffff18187812 */ /* 0x000fe400078ec0ff */
[----:B------:R-:W-:Y:S02]  /*3c10*/  LOP3.LUT R25, R25, 0xffff, RZ, 0xc0, !PT ;  /* 0x0000ffff19197812 */ /* 0x000fe400078ec0ff */
[----:B------:R-:W-:Y:S02]  /*3c20*/  LOP3.LUT R27, R27, 0xffff, RZ, 0xc0, !PT ;  /* 0x0000ffff1b1b7812 */ /* 0x000fe400078ec0ff */
[----:B------:R-:W-:Y:S02]  /*3c30*/  LOP3.LUT R30, R15, R28, RZ, 0xfc, !PT ;  /* 0x0000001c0f1e7212 */ /* 0x000fe400078efcff */
[----:B------:R-:W-:-:S02]  /*3c40*/  LOP3.LUT R31, R16, 0xffff, RZ, 0xc0, !PT ;  /* 0x0000ffff101f7812 */ /* 0x000fc400078ec0ff */
[----:B------:R-:W-:Y:S02]  /*3c50*/  LOP3.LUT R33, R33, 0xffff, RZ, 0xc0, !PT ;  /* 0x0000ffff21217812 */ /* 0x000fe400078ec0ff */
[----:B------:R-:W-:Y:S02]  /*3c60*/  LOP3.LUT R35, R35, 0xffff, RZ, 0xc0, !PT ;  /* 0x0000ffff23237812 */ /* 0x000fe400078ec0ff */
[----:B------:R-:W-:Y:S02]  /*3c70*/  LOP3.LUT R37, R37, 0xffff, RZ, 0xc0, !PT ;  /* 0x0000ffff25257812 */ /* 0x000fe400078ec0ff */
[----:B------:R-:W-:Y:S02]  /*3c80*/  LOP3.LUT R39, R39, 0xffff, RZ, 0xc0, !PT ;  /* 0x0000ffff27277812 */ /* 0x000fe400078ec0ff */
[----:B------:R-:W-:-:S07]  /*3c90*/  LOP3.LUT R41, R41, 0xffff, RZ, 0xc0, !PT ;  /* 0x0000ffff29297812 */ /* 0x000fce00078ec0ff */
.L_x_84:
[----:B------:R-:W0:Y:S01]  /*3ca0*/  S2R R9, SR_TID.X ;  /* 0x0000000000097919 */ /* 0x000e220000002100 */
[--C-:B------:R-:W-:Y:S01]  /*3cb0*/  IMAD.IADD R40, R37, 0x1, R8.reuse ;  /* 0x0000000125287824 */ /* 0x100fe200078e0208 */
[----:B------:R-:W-:Y:S01]  /*3cc0*/  UMOV UR4, URZ ;  /* 0x000000ff00047c82 */ /* 0x000fe20008000000 */
[----:B------:R-:W-:-:S04]  /*3cd0*/  IMAD.IADD R42, R39, 0x1, R8 ;  /* 0x00000001272a7824 */ /* 0x000fc800078e0208 */
[----:B------:R-:W-:Y:S02]  /*3ce0*/  IMAD R42, R42, 0xe0, R29 ;  /* 0x000000e02a2a7824 */ /* 0x000fe400078e021d */
[----:B0-----:R-:W-:-:S04]  /*3cf0*/  IMAD R9, R9, 0x6, RZ ;  /* 0x0000000609097824 */ /* 0x001fc800078e02ff */
[----:B------:R-:W-:-:S04]  /*3d00*/  IMAD R15, R4, 0x91, R9 ;  /* 0x00000091040f7824 */ /* 0x000fc800078e0209 */
[C---:B------:R-:W-:Y:S01]  /*3d10*/  VIADD R16, R15.reuse, 0x2 ;  /* 0x000000020f107836 */ /* 0x040fe20000000000 */
[C---:B------:R-:W-:Y:S01]  /*3d20*/  IADD3 R32, PT, PT, R15.reuse, 0x3, RZ ;  /* 0x000000030f207810 */ /* 0x040fe20007ffe0ff */
[C---:B------:R-:W-:Y:S01]  /*3d30*/  VIADD R36, R15.reuse, 0x1 ;  /* 0x000000010f247836 */ /* 0x040fe20000000000 */
[----:B------:R-:W-:Y:S02]  /*3d40*/  LOP3.LUT R15, R15, 0xffff, RZ, 0xc0, !PT ;  /* 0x0000ffff0f0f7812 */ /* 0x000fe400078ec0ff */
[----:B------:R-:W-:Y:S02]  /*3d50*/  LOP3.LUT R9, R16, 0xffff, RZ, 0xc0, !PT ;  /* 0x0000ffff10097812 */ /* 0x000fe400078ec0ff */
[----:B------:R-:W-:Y:S01]  /*3d60*/  LOP3.LUT R38, R36, 0xffff, RZ, 0xc0, !PT ;  /* 0x0000ffff24267812 */ /* 0x000fe200078ec0ff */
[----:B------:R-:W-:Y:S01]  /*3d70*/  IMAD R15, R15, 0x551d, RZ ;  /* 0x0000551d0f0f7824 */ /* 0x000fe200078e02ff */
[----:B------:R-:W-:Y:S01]  /*3d80*/  LOP3.LUT R34, R32, 0xffff, RZ, 0xc0, !PT ;  /* 0x0000ffff20227812 */ /* 0x000fe200078ec0ff */
[----:B------:R-:W-:-:S02]  /*3d90*/  IMAD R17, R9, 0x5473, RZ ;  /* 0x0000547309117824 */ /* 0x000fc400078e02ff */
[----:B------:R-:W-:Y:S01]  /*3da0*/  IMAD R38, R38, 0x5473, RZ ;  /* 0x0000547326267824 */ /* 0x000fe200078e02ff */
[----:B------:R-:W0:Y:S01]  /*3db0*/  S2R R9, SR_TID.X ;  /* 0x0000000000097919 */ /* 0x000e220000002100 */
[----:B------:R-:W-:Y:S01]  /*3dc0*/  IMAD R34, R34, 0x5473, RZ ;  /* 0x0000547322227824 */ /* 0x000fe200078e02ff */
[----:B------:R-:W-:Y:S02]  /*3dd0*/  SHF.R.U32.HI R17, RZ, 0x10, R17 ;  /* 0x00000010ff117819 */ /* 0x000fe40000011611 */
[----:B------:R-:W-:Y:S02]  /*3de0*/  SHF.R.U32.HI R38, RZ, 0x10, R38 ;  /* 0x00000010ff267819 */ /* 0x000fe40000011626 */
[----:B------:R-:W-:Y:S01]  /*3df0*/  SHF.R.U32.HI R34, RZ, 0x10, R34 ;  /* 0x00000010ff227819 */ /* 0x000fe20000011622 */
[----:B------:R-:W-:Y:S01]  /*3e00*/  IMAD.MOV R43, RZ, RZ, -R17 ;  /* 0x000000ffff2b7224 */ /* 0x000fe200078e0a11 */
[----:B------:R-:W-:Y:S01]  /*3e10*/  SHF.R.U32.HI R15, RZ, 0x17, R15 ;  /* 0x00000017ff0f7819 */ /* 0x000fe2000001160f */
[----:B------:R-:W-:Y:S01]  /*3e20*/  IMAD.MOV R47, RZ, RZ, -R38 ;  /* 0x000000ffff2f7224 */ /* 0x000fe200078e0a26 */
[----:B------:R-:W-:-:S02]  /*3e30*/  IADD3 R45, PT, PT, RZ, -R34, RZ ;  /* 0x80000022ff2d7210 */ /* 0x000fc40007ffe0ff */
[----:B------:R-:W-:Y:S02]  /*3e40*/  PRMT R43, R43, 0x7710, RZ ;  /* 0x000077102b2b7816 */ /* 0x000fe400000000ff */
[----:B------:R-:W-:Y:S02]  /*3e50*/  PRMT R47, R47, 0x7710, RZ ;  /* 0x000077102f2f7816 */ /* 0x000fe400000000ff */
[----:B------:R-:W-:Y:S01]  /*3e60*/  PRMT R45, R45, 0x7710, RZ ;  /* 0x000077102d2d7816 */ /* 0x000fe200000000ff */
[----:B------:R-:W-:Y:S02]  /*3e70*/  IMAD.IADD R43, R16, 0x1, R43 ;  /* 0x00000001102b7824 */ /* 0x000fe400078e022b */
[----:B------:R-:W-:Y:S01]  /*3e80*/  IMAD.IADD R47, R36, 0x1, R47 ;  /* 0x00000001242f7824 */ /* 0x000fe200078e022f */
[----:B------:R-:W-:Y:S01]  /*3e90*/  IADD3 R45, PT, PT, R32, R45, RZ ;  /* 0x0000002d202d7210 */ /* 0x000fe20007ffe0ff */
[----:B------:R-:W-:Y:S01]  /*3ea0*/  IMAD.IADD R32, R31, 0x1, R8 ;  /* 0x000000011f207824 */ /* 0x000fe200078e0208 */
[----:B------:R-:W-:-:S02]  /*3eb0*/  LOP3.LUT R16, R43, 0xffff, RZ, 0xc0, !PT ;  /* 0x0000ffff2b107812 */ /* 0x000fc400078ec0ff */
[----:B------:R-:W-:Y:S02]  /*3ec0*/  LOP3.LUT R45, R45, 0xffff, RZ, 0xc0, !PT ;  /* 0x0000ffff2d2d7812 */ /* 0x000fe400078ec0ff */
[----:B------:R-:W-:Y:S02]  /*3ed0*/  LEA.HI R16, R16, R17, RZ, 0x1f ;  /* 0x0000001110107211 */ /* 0x000fe400078ff8ff */
[----:B------:R-:W-:Y:S02]  /*3ee0*/  LOP3.LUT R47, R47, 0xffff, RZ, 0xc0, !PT ;  /* 0x0000ffff2f2f7812 */ /* 0x000fe400078ec0ff */
[----:B------:R-:W-:Y:S02]  /*3ef0*/  LOP3.LUT R16, R16, 0xffff, RZ, 0xc0, !PT ;  /* 0x0000ffff10107812 */ /* 0x000fe400078ec0ff */
[----:B------:R-:W-:Y:S01]  /*3f00*/  LEA.HI R45, R45, R34, RZ, 0x1f ;  /* 0x000000222d2d7211 */ /* 0x000fe200078ff8ff */
[----:B------:R-:W-:Y:S01]  /*3f10*/  IMAD.IADD R34, R33, 0x1, R8 ;  /* 0x0000000121227824 */ /* 0x000fe200078e0208 */
[----:B------:R-:W-:-:S02]  /*3f20*/  LEA.HI R47, R47, R38, RZ, 0x1f ;  /* 0x000000262f2f7211 */ /* 0x000fc400078ff8ff */
[----:B------:R-:W-:Y:S02]  /*3f30*/  SHF.R.U32.HI R16, RZ, 0x8, R16 ;  /* 0x00000008ff107819 */ /* 0x000fe40000011610 */
[----:B------:R-:W-:Y:S02]  /*3f40*/  LOP3.LUT R45, R45, 0xffff, RZ, 0xc0, !PT ;  /* 0x0000ffff2d2d7812 */ /* 0x000fe400078ec0ff */
[----:B------:R-:W-:Y:S02]  /*3f50*/  LOP3.LUT R47, R47, 0xffff, RZ, 0xc0, !PT ;  /* 0x0000ffff2f2f7812 */ /* 0x000fe400078ec0ff */
[----:B------:R-:W-:Y:S01]  /*3f60*/  LOP3.LUT R17, R16, 0xffff, RZ, 0xc0, !PT ;  /* 0x0000ffff10117812 */ /* 0x000fe200078ec0ff */
[----:B------:R-:W-:Y:S01]  /*3f70*/  IMAD R16, R15, 0xc400, RZ ;  /* 0x0000c4000f107824 */ /* 0x000fe200078e02ff */
[----:B------:R-:W-:Y:S02]  /*3f80*/  SHF.R.U32.HI R45, RZ, 0x8, R45 ;  /* 0x00000008ff2d7819 */ /* 0x000fe4000001162d */
[----:B------:R-:W-:Y:S01]  /*3f90*/  SHF.R.U32.HI R47, RZ, 0x8, R47 ;  /* 0x00000008ff2f7819 */ /* 0x000fe2000001162f */
[----:B------:R-:W-:Y:S01]  /*3fa0*/  IMAD R38, R17, 0xc400, RZ ;  /* 0x0000c40011267824 */ /* 0x000fe200078e02ff */
[C---:B0-----:R-:W-:Y:S01]  /*3fb0*/  ISETP.GT.U32.AND P2, PT, R9.reuse, 0x18, PT ;  /* 0x000000180900780c */ /* 0x041fe20003f44070 */
[----:B------:R-:W-:Y:S01]  /*3fc0*/  IMAD R9, R9, 0x6, RZ ;  /* 0x0000000609097824 */ /* 0x000fe200078e02ff */
[----:B------:R-:W-:-:S02]  /*3fd0*/  LOP3.LUT R15, R16, R23, RZ, 0xfc, !PT ;  /* 0x00000017100f7212 */ /* 0x000fc400078efcff */
[----:B------:R-:W-:Y:S01]  /*3fe0*/  LOP3.LUT R45, R45, 0xffff, RZ, 0xc0, !PT ;  /* 0x0000ffff2d2d7812 */ /* 0x000fe200078ec0ff */
[----:B------:R-:W-:Y:S01]  /*3ff0*/  IMAD R9, R4, 0x91, R9 ;  /* 0x0000009104097824 */ /* 0x000fe200078e0209 */
[----:B------:R-:W-:Y:S01]  /*4000*/  LOP3.LUT R47, R47, 0xffff, RZ, 0xc0, !PT ;  /* 0x0000ffff2f2f7812 */ /* 0x000fe200078ec0ff */
[----:B------:R-:W-:Y:S01]  /*4010*/  IMAD R32, R32, 0xe0, R15 ;  /* 0x000000e020207824 */ /* 0x000fe200078e020f */
[----:B------:R-:W-:Y:S01]  /*4020*/  LEA R15, R0, 0xfffffffd, 0x3 ;  /* 0xfffffffd000f7811 */ /* 0x000fe200078e18ff */
[----:B------:R-:W-:Y:S01]  /*4030*/  IMAD R16, R45, 0xc400, RZ ;  /* 0x0000c4002d107824 */ /* 0x000fe200078e02ff */
[----:B------:R-:W-:Y:S01]  /*4040*/  ISETP.GT.U32.OR P2, PT, R9, 0x482, P2 ;  /* 0x000004820900780c */ /* 0x000fe20001744470 */
[----:B------:R-:W-:Y:S01]  /*4050*/  IMAD R47, R47, 0xc400, RZ ;  /* 0x0000c4002f2f7824 */ /* 0x000fe200078e02ff */
[----:B------:R-:W-:Y:S01]  /*4060*/  LOP3.LUT R17, R38, R25, RZ, 0xfc, !PT ;  /* 0x0000001926117212 */ /* 0x000fe200078efcff */
[----:B------:R-:W-:Y:S01]  /*4070*/  IMAD R38, R8, 0x7, R5 ;  /* 0x0000000708267824 */ /* 0x000fe200078e0205 */
[----:B------:R-:W-:Y:S01]  /*4080*/  LOP3.LUT R9, R16, R27, RZ, 0xfc, !PT ;  /* 0x0000001b10097212 */ /* 0x000fe200078efcff */
[----:B------:R-:W-:Y:S01]  /*4090*/  IMAD.IADD R16, R15, 0x1, R8 ;  /* 0x000000010f107824 */ /* 0x000fe200078e0208 */
[----:B------:R-:W-:-:S02]  /*40a0*/  IADD3 R36, PT, PT, R35, R8, RZ ;  /* 0x0000000823247210 */ /* 0x000fc40007ffe0ff */
[----:B------:R-:W-:Y:S01]  /*40b0*/  LOP3.LUT R47, R47, R24, RZ, 0xfc, !PT ;  /* 0x000000182f2f7212 */ /* 0x000fe200078efcff */
[----:B------:R-:W-:Y:S01]  /*40c0*/  IMAD R40, R40, 0xe0, R9 ;  /* 0x000000e028287824 */ /* 0x000fe200078e0209 */
[----:B------:R-:W-:Y:S01]  /*40d0*/  IADD3 R43, PT, PT, R41, R8, RZ ;  /* 0x00000008292b7210 */ /* 0x000fe20007ffe0ff */
[----:B------:R-:W-:Y:S01]  /*40e0*/  VIADD R8, R8, 0x1 ;  /* 0x0000000108087836 */ /* 0x000fe20000000000 */
[-C--:B------:R-:W-:Y:S01]  /*40f0*/  IADD3 R44, PT, PT, R31, R16.reuse, RZ ;  /* 0x000000101f2c7210 */ /* 0x080fe20007ffe0ff */
[----:B------:R-:W-:Y:S01]  /*4100*/  IMAD R34, R34, 0xe0, R47 ;  /* 0x000000e022227824 */ /* 0x000fe200078e022f */
[----:B------:R-:W-:Y:S01]  /*4110*/  IADD3 R48, PT, PT, R37, R16, RZ ;  /* 0x0000001025307210 */ /* 0x000fe20007ffe0ff */
[----:B------:R-:W-:Y:S01]  /*4120*/  IMAD R36, R36, 0xe0, R17 ;  /* 0x000000e024247824 */ /* 0x000fe200078e0211 */
[----:B------:R-:W-:Y:S01]  /*4130*/  ISETP.NE.AND P5, PT, R8, 0x7, PT ;  /* 0x000000070800780c */ /* 0x000fe20003fa5270 */
[----:B------:R-:W-:Y:S02]  /*4140*/  IMAD R43, R43, 0xe0, R30 ;  /* 0x000000e02b2b7824 */ /* 0x000fe400078e021e */
[----:B------:R-:W-:-:S02]  /*4150*/  IMAD.IADD R45, R33, 0x1, R16 ;  /* 0x00000001212d7824 */ /* 0x000fc400078e0210 */
[--C-:B------:R-:W-:Y:S02]  /*4160*/  IMAD.IADD R46, R35, 0x1, R16.reuse ;  /* 0x00000001232e7824 */ /* 0x100fe400078e0210 */
[--C-:B------:R-:W-:Y:S02]  /*4170*/  IMAD.IADD R47, R39, 0x1, R16.reuse ;  /* 0x00000001272f7824 */ /* 0x100fe400078e0210 */
[----:B------:R-:W-:-:S07]  /*4180*/  IMAD.IADD R9, R41, 0x1, R16 ;  /* 0x0000000129097824 */ /* 0x000fce00078e0210 */
.L_x_83:
[----:B------:R-:W-:Y:S01]  /*4190*/  BAR.SYNC.DEFER_BLOCKING 0x0 ;  /* 0x0000000000007b1d */ /* 0x000fe20000010000 */
[----:B------:R-:W-:Y:S01]  /*41a0*/  IADD3 R15, PT, PT, R19, UR4, RZ ;  /* 0x00000004130f7c10 */ /* 0x000fe2000fffe0ff */
[----:B------:R-:W-:-:S04]  /*41b0*/  VIADD R49, R20, UR4 ;  /* 0x0000000414317c36 */ /* 0x000fc80008000000 */
[----:B------:R-:W-:Y:S04]  /*41c0*/  BSSY.RECONVERGENT B0, `(.L_x_57) ;  /* 0x000000d000007945 */ /* 0x000fe80003800200 */
[----:B------:R-:W-:Y:S05]  /*41d0*/  @P2 BRA `(.L_x_58) ;  /* 0x00000000002c2947 */ /* 0x000fea0003800000 */
[----:B------:R-:W-:Y:S01]  /*41e0*/  VIADDMNMX.U32 R16, R15, R23, R44, !PT ;  /* 0x000000170f107246 */ /* 0x000fe2000780002c */
[----:B------:R-:W-:Y:S03]  /*41f0*/  BSSY.RECONVERGENT B1, `(.L_x_59) ;  /* 0x0000008000017945 */ /* 0x000fe60003800200 */
[----:B------:R-:W-:Y:S01]  /*4200*/  ISETP.GT.U32.AND P3, PT, R16, 0xdf, PT ;  /* 0x000000df1000780c */ /* 0x000fe20003f64070 */
[----:B------:R-:W-:-:S12]  /*4210*/  IMAD.MOV.U32 R16, RZ, RZ, RZ ;  /* 0x000000ffff107224 */ /* 0x000fd800078e00ff */
[----:B------:R-:W-:Y:S05]  /*4220*/  @P3 BRA `(.L_x_60) ;  /* 0x0000000000103947 */ /* 0x000fea0003800000 */
[----:B------:R-:W0:Y:S01]  /*4230*/  LDC.64 R16, c[0x0][0x398] ;  /* 0x0000e600ff107b82 */ /* 0x000e220000000a00 */
[----:B------:R-:W-:-:S05]  /*4240*/  IADD3 R53, PT, PT, R32, R49, RZ ;  /* 0x0000003120357210 */ /* 0x000fca0007ffe0ff */
[----:B0-----:R-:W-:-:S06]  /*4250*/  IMAD.WIDE R16, R53, 0x4, R16 ;  /* 0x0000000435107825 */ /* 0x001fcc00078e0210 */
[----:B------:R0:W5:Y:S02]  /*4260*/  LDG.E.CONSTANT R16, desc[UR6][R16.64] ;  /* 0x0000000610107981 */ /* 0x000164000c1e9900 */
.L_x_60:
[----:B------:R-:W-:Y:S05]  /*4270*/  BSYNC.RECONVERGENT B1 ;  /* 0x0000000000017941 */ /* 0x000fea0003800200 */
.L_x_59:
[----:B-----5:R1:W-:Y:S02]  /*4280*/  STS [R7], R16 ;  /* 0x0000001007007388 */ /* 0x0203e40000000800 */
.L_x_58:
[----:B------:R-:W-:Y:S05]  /*4290*/  BSYNC.RECONVERGENT B0 ;  /* 0x0000000000007941 */ /* 0x000fea0003800200 */
.L_x_57:
[----:B------:R-:W-:Y:S04]  /*42a0*/  BSSY.RECONVERGENT B0, `(.L_x_61) ;  /* 0x000000d000007945 */ /* 0x000fe80003800200 */
[----:B------:R-:W-:Y:S05]  /*42b0*/  @!P4 BRA `(.L_x_62) ;  /* 0x00000000002cc947 */ /* 0x000fea0003800000 */
[----:B-1----:R-:W-:Y:S01]  /*42c0*/  VIADDMNMX.U32 R16, R15, R24, R45, !PT ;  /* 0x000000180f107246 */ /* 0x002fe2000780002d */
[----:B------:R-:W-:Y:S03]  /*42d0*/  BSSY.RECONVERGENT B1, `(.L_x_63) ;  /* 0x0000008000017945 */ /* 0x000fe60003800200 */
[----:B------:R-:W-:Y:S01]  /*42e0*/  ISETP.GT.U32.AND P3, PT, R16, 0xdf, PT ;  /* 0x000000df1000780c */ /* 0x000fe20003f64070 */
[----:B------:R-:W-:-:S12]  /*42f0*/  IMAD.MOV.U32 R16, RZ, RZ, RZ ;  /* 0x000000ffff107224 */ /* 0x000fd800078e00ff */
[----:B------:R-:W-:Y:S05]  /*4300*/  @P3 BRA `(.L_x_64) ;  /* 0x0000000000103947 */ /* 0x000fea0003800000 */
[----:B0-----:R-:W0:Y:S01]  /*4310*/  LDC.64 R16, c[0x0][0x398] ;  /* 0x0000e600ff107b82 */ /* 0x001e220000000a00 */
[----:B------:R-:W-:-:S04]  /*4320*/  IMAD.IADD R53, R34, 0x1, R49 ;  /* 0x0000000122357824 */ /* 0x000fc800078e0231 */
[----:B0-----:R-:W-:-:S06]  /*4330*/  IMAD.WIDE R16, R53, 0x4, R16 ;  /* 0x0000000435107825 */ /* 0x001fcc00078e0210 */
[----:B------:R1:W5:Y:S02]  /*4340*/  LDG.E.CONSTANT R16, desc[UR6][R16.64] ;  /* 0x0000000610107981 */ /* 0x000364000c1e9900 */
.L_x_64:
[----:B------:R-:W-:Y:S05]  /*4350*/  BSYNC.RECONVERGENT B1 ;  /* 0x0000000000017941 */ /* 0x000fea0003800200 */
.L_x_63:
[----:B-----5:R2:W-:Y:S02]  /*4360*/  STS [R7+0x4], R16 ;  /* 0x0000041007007388 */ /* 0x0205e40000000800 */
.L_x_62:
[----:B------:R-:W-:Y:S05]  /*4370*/  BSYNC.RECONVERGENT B0 ;  /* 0x0000000000007941 */ /* 0x000fea0003800200 */
.L_x_61:
[----:B-12---:R-:W0:Y:S01]  /*4380*/  S2R R16, SR_TID.X ;  /* 0x0000000000107919 */ /* 0x006e220000002100 */
[----:B------:R-:W-:Y:S01]  /*4390*/  BSSY.RECONVERGENT B0, `(.L_x_65) ;  /* 0x0000011000007945 */ /* 0x000fe20003800200 */
[C---:B0-----:R-:W-:Y:S01]  /*43a0*/  IMAD R17, R16.reuse, 0x6, RZ ;  /* 0x0000000610117824 */ /* 0x041fe200078e02ff */
[----:B------:R-:W-:-:S03]  /*43b0*/  ISETP.GT.U32.AND P3, PT, R16, 0x17, PT ;  /* 0x000000171000780c */ /* 0x000fc60003f64070 */
[----:B------:R-:W-:-:S05]  /*43c0*/  IMAD R50, R4, 0x91, R17 ;  /* 0x0000009104327824 */ /* 0x000fca00078e0211 */
[----:B------:R-:W-:-:S13]  /*43d0*/  ISETP.GT.U32.OR P6, PT, R50, 0x480, P3 ;  /* 0x000004803200780c */ /* 0x000fda0001fc4470 */
[----:B------:R-:W-:Y:S05]  /*43e0*/  @P6 BRA `(.L_x_66) ;  /* 0x00000000002c6947 */ /* 0x000fea0003800000 */
[----:B------:R-:W-:Y:S01]  /*43f0*/  VIADDMNMX.U32 R16, R15, R25, R46, !PT ;  /* 0x000000190f107246 */ /* 0x000fe2000780002e */
[----:B------:R-:W-:Y:S03]  /*4400*/  BSSY.RECONVERGENT B1, `(.L_x_67) ;  /* 0x0000008000017945 */ /* 0x000fe60003800200 */
[----:B------:R-:W-:Y:S02]  /*4410*/  ISETP.GT.U32.AND P6, PT, R16, 0xdf, PT ;  /* 0x000000df1000780c */ /* 0x000fe40003fc4070 */
[----:B------:R-:W-:-:S11]  /*4420*/  MOV R16, RZ ;  /* 0x000000ff00107202 */ /* 0x000fd60000000f00 */
[----:B------:R-:W-:Y:S05]  /*4430*/  @P6 BRA `(.L_x_68) ;  /* 0x0000000000106947 */ /* 0x000fea0003800000 */
[----:B------:R-:W0:Y:S01]  /*4440*/  LDC.64 R16, c[0x0][0x398] ;  /* 0x0000e600ff107b82 */ /* 0x000e220000000a00 */
[----:B------:R-:W-:-:S04]  /*4450*/  IMAD.IADD R53, R36, 0x1, R49 ;  /* 0x0000000124357824 */ /* 0x000fc800078e0231 */
[----:B0-----:R-:W-:-:S06]  /*4460*/  IMAD.WIDE R16, R53, 0x4, R16 ;  /* 0x0000000435107825 */ /* 0x001fcc00078e0210 */
[----:B------:R0:W5:Y:S02]  /*4470*/  LDG.E.CONSTANT R16, desc[UR6][R16.64] ;  /* 0x0000000610107981 */ /* 0x000164000c1e9900 */
.L_x_68:
[----:B------:R-:W-:Y:S05]  /*4480*/  BSYNC.RECONVERGENT B1 ;  /* 0x0000000000017941 */ /* 0x000fea0003800200 */
.L_x_67:
[----:B-----5:R1:W-:Y:S02]  /*4490*/  STS [R7+0x8], R16 ;  /* 0x0000081007007388 */ /* 0x0203e40000000800 */
.L_x_66:
[----:B------:R-:W-:Y:S05]  /*44a0*/  BSYNC.RECONVERGENT B0 ;  /* 0x0000000000007941 */ /* 0x000fea0003800200 */
.L_x_65:
[----:B------:R-:W-:Y:S01]  /*44b0*/  ISETP.GT.U32.OR P6, PT, R50, 0x47f, P3 ;  /* 0x0000047f3200780c */ /* 0x000fe20001fc4470 */
[----:B------:R-:W-:-:S12]  /*44c0*/  BSSY.RECONVERGENT B0, `(.L_x_69) ;  /* 0x000000d000007945 */ /* 0x000fd80003800200 */
[----:B------:R-:W-:Y:S05]  /*44d0*/  @P6 BRA `(.L_x_70) ;  /* 0x00000000002c6947 */ /* 0x000fea0003800000 */
[----:B-1----:R-:W-:Y:S01]  /*44e0*/  VIADDMNMX.U32 R16, R15, R27, R48, !PT ;  /* 0x0000001b0f107246 */ /* 0x002fe20007800030 */
[----:B------:R-:W-:Y:S03]  /*44f0*/  BSSY.RECONVERGENT B1, `(.L_x_71) ;  /* 0x0000008000017945 */ /* 0x000fe60003800200 */
[----:B------:R-:W-:Y:S01]  /*4500*/  ISETP.GT.U32.AND P6, PT, R16, 0xdf, PT ;  /* 0x000000df1000780c */ /* 0x000fe20003fc4070 */
[----:B------:R-:W-:-:S12]  /*4510*/  IMAD.MOV.U32 R16, RZ, RZ, RZ ;  /* 0x000000ffff107224 */ /* 0x000fd800078e00ff */
[----:B------:R-:W-:Y:S05]  /*4520*/  @P6 BRA `(.L_x_72) ;  /* 0x0000000000106947 */ /* 0x000fea0003800000 */
[----:B0-----:R-:W0:Y:S01]  /*4530*/  LDC.64 R16, c[0x0][0x398] ;  /* 0x0000e600ff107b82 */ /* 0x001e220000000a00 */
[----:B------:R-:W-:-:S05]  /*4540*/  IADD3 R53, PT, PT, R40, R49, RZ ;  /* 0x0000003128357210 */ /* 0x000fca0007ffe0ff */
[----:B0-----:R-:W-:-:S06]  /*4550*/  IMAD.WIDE R16, R53, 0x4, R16 ;  /* 0x0000000435107825 */ /* 0x001fcc00078e0210 */
[----:B------:R1:W5:Y:S02]  /*4560*/  LDG.E.CONSTANT R16, desc[UR6][R16.64] ;  /* 0x0000000610107981 */ /* 0x000364000c1e9900 */
.L_x_72:
[----:B------:R-:W-:Y:S05]  /*4570*/  BSYNC.RECONVERGENT B1 ;  /* 0x0000000000017941 */ /* 0x000fea0003800200 */
.L_x_71:
[----:B-----5:R2:W-:Y:S02]  /*4580*/  STS [R7+0xc], R16 ;  /* 0x00000c1007007388 */ /* 0x0205e40000000800 */
.L_x_70:
[----:B------:R-:W-:Y:S05]  /*4590*/  BSYNC.RECONVERGENT B0 ;  /* 0x0000000000007941 */ /* 0x000fea0003800200 */
.L_x_69:
[----:B------:R-:W-:Y:S04]  /*45a0*/  BSSY.RECONVERGENT B0, `(.L_x_73) ;  /* 0x000000d000007945 */ /* 0x000fe80003800200 */
[----:B------:R-:W-:Y:S05]  /*45b0*/  @!P1 BRA `(.L_x_74) ;  /* 0x00000000002c9947 */ /* 0x000fea0003800000 */
[----:B-12---:R-:W-:Y:S01]  /*45c0*/  VIADDMNMX.U32 R16, R15, R26, R47, !PT ;  /* 0x0000001a0f107246 */ /* 0x006fe2000780002f */
        /* <DEDUP_REMOVED lines=8> */
.L_x_76:
[----:B------:R-:W-:Y:S05]  /*4650*/  BSYNC.RECONVERGENT B1 ;  /* 0x0000000000017941 */ /* 0x000fea0003800200 */
.L_x_75:
[----:B-----5:R3:W-:Y:S02]  /*4660*/  STS [R7+0x10], R16 ;  /* 0x0000101007007388 */ /* 0x0207e40000000800 */
.L_x_74:
[----:B------:R-:W-:Y:S05]  /*4670*/  BSYNC.RECONVERGENT B0 ;  /* 0x0000000000007941 */ /* 0x000fea0003800200 */
.L_x_73:
[----:B------:R-:W-:Y:S01]  /*4680*/  ISETP.GT.U32.OR P3, PT, R50, 0x47d, P3 ;  /* 0x0000047d3200780c */ /* 0x000fe20001f64470 */
[----:B------:R-:W-:-:S12]  /*4690*/  BSSY.RECONVERGENT B0, `(.L_x_77) ;  /* 0x000000d000007945 */ /* 0x000fd80003800200 */
[----:B------:R-:W-:Y:S05]  /*46a0*/  @P3 BRA `(.L_x_78) ;  /* 0x00000000002c3947 */ /* 0x000fea0003800000 */
[----:B------:R-:W-:Y:S01]  /*46b0*/  VIADDMNMX.U32 R15, R15, R28, R9, !PT ;  /* 0x0000001c0f0f7246 */ /* 0x000fe20007800009 */
[----:B------:R-:W-:Y:S01]  /*46c0*/  BSSY.RECONVERGENT B1, `(.L_x_79) ;  /* 0x0000008000017945 */ /* 0x000fe20003800200 */
[----:B-123--:R-:W-:Y:S02]  /*46d0*/  HFMA2 R16, -RZ, RZ, 0, 0 ;  /* 0x00000000ff107431 */ /* 0x00efe400000001ff */
[----:B------:R-:W-:-:S13]  /*46e0*/  ISETP.GT.U32.AND P3, PT, R15, 0xdf, PT ;  /* 0x000000df0f00780c */ /* 0x000fda0003f64070 */
[----:B------:R-:W-:Y:S05]  /*46f0*/  @P3 BRA `(.L_x_80) ;  /* 0x0000000000103947 */ /* 0x000fea0003800000 */
[----:B0-----:R-:W0:Y:S01]  /*4700*/  LDC.64 R16, c[0x0][0x398] ;  /* 0x0000e600ff107b82 */ /* 0x001e220000000a00 */
[----:B------:R-:W-:-:S04]  /*4710*/  IMAD.IADD R49, R43, 0x1, R49 ;  /* 0x000000012b317824 */ /* 0x000fc800078e0231 */
[----:B0-----:R-:W-:-:S06]  /*4720*/  IMAD.WIDE R16, R49, 0x4, R16 ;  /* 0x0000000431107825 */ /* 0x001fcc00078e0210 */
[----:B------:R1:W5:Y:S02]  /*4730*/  LDG.E.CONSTANT R16, desc[UR6][R16.64] ;  /* 0x0000000610107981 */ /* 0x000364000c1e9900 */
.L_x_80:
[----:B------:R-:W-:Y:S05]  /*4740*/  BSYNC.RECONVERGENT B1 ;  /* 0x0000000000017941 */ /* 0x000fea0003800200 */
.L_x_79:
[----:B-----5:R4:W-:Y:S02]  /*4750*/  STS [R7+0x14], R16 ;  /* 0x0000141007007388 */ /* 0x0209e40000000800 */
.L_x_78:
[----:B------:R-:W-:Y:S05]  /*4760*/  BSYNC.RECONVERGENT B0 ;  /* 0x0000000000007941 */ /* 0x000fea0003800200 */
.L_x_77:
[----:B------:R-:W-:Y:S04]  /*4770*/  BSSY.RECONVERGENT B0, `(.L_x_81) ;  /* 0x0000007000007945 */ /* 0x000fe80003800200 */
[----:B------:R-:W-:Y:S05]  /*4780*/  @P0 BRA `(.L_x_82) ;  /* 0x0000000000140947 */ /* 0x000fea0003800000 */
[----:B01234-:R-:W0:Y:S01]  /*4790*/  LDC.64 R16, c[0x0][0x3a0] ;  /* 0x0000e800ff107b82 */ /* 0x01fe220000000a00 */
[----:B------:R-:W-:-:S04]  /*47a0*/  VIADD R15, R38, UR4 ;  /* 0x00000004260f7c36 */ /* 0x000fc80008000000 */
[----:B0-----:R-:W-:-:S06]  /*47b0*/  IMAD.WIDE.U32 R16, R15, 0x4, R16 ;  /* 0x000000040f107825 */ /* 0x001fcc00078e0010 */
[----:B------:R-:W2:Y:S04]  /*47c0*/  LDG.E.CONSTANT R16, desc[UR6][R16.64] ;  /* 0x0000000610107981 */ /* 0x000ea8000c1e9900 */
[----:B--2---:R0:W-:Y:S02]  /*47d0*/  STS [R21], R16 ;  /* 0x0000001015007388 */ /* 0x0041e40000000800 */
.L_x_82:
[----:B------:R-:W-:Y:S05]  /*47e0*/  BSYNC.RECONVERGENT B0 ;  /* 0x0000000000007941 */ /* 0x000fea0003800200 */
.L_x_81:
[----:B------:R-:W-:Y:S01]  /*47f0*/  BAR.SYNC.DEFER_BLOCKING 0x0 ;  /* 0x0000000000007b1d */ /* 0x000fe20000010000 */
[----:B------:R-:W-:-:S04]  /*4800*/  UIADD3 UR4, UPT, UPT, UR4, 0x1, URZ ;  /* 0x0000000104047890 */ /* 0x000fc8000fffe0ff */
[----:B------:R-:W-:Y:S01]  /*4810*/  UISETP.NE.AND UP0, UPT, UR4, 0x7, UPT ;  /* 0x000000070400788c */ /* 0x000fe2000bf05270 */
[----:B------:R-:W-:Y:S04]  /*4820*/  LDS R50, [R22] ;  /* 0x0000000016327984 */ /* 0x000fe80000000800 */
[----:B------:R-:W5:Y:S04]  /*4830*/  LDS R59, [R6] ;  /* 0x00000000063b7984 */ /* 0x000f680000000800 */
[----:B01234-:R-:W0:Y:S04]  /*4840*/  LDS R16, [R22+0x60] ;  /* 0x0000600016107984 */ /* 0x01fe280000000800 */
[----:B------:R-:W1:Y:S04]  /*4850*/  LDS R49, [R22+0xc0] ;  /* 0x0000c00016317984 */ /* 0x000e680000000800 */
[----:B------:R-:W2:Y:S04]  /*4860*/  LDS R15, [R6+0x370] ;  /* 0x00037000060f7984 */ /* 0x000ea80000000800 */
[----:B------:R-:W3:Y:S04]  /*4870*/  LDS R17, [R6+0x1b8] ;  /* 0x0001b80006117984 */ /* 0x000ee80000000800 */
[----:B------:R-:W4:Y:S04]  /*4880*/  LDS R60, [R6+0x528] ;  /* 0x00052800063c7984 */ /* 0x000f280000000800 */
[----:B------:R-:W4:Y:S04]  /*4890*/  LDS R65, [R22+0x120] ;  /* 0x0001200016417984 */ /* 0x000f280000000800 */
[----:B------:R-:W-:Y:S04]  /*48a0*/  LDS R52, [R22+0x4] ;  /* 0x0000040016347984 */ /* 0x000fe80000000800 */
[----:B------:R-:W4:Y:S04]  /*48b0*/  LDS R53, [R6+0x7bc] ;  /* 0x0007bc0006357984 */ /* 0x000f280000000800 */
[----:B------:R-:W-:Y:S01]  /*48c0*/  LDS R67, [R6+0x1130] ;  /* 0x0011300006437984 */ /* 0x000fe20000000800 */
[-C--:B-----5:R-:W-:Y:S01]  /*48d0*/  FFMA R61, R50, R59.reuse, R61 ;  /* 0x0000003b323d7223 */ /* 0x0a0fe2000000003d */
[-C--:B0-----:R-:W-:Y:S01]  /*48e0*/  FFMA R63, R16, R59.reuse, R63 ;  /* 0x0000003b103f7223 */ /* 0x081fe2000000003f */
[C---:B-1----:R-:W-:Y:S01]  /*48f0*/  FFMA R56, R49.reuse, R59, R56 ;  /* 0x0000003b31387223 */ /* 0x042fe20000000038 */
[-C--:B--2---:R-:W-:Y:S01]  /*4900*/  FFMA R55, R50, R15.reuse, R55 ;  /* 0x0000000f32377223 */ /* 0x084fe20000000037 */
[-C--:B------:R-:W-:Y:S01]  /*4910*/  FFMA R57, R16, R15.reuse, R57 ;  /* 0x0000000f10397223 */ /* 0x080fe20000000039 */
[C---:B------:R-:W-:Y:S01]  /*4920*/  FFMA R54, R49.reuse, R15, R54 ;  /* 0x0000000f31367223 */ /* 0x040fe20000000036 */
[-C--:B---3--:R-:W-:Y:S01]  /*4930*/  FFMA R12, R50, R17.reuse, R12 ;  /* 0x00000011320c7223 */ /* 0x088fe2000000000c */
[CC--:B------:R-:W-:Y:S01]  /*4940*/  FFMA R10, R16.reuse, R17.reuse, R10 ;  /* 0x00000011100a7223 */ /* 0x0c0fe2000000000a */
[C---:B------:R-:W-:Y:S01]  /*4950*/  FFMA R18, R49.reuse, R17, R18 ;  /* 0x0000001131127223 */ /* 0x040fe20000000012 */
[-C--:B----4-:R-:W-:Y:S01]  /*4960*/  FFMA R11, R16, R60.reuse, R11 ;  /* 0x0000003c100b7223 */ /* 0x090fe2000000000b */
[-C--:B------:R-:W-:Y:S01]  /*4970*/  FFMA R13, R50, R60.reuse, R13 ;  /* 0x0000003c320d7223 */ /* 0x080fe2000000000d */
[-C--:B------:R-:W-:Y:S01]  /*4980*/  FFMA R16, R49, R60.reuse, R51 ;  /* 0x0000003c31107223 */ /* 0x080fe20000000033 */
[----:B------:R-:W0:Y:S01]  /*4990*/  LDS R50, [R22+0x64] ;  /* 0x0000640016327984 */ /* 0x000e220000000800 */
[C---:B------:R-:W-:Y:S01]  /*49a0*/  FFMA R59, R65.reuse, R59, R14 ;  /* 0x0000003b413b7223 */ /* 0x040fe2000000000e */
[C---:B------:R-:W-:Y:S01]  /*49b0*/  FFMA R15, R65.reuse, R15, R62 ;  /* 0x0000000f410f7223 */ /* 0x040fe2000000003e */
[C---:B------:R-:W-:Y:S01]  /*49c0*/  FFMA R17, R65.reuse, R17, R64 ;  /* 0x0000001141117223 */ /* 0x040fe20000000040 */
[----:B------:R-:W1:Y:S01]  /*49d0*/  LDS R51, [R22+0xc4] ;  /* 0x0000c40016337984 */ /* 0x000e620000000800 */
[----:B------:R-:W-:-:S03]  /*49e0*/  FFMA R65, R65, R60, R58 ;  /* 0x0000003c41417223 */ /* 0x000fc6000000003a */
[----:B------:R-:W2:Y:S01]  /*49f0*/  LDS R64, [R6+0x604] ;  /* 0x0006040006407984 */ /* 0x000ea20000000800 */
[----:B------:R-:W-:-:S03]  /*4a00*/  FFMA R12, R52, R53, R12 ;  /* 0x00000035340c7223 */ /* 0x000fc6000000000c */
[----:B------:R-:W3:Y:S04]  /*4a10*/  LDS R14, [R22+0x124] ;  /* 0x00012400160e7984 */ /* 0x000ee80000000800 */
[----:B------:R-:W4:Y:S04]  /*4a20*/  LDS R62, [R6+0x974] ;  /* 0x00097400063e7984 */ /* 0x000f280000000800 */
[----:B------:R-:W5:Y:S04]  /*4a30*/  LDS R49, [R6+0xb2c] ;  /* 0x000b2c0006317984 */ /* 0x000f680000000800 */
[----:B------:R-:W-:Y:S04]  /*4a40*/  LDS R60, [R6+0xc08] ;  /* 0x000c0800063c7984 */ /* 0x000fe80000000800 */
[----:B------:R-:W5:Y:S01]  /*4a50*/  LDS R58, [R22+0x128] ;  /* 0x00012800163a7984 */ /* 0x000f620000000800 */
[-C--:B0-----:R-:W-:Y:S01]  /*4a60*/  FFMA R10, R50, R53.reuse, R10 ;  /* 0x00000035320a7223 */ /* 0x081fe2000000000a */
[CC--:B-1----:R-:W-:Y:S01]  /*4a70*/  FFMA R18, R51.reuse, R53.reuse, R18 ;  /* 0x0000003533127223 */ /* 0x0c2fe20000000012 */
[-C--:B--2---:R-:W-:Y:S01]  /*4a80*/  FFMA R61, R52, R64.reuse, R61 ;  /* 0x00000040343d7223 */ /* 0x084fe2000000003d */
[-C--:B------:R-:W-:Y:S01]  /*4a90*/  FFMA R63, R50, R64.reuse, R63 ;  /* 0x00000040323f7223 */ /* 0x080fe2000000003f */
[CC--:B------:R-:W-:Y:S01]  /*4aa0*/  FFMA R56, R51.reuse, R64.reuse, R56 ;  /* 0x0000004033387223 */ /* 0x0c0fe20000000038 */
[C---:B---3--:R-:W-:Y:S01]  /*4ab0*/  FFMA R17, R14.reuse, R53, R17 ;  /* 0x000000350e117223 */ /* 0x048fe20000000011 */
[----:B------:R-:W-:Y:S01]  /*4ac0*/  FFMA R59, R14, R64, R59 ;  /* 0x000000400e3b7223 */ /* 0x000fe2000000003b */
[----:B------:R-:W0:Y:S01]  /*4ad0*/  LDS R53, [R6+0xdc0] ;  /* 0x000dc00006357984 */ /* 0x000e220000000800 */
[-C--:B----4-:R-:W-:Y:S01]  /*4ae0*/  FFMA R55, R52, R62.reuse, R55 ;  /* 0x0000003e34377223 */ /* 0x090fe20000000037 */
[-C--:B------:R-:W-:Y:S01]  /*4af0*/  FFMA R57, R50, R62.reuse, R57 ;  /* 0x0000003e32397223 */ /* 0x080fe20000000039 */
[CC--:B------:R-:W-:Y:S01]  /*4b00*/  FFMA R54, R51.reuse, R62.reuse, R54 ;  /* 0x0000003e33367223 */ /* 0x0c0fe20000000036 */
[----:B------:R-:W-:Y:S01]  /*4b10*/  FFMA R15, R14, R62, R15 ;  /* 0x0000003e0e0f7223 */ /* 0x000fe2000000000f */
[-C--:B-----5:R-:W-:Y:S01]  /*4b20*/  FFMA R13, R52, R49.reuse, R13 ;  /* 0x00000031340d7223 */ /* 0x0a0fe2000000000d */
[-C--:B------:R-:W-:Y:S01]  /*4b30*/  FFMA R11, R50, R49.reuse, R11 ;  /* 0x00000031320b7223 */ /* 0x080fe2000000000b */
[-C--:B------:R-:W-:Y:S01]  /*4b40*/  FFMA R16, R51, R49.reuse, R16 ;  /* 0x0000003133107223 */ /* 0x080fe20000000010 */
[----:B------:R-:W1:Y:S01]  /*4b50*/  LDS R50, [R22+0x8] ;  /* 0x0000080016327984 */ /* 0x000e620000000800 */
[----:B------:R-:W-:-:S03]  /*4b60*/  FFMA R65, R14, R49, R65 ;  /* 0x000000310e417223 */ /* 0x000fc60000000041 */
[----:B------:R-:W2:Y:S01]  /*4b70*/  LDS R52, [R22+0x68] ;  /* 0x0000680016347984 */ /* 0x000ea20000000800 */
[----:B------:R-:W-:-:S03]  /*4b80*/  FFMA R14, R58, R60, R59 ;  /* 0x0000003c3a0e7223 */ /* 0x000fc6000000003b */
[----:B------:R-:W3:Y:S04]  /*4b90*/  LDS R51, [R22+0xc8] ;  /* 0x0000c80016337984 */ /* 0x000ee80000000800 */
[----:B------:R-:W4:Y:S01]  /*4ba0*/  LDS R62, [R6+0xf78] ;  /* 0x000f7800063e7984 */ /* 0x000f220000000800 */
[-C--:B0-----:R-:W-:Y:S01]  /*4bb0*/  FFMA R64, R58, R53.reuse, R17 ;  /* 0x000000353a407223 */ /* 0x081fe20000000011 */
[CC--:B-1----:R-:W-:Y:S01]  /*4bc0*/  FFMA R61, R50.reuse, R60.reuse, R61 ;  /* 0x0000003c323d7223 */ /* 0x0c2fe2000000003d */
[C---:B------:R-:W-:Y:S01]  /*4bd0*/  FFMA R12, R50.reuse, R53, R12 ;  /* 0x00000035320c7223 */ /* 0x040fe2000000000c */
[----:B------:R-:W-:Y:S01]  /*4be0*/  FFMA R13, R50, R67, R13 ;  /* 0x00000043320d7223 */ /* 0x000fe2000000000d */
[CC--:B--2---:R-:W-:Y:S01]  /*4bf0*/  FFMA R63, R52.reuse, R60.reuse, R63 ;  /* 0x0000003c343f7223 */ /* 0x0c4fe2000000003f */
[C---:B------:R-:W-:Y:S01]  /*4c00*/  FFMA R10, R52.reuse, R53, R10 ;  /* 0x00000035340a7223 */ /* 0x040fe2000000000a */
[----:B------:R-:W-:Y:S01]  /*4c10*/  FFMA R11, R52, R67, R11 ;  /* 0x00000043340b7223 */ /* 0x000fe2000000000b */
[C---:B---3--:R-:W-:Y:S01]  /*4c20*/  FFMA R56, R51.reuse, R60, R56 ;  /* 0x0000003c33387223 */ /* 0x048fe20000000038 */
[C---:B------:R-:W-:Y:S01]  /*4c30*/  FFMA R18, R51.reuse, R53, R18 ;  /* 0x0000003533127223 */ /* 0x040fe20000000012 */
[-C--:B----4-:R-:W-:Y:S01]  /*4c40*/  FFMA R55, R50, R62.reuse, R55 ;  /* 0x0000003e32377223 */ /* 0x090fe20000000037 */
[-C--:B------:R-:W-:Y:S01]  /*4c50*/  FFMA R57, R52, R62.reuse, R57 ;  /* 0x0000003e34397223 */ /* 0x080fe20000000039 */
[CC--:B------:R-:W-:Y:S01]  /*4c60*/  FFMA R54, R51.reuse, R62.reuse, R54 ;  /* 0x0000003e33367223 */ /* 0x0c0fe20000000036 */
[C---:B------:R-:W-:Y:S01]  /*4c70*/  FFMA R62, R58.reuse, R62, R15 ;  /* 0x0000003e3a3e7223 */ /* 0x040fe2000000000f */
[-C--:B------:R-:W-:Y:S01]  /*4c80*/  FFMA R51, R51, R67.reuse, R16 ;  /* 0x0000004333337223 */ /* 0x080fe20000000010 */
[----:B------:R-:W-:Y:S01]  /*4c90*/  FFMA R58, R58, R67, R65 ;  /* 0x000000433a3a7223 */ /* 0x000fe20000000041 */
[----:B------:R-:W-:Y:S06]  /*4ca0*/  BRA.U UP0, `(.L_x_83) ;  /* 0xfffffff500387547 */ /* 0x000fec000b83ffff */
[----:B------:R-:W-:Y:S05]  /*4cb0*/  @P5 BRA `(.L_x_84) ;  /* 0xffffffec00f85947 */ /* 0x000fea000383ffff */
[----:B------:R-:W0:Y:S01]  /*4cc0*/  LDC.64 R6, c[0x0][0x3b0] ;  /* 0x0000ec00ff067b82 */ /* 0x000e220000000a00 */
[----:B------:R-:W-:-:S04]  /*4cd0*/  SHF.L.U32 R5, R2, 0x5, RZ ;  /* 0x0000000502057819 */ /* 0x000fc800000006ff */
[----:B------:R-:W-:-:S03]  /*4ce0*/  LOP3.LUT R5, R5, 0x20, RZ, 0xc0, !PT ;  /* 0x0000002005057812 */ /* 0x000fc600078ec0ff */
[----:B------:R-:W1:Y:S02]  /*4cf0*/  LDC.64 R8, c[0x0][0x3a8] ;  /* 0x0000ea00ff087b82 */ /* 0x000e640000000a00 */
[----:B------:R-:W-:-:S04]  /*4d00*/  IMAD.IADD R5, R5, 0x1, R4 ;  /* 0x0000000105057824 */ /* 0x000fc800078e0204 */
[----:B0-----:R-:W-:-:S05]  /*4d10*/  IMAD.WIDE.U32 R6, R5, 0x4, R6 ;  /* 0x0000000405067825 */ /* 0x001fca00078e0006 */
[----:B------:R-:W2:Y:S04]  /*4d20*/  LDG.E.CONSTANT R16, desc[UR6][R6.64+0x20] ;  /* 0x0000200606107981 */ /* 0x000ea8000c1e9900 */
[----:B------:R-:W3:Y:S04]  /*4d30*/  LDG.E.CONSTANT R20, desc[UR6][R6.64] ;  /* 0x0000000606147981 */ /* 0x000ee8000c1e9900 */
[----:B------:R-:W4:Y:S04]  /*4d40*/  LDG.E.CONSTANT R15, desc[UR6][R6.64+0x40] ;  /* 0x00004006060f7981 */ /* 0x000f28000c1e9900 */
[----:B------:R0:W5:Y:S01]  /*4d50*/  LDG.E.CONSTANT R17, desc[UR6][R6.64+0x60] ;  /* 0x0000600606117981 */ /* 0x000162000c1e9900 */
[----:B------:R-:W1:Y:S02]  /*4d60*/  S2R R5, SR_TID.X ;  /* 0x0000000000057919 */ /* 0x000e640000002100 */
[----:B-1----:R-:W-:-:S04]  /*4d70*/  IMAD R5, R4, 0xc, R5 ;  /* 0x0000000c04057824 */ /* 0x002fc800078e0205 */
[----:B------:R-:W-:-:S04]  /*4d80*/  IMAD R5, R4, 0x30f4, R5 ;  /* 0x000030f404057824 */ /* 0x000fc800078e0205 */
[----:B------:R-:W-:-:S04]  /*4d90*/  IMAD R5, R2, 0x62000, R5 ;  /* 0x0006200002057824 */ /* 0x000fc800078e0205 */
[----:B------:R-:W-:-:S04]  /*4da0*/  IMAD R0, R0, 0x1c0, R5 ;  /* 0x000001c000007824 */ /* 0x000fc800078e0205 */
[----:B------:R-:W-:-:S04]  /*4db0*/  IMAD R3, R3, 0x1c, R0 ;  /* 0x0000001c03037824 */ /* 0x000fc800078e0200 */
[----:B------:R-:W-:-:S04]  /*4dc0*/  IMAD.WIDE.U32 R2, R3, 0x4, R8 ;  /* 0x0000000403027825 */ /* 0x000fc800078e0008 */
[--C-:B--2---:R-:W-:Y:S01]  /*4dd0*/  FADD R10, R10, R16.reuse ;  /* 0x000000100a0a7221 */ /* 0x104fe20000000000 */
[--C-:B------:R-:W-:Y:S01]  /*4de0*/  FADD R11, R11, R16.reuse ;  /* 0x000000100b0b7221 */ /* 0x100fe20000000000 */
[--C-:B------:R-:W-:Y:S01]  /*4df0*/  FADD R63, R63, R16.reuse ;  /* 0x000000103f3f7221 */ /* 0x100fe20000000000 */
[----:B------:R-:W-:Y:S01]  /*4e00*/  FADD R57, R57, R16 ;  /* 0x0000001039397221 */ /* 0x000fe20000000000 */
[--C-:B---3--:R-:W-:Y:S01]  /*4e10*/  FADD R12, R12, R20.reuse ;  /* 0x000000140c0c7221 */ /* 0x108fe20000000000 */
[----:B------:R-:W-:Y:S01]  /*4e20*/  FMNMX R5, RZ, R10, !PT ;  /* 0x0000000aff057209 */ /* 0x000fe20007800000 */
[--C-:B------:R-:W-:Y:S01]  /*4e30*/  FADD R13, R13, R20.reuse ;  /* 0x000000140d0d7221 */ /* 0x100fe20000000000 */
[----:B------:R-:W-:Y:S01]  /*4e40*/  FMNMX R9, RZ, R11, !PT ;  /* 0x0000000bff097209 */ /* 0x000fe20007800000 */
[--C-:B----4-:R-:W-:Y:S01]  /*4e50*/  FADD R56, R56, R15.reuse ;  /* 0x0000000f38387221 */ /* 0x110fe20000000000 */
[--C-:B------:R-:W-:Y:S01]  /*4e60*/  FADD R54, R54, R15.reuse ;  /* 0x0000000f36367221 */ /* 0x100fe20000000000 */
[----:B------:R1:W-:Y:S01]  /*4e70*/  STG.E desc[UR6][R2.64+0x621c0], R5 ;  /* 0x0621c00502007986 */ /* 0x0003e2000c101906 */
[--C-:B------:R-:W-:Y:S01]  /*4e80*/  FADD R18, R18, R15.reuse ;  /* 0x0000000f12127221 */ /* 0x100fe20000000000 */
[----:B0-----:R-:W-:Y:S01]  /*4e90*/  FMNMX R7, RZ, R12, !PT ;  /* 0x0000000cff077209 */ /* 0x001fe20007800000 */
[----:B------:R-:W-:Y:S01]  /*4ea0*/  FADD R15, R51, R15 ;  /* 0x0000000f330f7221 */ /* 0x000fe20000000000 */
[----:B------:R-:W-:Y:S01]  /*4eb0*/  FMNMX R11, RZ, R13, !PT ;  /* 0x0000000dff0b7209 */ /* 0x000fe20007800000 */
[--C-:B------:R-:W-:Y:S01]  /*4ec0*/  FADD R61, R61, R20.reuse ;  /* 0x000000143d3d7221 */ /* 0x100fe20000000000 */
[----:B------:R-:W-:Y:S01]  /*4ed0*/  FADD R55, R55, R20 ;  /* 0x0000001437377221 */ /* 0x000fe20000000000 */
[--C-:B-----5:R-:W-:Y:S01]  /*4ee0*/  FADD R14, R14, R17.reuse ;  /* 0x000000110e0e7221 */ /* 0x120fe20000000000 */
[--C-:B------:R-:W-:Y:S01]  /*4ef0*/  FADD R62, R62, R17.reuse ;  /* 0x000000113e3e7221 */ /* 0x100fe20000000000 */
[--C-:B------:R-:W-:Y:S01]  /*4f00*/  FADD R64, R64, R17.reuse ;  /* 0x0000001140407221 */ /* 0x100fe20000000000 */
[----:B------:R-:W-:Y:S01]  /*4f10*/  FADD R58, R58, R17 ;  /* 0x000000113a3a7221 */ /* 0x000fe20000000000 */
[----:B------:R0:W-:Y:S01]  /*4f20*/  STG.E desc[UR6][R2.64+0x62540], R9 ;  /* 0x0625400902007986 */ /* 0x0001e2000c101906 */
[----:B-1----:R-:W-:-:S02]  /*4f30*/  FMNMX R5, RZ, R56, !PT ;  /* 0x00000038ff057209 */ /* 0x002fc40007800000 */
[----:B------:R-:W-:Y:S01]  /*4f40*/  FMNMX R17, RZ, R15, !PT ;  /* 0x0000000fff117209 */ /* 0x000fe20007800000 */
[----:B------:R1:W-:Y:S01]  /*4f50*/  STG.E desc[UR6][R2.64+0x1c0], R7 ;  /* 0x0001c00702007986 */ /* 0x0003e2000c101906 */
[----:B------:R-:W-:Y:S02]  /*4f60*/  FMNMX R63, RZ, R63, !PT ;  /* 0x0000003fff3f7209 */ /* 0x000fe40007800000 */
[----:B------:R-:W-:Y:S01]  /*4f70*/  FMNMX R57, RZ, R57, !PT ;  /* 0x00000039ff397209 */ /* 0x000fe20007800000 */
[----:B------:R2:W-:Y:S01]  /*4f80*/  STG.E desc[UR6][R2.64+0x540], R11 ;  /* 0x0005400b02007986 */ /* 0x0005e2000c101906 */
[----:B------:R-:W-:Y:S02]  /*4f90*/  FMNMX R61, RZ, R61, !PT ;  /* 0x0000003dff3d7209 */ /* 0x000fe40007800000 */
[----:B------:R-:W-:Y:S01]  /*4fa0*/  FMNMX R55, RZ, R55, !PT ;  /* 0x00000037ff377209 */ /* 0x000fe20007800000 */
[----:B------:R3:W-:Y:S01]  /*4fb0*/  STG.E desc[UR6][R2.64+0xc4000], R5 ;  /* 0x0c40000502007986 */ /* 0x0007e2000c101906 */
[----:B0-----:R-:W-:-:S02]  /*4fc0*/  FMNMX R9, RZ, R54, !PT ;  /* 0x00000036ff097209 */ /* 0x001fc40007800000 */
[----:B------:R-:W-:Y:S01]  /*4fd0*/  FMNMX R13, RZ, R18, !PT ;  /* 0x00000012ff0d7209 */ /* 0x000fe20007800000 */
[----:B------:R-:W-:Y:S01]  /*4fe0*/  STG.E desc[UR6][R2.64+0x62000], R63 ;  /* 0x0620003f02007986 */ /* 0x000fe2000c101906 */
[----:B-1----:R-:W-:Y:S02]  /*4ff0*/  FMNMX R7, RZ, R14, !PT ;  /* 0x0000000eff077209 */ /* 0x002fe40007800000 */
[----:B------:R-:W-:Y:S01]  /*5000*/  FMNMX R15, RZ, R64, !PT ;  /* 0x00000040ff0f7209 */ /* 0x000fe20007800000 */
[----:B------:R-:W-:Y:S01]  /*5010*/  STG.E desc[UR6][R2.64+0x62380], R57 ;  /* 0x0623803902007986 */ /* 0x000fe2000c101906 */
[----:B--2---:R-:W-:Y:S02]  /*5020*/  FMNMX R11, RZ, R62, !PT ;  /* 0x0000003eff0b7209 */ /* 0x004fe40007800000 */
[----:B---3--:R-:W-:Y:S01]  /*5030*/  FMNMX R5, RZ, R58, !PT ;  /* 0x0000003aff057209 */ /* 0x008fe20007800000 */
[----:B------:R-:W-:Y:S04]  /*5040*/  STG.E desc[UR6][R2.64], R61 ;  /* 0x0000003d02007986 */ /* 0x000fe8000c101906 */
[----:B------:R-:W-:Y:S04]  /*5050*/  STG.E desc[UR6][R2.64+0x380], R55 ;  /* 0x0003803702007986 */ /* 0x000fe8000c101906 */
[----:B------:R-:W-:Y:S04]  /*5060*/  STG.E desc[UR6][R2.64+0xc4380], R9 ;  /* 0x0c43800902007986 */ /* 0x000fe8000c101906 */
[----:B------:R-:W-:Y:S04]  /*5070*/  STG.E desc[UR6][R2.64+0xc41c0], R13 ;  /* 0x0c41c00d02007986 */ /* 0x000fe8000c101906 */
[----:B------:R-:W-:Y:S04]  /*5080*/  STG.E desc[UR6][R2.64+0xc4540], R17 ;  /* 0x0c45401102007986 */ /* 0x000fe8000c101906 */
[----:B------:R-:W-:Y:S04]  /*5090*/  STG.E desc[UR6][R2.64+0x126000], R7 ;  /* 0x1260000702007986 */ /* 0x000fe8000c101906 */
[----:B------:R-:W-:Y:S04]  /*50a0*/  STG.E desc[UR6][R2.64+0x126380], R11 ;  /* 0x1263800b02007986 */ /* 0x000fe8000c101906 */
[----:B------:R-:W-:Y:S04]  /*50b0*/  STG.E desc[UR6][R2.64+0x1261c0], R15 ;  /* 0x1261c00f02007986 */ /* 0x000fe8000c101906 */
[----:B------:R-:W-:Y:S01]  /*50c0*/  STG.E desc[UR6][R2.64+0x126540], R5 ;  /* 0x1265400502007986 */ /* 0x000fe2000c101906 */
[----:B------:R-:W-:Y:S05]  /*50d0*/  EXIT ;  /* 0x000000000000794d */ /* 0x000fea0003800000 */
.L_x_85:
        /* <DEDUP_REMOVED lines=10> */
.L_x_123:


//--------------------- .text.fused_nn_conv2d_add_1_kernel0 --------------------------
	.section	.text.fused_nn_conv2d_add_1_kernel0,"ax",@progbits
	.align	128
        .global         fused_nn_conv2d_add_1_kernel0
        .type           fused_nn_conv2d_add_1_kernel0,@function
        .size           fused_nn_conv2d_add_1_kernel0,(.L_x_124 - fused_nn_conv2d_add_1_kernel0)
        .other          fused_nn_conv2d_add_1_kernel0,@"STO_CUDA_ENTRY STV_DEFAULT"
fused_nn_conv2d_add_1_kernel0:
.text.fused_nn_conv2d_add_1_kernel0:
        /* <DEDUP_REMOVED lines=8> */
[----:B------:R-:W0:Y:S02]  /*0080*/  S2UR UR4, SR_CTAID.X ;  /* 0x00000000000479c3 */ /* 0x000e240000002500 */
[----:B0-----:R-:W-:Y:S01]  /*0090*/  MOV R2, UR4 ;  /* 0x0000000400027c02 */ /* 0x001fe20008000f00 */
[----:B--2---:R-:W-:-:S04]  /*00a0*/  IMAD R0, R8, R9, RZ ;  /* 0x0000000908007224 */ /* 0x004fc800078e02ff */
[----:B---3--:R-:W-:-:S05]  /*00b0*/  IMAD R3, R0, R3, RZ ;  /* 0x0000000300037224 */ /* 0x008fca00078e02ff */
[----:B----4-:R-:W-:-:S13]  /*00c0*/  ISETP.GT.AND P0, PT, R3, R6, PT ;  /* 0x000000060300720c */ /* 0x010fda0003f04270 */
[----:B------:R-:W-:Y:S05]  /*00d0*/  @P0 BRA `(.L_x_86) ;  /* 0x0000008c00b00947 */ /* 0x000fea0003800000 */
[----:B------:R-:W0:Y:S01]  /*00e0*/  S2R R0, SR_TID.X ;  /* 0x0000000000007919 */ /* 0x000e220000002100 */
[----:B------:R-:W1:Y:S01]  /*00f0*/  S2UR UR6, SR_CgaCtaId ;  /* 0x00000000000679c3 */ /* 0x000e620000008800 */
[----:B------:R-:W-:Y:S01]  /*0100*/  UMOV UR4, 0x400 ;  /* 0x0000040000047882 */ /* 0x000fe20000000000 */
[----:B------:R-:W-:Y:S01]  /*0110*/  HFMA2 R165, -RZ, RZ, 0, 0 ;  /* 0x00000000ffa57431 */ /* 0x000fe200000001ff */
[----:B------:R-:W2:Y:S01]  /*0120*/  S2R R51, SR_TID.Z ;  /* 0x0000000000337919 */ /* 0x000ea20000002300 */
[----:B------:R-:W-:Y:S01]  /*0130*/  UIADD3 UR5, UPT, UPT, UR4, 0x2080, URZ ;  /* 0x0000208004057890 */ /* 0x000fe2000fffe0ff */
[----:B------:R-:W-:Y:S01]  /*0140*/  HFMA2 R181, -RZ, RZ, 0, 0 ;  /* 0x00000000ffb57431 */ /* 0x000fe200000001ff */
[----:B------:R-:W-:Y:S01]  /*0150*/  UIADD3 UR4, UPT, UPT, UR4, 0x1440, URZ ;  /* 0x0000144004047890 */ /* 0x000fe2000fffe0ff */
[----:B------:R-:W3:Y:S01]  /*0160*/  S2R R9, SR_CTAID.Y ;  /* 0x0000000000097919 */ /* 0x000ee20000002600 */
[----:B------:R-:W4:Y:S01]  /*0170*/  S2UR UR7, SR_CTAID.Y ;  /* 0x00000000000779c3 */ /* 0x000f220000002600 */
[----:B------:R-:W-:Y:S01]  /*0180*/  HFMA2 R183, -RZ, RZ, 0, 0 ;  /* 0x00000000ffb77431 */ /* 0x000fe200000001ff */
[----:B------:R-:W-:Y:S01]  /*0190*/  MOV R155, RZ ;  /* 0x000000ff009b7202 */ /* 0x000fe20000000f00 */
[----:B------:R-:W3:Y:S01]  /*01a0*/  S2R R47, SR_CTAID.Z ;  /* 0x00000000002f7919 */ /* 0x000ee20000002700 */
[----:B------:R-:W-:Y:S01]  /*01b0*/  HFMA2 R141, -RZ, RZ, 0, 0 ;  /* 0x00000000ff8d7431 */ /* 0x000fe200000001ff */
[----:B------:R-:W-:Y:S01]  /*01c0*/  MOV R173, RZ ;  /* 0x000000ff00ad7202 */ /* 0x000fe20000000f00 */
        /* <DEDUP_REMOVED lines=10> */
[----:B-1----:R-:W-:Y:S01]  /*0270*/  ULEA UR5, UR6, UR5, 0x18 ;  /* 0x0000000506057291 */ /* 0x002fe2000f8ec0ff */
[----:B------:R-:W-:Y:S01]  /*0280*/  HFMA2 R121, -RZ, RZ, 0, 0 ;  /* 0x00000000ff797431 */ /* 0x000fe200000001ff */
[----:B------:R-:W-:Y:S01]  /*0290*/  ULEA UR4, UR6, UR4, 0x18 ;  /* 0x0000000406047291 */ /* 0x000fe2000f8ec0ff */
[----:B------:R-:W-:Y:S01]  /*02a0*/  HFMA2 R137, -RZ, RZ, 0, 0 ;  /* 0x00000000ff897431 */ /* 0x000fe200000001ff */
[----:B------:R-:W-:Y:S01]  /*02b0*/  MOV R143, RZ ;  /* 0x000000ff008f7202 */ /* 0x000fe20000000f00 */
[----:B------:R-:W-:Y:S01]  /*02c0*/  HFMA2 R175, -RZ, RZ, 0, 0 ;  /* 0x00000000ffaf7431 */ /* 0x000fe200000001ff */
[----:B------:R-:W-:Y:S01]  /*02d0*/  MOV R179, RZ ;  /* 0x000000ff00b37202 */ /* 0x000fe20000000f00 */
[----:B------:R-:W-:Y:S01]  /*02e0*/  HFMA2 R103, -RZ, RZ, 0, 0 ;  /* 0x00000000ff677431 */ /* 0x000fe200000001ff */
[C---:B0-----:R-:W-:Y:S01]  /*02f0*/  LEA R2, R0.reuse, R0, 0x2 ;  /* 0x0000000000027211 */ /* 0x041fe200078e10ff */
[----:B------:R-:W-:Y:S01]  /*0300*/  HFMA2 R119, -RZ, RZ, 0, 0 ;  /* 0x00000000ff777431 */ /* 0x000fe200000001ff */
[----:B------:R-:W-:Y:S01]  /*0310*/  ISETP.GT.U32.AND P0, PT, R0, 0xc, PT ;  /* 0x0000000c0000780c */ /* 0x000fe20003f04070 */
[----:B------:R-:W-:Y:S01]  /*0320*/  HFMA2 R135, -RZ, RZ, 0, 0 ;  /* 0x00000000ff877431 */ /* 0x000fe200000001ff */
[C---:B------:R-:W-:Y:S01]  /*0330*/  IADD3 R3, PT, PT, R2.reuse, 0x1, RZ ;  /* 0x0000000102037810 */ /* 0x040fe20007ffe0ff */
[----:B------:R-:W-:Y:S01]  /*0340*/  HFMA2 R147, -RZ, RZ, 0, 0 ;  /* 0x00000000ff937431 */ /* 0x000fe200000001ff */
[----:B------:R-:W-:Y:S01]  /*0350*/  IADD3 R4, PT, PT, R2, 0x3, RZ ;  /* 0x0000000302047810 */ /* 0x000fe20007ffe0ff */
[----:B------:R-:W-:Y:S01]  /*0360*/  HFMA2 R101, -RZ, RZ, 0, 0 ;  /* 0x00000000ff657431 */ /* 0x000fe200000001ff */
[C---:B--2---:R-:W-:Y:S01]  /*0370*/  LEA R49, R51.reuse, R2, 0x6 ;  /* 0x0000000233317211 */ /* 0x044fe200078e30ff */
[----:B------:R-:W-:Y:S01]  /*0380*/  HFMA2 R117, -RZ, RZ, 0, 0 ;  /* 0x00000000ff757431 */ /* 0x000fe200000001ff */
[----:B------:R-:W-:Y:S01]  /*0390*/  LEA R2, R0, -R0, 0x3 ;  /* 0x8000000000027211 */ /* 0x000fe200078e18ff */
[----:B------:R-:W-:Y:S01]  /*03a0*/  HFMA2 R161, -RZ, RZ, 0, 0 ;  /* 0x00000000ffa17431 */ /* 0x000fe200000001ff */
[----:B------:R-:W-:Y:S01]  /*03b0*/  SHF.R.U32.HI R3, RZ, 0x3, R3 ;  /* 0x00000003ff037819 */ /* 0x000fe20000011603 */
[----:B------:R-:W-:Y:S01]  /*03c0*/  HFMA2 R93, -RZ, RZ, 0, 0 ;  /* 0x00000000ff5d7431 */ /* 0x000fe200000001ff */
[----:B------:R-:W-:Y:S01]  /*03d0*/  SHF.R.U32.HI R4, RZ, 0x3, R4 ;  /* 0x00000003ff047819 */ /* 0x000fe20000011604 */
[----:B------:R-:W-:Y:S01]  /*03e0*/  IMAD R50, R51, 0x62, R2 ;  /* 0x0000006233327824 */ /* 0x000fe200078e0202 */
[C---:B------:R-:W-:Y:S01]  /*03f0*/  IADD3 R45, PT, PT, R2.reuse, 0x5, RZ ;  /* 0x00000005022d7810 */ /* 0x040fe20007ffe0ff */
[----:B------:R-:W-:Y:S01]  /*0400*/  HFMA2 R99, -RZ, RZ, 0, 0 ;  /* 0x00000000ff637431 */ /* 0x000fe200000001ff */
[----:B------:R-:W-:Y:S01]  /*0410*/  IADD3 R46, PT, PT, R2, 0x6, RZ ;  /* 0x00000006022e7810 */ /* 0x000fe20007ffe0ff */
[----:B------:R-:W-:Y:S01]  /*0420*/  HFMA2 R115, -RZ, RZ, 0, 0 ;  /* 0x00000000ff737431 */ /* 0x000fe200000001ff */
[----:B------:R-:W-:Y:S01]  /*0430*/  ISETP.GT.U32.OR P1, PT, R49, 0x1fe, P0 ;  /* 0x000001fe3100780c */ /* 0x000fe20000724470 */
[----:B------:R-:W-:Y:S01]  /*0440*/  HFMA2 R113, -RZ, RZ, 0, 0 ;  /* 0x00000000ff717431 */ /* 0x000fe200000001ff */
[----:B------:R-:W-:Y:S01]  /*0450*/  LEA R3, R51, R3, 0x3 ;  /* 0x0000000333037211 */ /* 0x000fe200078e18ff */
[----:B------:R-:W-:Y:S01]  /*0460*/  HFMA2 R89, -RZ, RZ, 0, 0 ;  /* 0x00000000ff597431 */ /* 0x000fe200000001ff */
[----:B------:R-:W-:Y:S01]  /*0470*/  ISETP.GT.U32.OR P2, PT, R49, 0x1fc, P0 ;  /* 0x000001fc3100780c */ /* 0x000fe20000744470 */
[----:B------:R-:W-:Y:S01]  /*0480*/  HFMA2 R85, -RZ, RZ, 0, 0 ;  /* 0x00000000ff557431 */ /* 0x000fe200000001ff */
[----:B------:R-:W-:Y:S01]  /*0490*/  LEA R4, R51, R4, 0x3 ;  /* 0x0000000433047211 */ /* 0x000fe200078e18ff */
[----:B------:R-:W-:Y:S01]  /*04a0*/  HFMA2 R145, -RZ, RZ, 0, 0 ;  /* 0x00000000ff917431 */ /* 0x000fe200000001ff */
[----:B------:R-:W-:Y:S01]  /*04b0*/  LOP3.LUT R7, R45, 0xffff, RZ, 0xc0, !PT ;  /* 0x0000ffff2d077812 */ /* 0x000fe200078ec0ff */
[----:B----4-:R-:W-:Y:S01]  /*04c0*/  UIMAD UR6, UR7, 0x62, URZ ;  /* 0x00000062070678a4 */ /* 0x010fe2000f8e02ff */
[----:B------:R-:W-:-:S02]  /*04d0*/  LOP3.LUT R8, R46, 0xffff, RZ, 0xc0, !PT ;  /* 0x0000ffff2e087812 */ /* 0x000fc400078ec0ff */
[----:B------:R-:W-:Y:S01]  /*04e0*/  ISETP.GT.U32.OR P0, PT, R3, 0x3f, P1 ;  /* 0x0000003f0300780c */ /* 0x000fe20000f04470 */
[----:B------:R-:W-:Y:S01]  /*04f0*/  IMAD R7, R7, 0x4925, RZ ;  /* 0x0000492507077824 */ /* 0x000fe200078e02ff */
[----:B------:R-:W-:Y:S01]  /*0500*/  ISETP.GT.U32.OR P1, PT, R4, 0x3f, P2 ;  /* 0x0000003f0400780c */ /* 0x000fe20001724470 */
[----:B------:R-:W-:Y:S01]  /*0510*/  IMAD R8, R8, 0x4925, RZ ;  /* 0x0000492508087824 */ /* 0x000fe200078e02ff */
[C---:B------:R-:W-:Y:S02]  /*0520*/  IADD3 R3, PT, PT, R2.reuse, 0x1, RZ ;  /* 0x0000000102037810 */ /* 0x040fe40007ffe0ff */
[----:B------:R-:W-:Y:S02]  /*0530*/  IADD3 R4, PT, PT, R2, 0x2, RZ ;  /* 0x0000000202047810 */ /* 0x000fe40007ffe0ff */
[----:B------:R-:W-:Y:S02]  /*0540*/  LOP3.LUT R3, R3, 0xffff, RZ, 0xc0, !PT ;  /* 0x0000ffff03037812 */ /* 0x000fe400078ec0ff */
[----:B------:R-:W-:-:S02]  /*0550*/  LOP3.LUT R4, R4, 0xffff, RZ, 0xc0, !PT ;  /* 0x0000ffff04047812 */ /* 0x000fc400078ec0ff */
[----:B------:R-:W-:Y:S01]  /*0560*/  IADD3 R5, PT, PT, R2, 0x3, RZ ;  /* 0x0000000302057810 */ /* 0x000fe20007ffe0ff */
[----:B------:R-:W-:Y:S01]  /*0570*/  IMAD R3, R3, 0x4925, RZ ;  /* 0x0000492503037824 */ /* 0x000fe200078e02ff */
[----:B------:R-:W-:Y:S01]  /*0580*/  SHF.R.U32.HI R39, RZ, 0x12, R7 ;  /* 0x00000012ff277819 */ /* 0x000fe20000011607 */
[----:B------:R-:W-:Y:S01]  /*0590*/  IMAD R4, R4, 0x4925, RZ ;  /* 0x0000492504047824 */ /* 0x000fe200078e02ff */
[----:B------:R-:W-:Y:S02]  /*05a0*/  IADD3 R6, PT, PT, R2, 0x4, RZ ;  /* 0x0000000402067810 */ /* 0x000fe40007ffe0ff */
[----:B------:R-:W-:Y:S02]  /*05b0*/  SHF.R.U32.HI R44, RZ, 0x12, R8 ;  /* 0x00000012ff2c7819 */ /* 0x000fe40000011608 */
[----:B------:R-:W-:Y:S02]  /*05c0*/  LOP3.LUT R5, R5, 0xffff, RZ, 0xc0, !PT ;  /* 0x0000ffff05057812 */ /* 0x000fe400078ec0ff */
[----:B------:R-:W-:Y:S01]  /*05d0*/  PRMT R7, R39, 0x9910, RZ ;  /* 0x0000991027077816 */ /* 0x000fe200000000ff */
[----:B---3--:R-:W-:Y:S01]  /*05e0*/  IMAD R39, R9, 0x7, R39 ;  /* 0x0000000709277824 */ /* 0x008fe200078e0227 */
[----:B------:R-:W-:Y:S01]  /*05f0*/  LOP3.LUT R6, R6, 0xffff, RZ, 0xc0, !PT ;  /* 0x0000ffff06067812 */ /* 0x000fe200078ec0ff */
[----:B------:R-:W-:Y:S01]  /*0600*/  IMAD R5, R5, 0x4925, RZ ;  /* 0x0000492505057824 */ /* 0x000fe200078e02ff */
[----:B------:R-:W-:Y:S01]  /*0610*/  PRMT R8, R44, 0x9910, RZ ;  /* 0x000099102c087816 */ /* 0x000fe200000000ff */
[----:B------:R-:W-:Y:S01]  /*0620*/  IMAD R44, R9, 0x7, R44 ;  /* 0x00000007092c7824 */ /* 0x000fe200078e022c */
[----:B------:R-:W-:Y:S01]  /*0630*/  SHF.R.U32.HI R40, RZ, 0x12, R3 ;  /* 0x00000012ff287819 */ /* 0x000fe20000011603 */
[----:B------:R-:W-:Y:S01]  /*0640*/  IMAD R3, R7, 0xe, RZ ;  /* 0x0000000e07037824 */ /* 0x000fe200078e02ff */
[----:B------:R-:W-:Y:S01]  /*0650*/  SHF.R.U32.HI R41, RZ, 0x12, R4 ;  /* 0x00000012ff297819 */ /* 0x000fe20000011604 */
[----:B------:R-:W-:Y:S01]  /*0660*/  IMAD R6, R6, 0x4925, RZ ;  /* 0x0000492506067824 */ /* 0x000fe200078e02ff */
[----:B------:R-:W-:Y:S01]  /*0670*/  SHF.R.U32.HI R42, RZ, 0x12, R5 ;  /* 0x00000012ff2a7819 */ /* 0x000fe20000011605 */
[----:B------:R-:W-:Y:S01]  /*0680*/  IMAD R4, R8, 0xe, RZ ;  /* 0x0000000e08047824 */ /* 0x000fe200078e02ff */
[----:B------:R-:W-:Y:S01]  /*0690*/  IADD3 R3, PT, PT, RZ, -R3, RZ ;  /* 0x80000003ff037210 */ /* 0x000fe20007ffe0ff */
[C---:B------:R-:W-:Y:S01]  /*06a0*/  IMAD R40, R9.reuse, 0x7, R40 ;  /* 0x0000000709287824 */ /* 0x040fe200078e0228 */
[----:B------:R-:W-:Y:S01]  /*06b0*/  SHF.R.U32.HI R38, RZ, 0x1, R0 ;  /* 0x00000001ff267819 */ /* 0x000fe20000011600 */
[C---:B------:R-:W-:Y:S01]  /*06c0*/  IMAD R41, R9.reuse, 0x7, R41 ;  /* 0x0000000709297824 */ /* 0x040fe200078e0229 */
[----:B------:R-:W-:Y:S01]  /*06d0*/  SHF.R.U32.HI R43, RZ, 0x12, R6 ;  /* 0x00000012ff2b7819 */ /* 0x000fe20000011606 */
[C---:B------:R-:W-:Y:S01]  /*06e0*/  IMAD R42, R9.reuse, 0x7, R42 ;  /* 0x00000007092a7824 */ /* 0x040fe200078e022a */
[----:B------:R-:W-:Y:S01]  /*06f0*/  IADD3 R5, PT, PT, RZ, -R4, RZ ;  /* 0x80000004ff057210 */ /* 0x000fe20007ffe0ff */
[----:B------:R-:W-:Y:S01]  /*0700*/  IMAD R38, R9, 0x7, R38 ;  /* 0x0000000709267824 */ /* 0x000fe200078e0226 */
[----:B------:R-:W-:Y:S01]  /*0710*/  PRMT R4, R3, 0x7710, RZ ;  /* 0x0000771003047816 */ /* 0x000fe200000000ff */
[----:B------:R-:W-:Y:S01]  /*0720*/  IMAD R43, R9, 0x7, R43 ;  /* 0x00000007092b7824 */ /* 0x000fe200078e022b */
[----:B------:R-:W-:Y:S01]  /*0730*/  PRMT R3, R5, 0x7710, RZ ;  /* 0x0000771005037816 */ /* 0x000fe200000000ff */
[----:B------:R-:W-:Y:S01]  /*0740*/  HFMA2 R9, -RZ, RZ, 0, 0 ;  /* 0x00000000ff097431 */ /* 0x000fe200000001ff */
[----:B------:R-:W-:Y:S01]  /*0750*/  IADD3 R45, PT, PT, R45, R4, RZ ;  /* 0x000000042d2d7210 */ /* 0x000fe20007ffe0ff */
[----:B------:R-:W-:Y:S01]  /*0760*/  HFMA2 R7, -RZ, RZ, 0, 0 ;  /* 0x00000000ff077431 */ /* 0x000fe200000001ff */
[----:B------:R-:W-:-:S02]  /*0770*/  IADD3 R46, PT, PT, R46, R3, RZ ;  /* 0x000000032e2e7210 */ /* 0x000fc40007ffe0ff */
[----:B------:R-:W-:Y:S02]  /*0780*/  MOV R5, RZ ;  /* 0x000000ff00057202 */ /* 0x000fe40000000f00 */
[----:B------:R-:W-:Y:S02]  /*0790*/  MOV R111, RZ ;  /* 0x000000ff006f7202 */ /* 0x000fe40000000f00 */
[----:B------:R-:W-:Y:S02]  /*07a0*/  MOV R129, RZ ;  /* 0x000000ff00817202 */ /* 0x000fe40000000f00 */
[----:B------:R-:W-:Y:S02]  /*07b0*/  MOV R149, RZ ;  /* 0x000000ff00957202 */ /* 0x000fe40000000f00 */
[----:B------:R-:W-:Y:S02]  /*07c0*/  MOV R157, RZ ;  /* 0x000000ff009d7202 */ /* 0x000fe40000000f00 */
[----:B------:R-:W-:-:S02]  /*07d0*/  MOV R109, RZ ;  /* 0x000000ff006d7202 */ /* 0x000fc40000000f00 */
        /* <DEDUP_REMOVED lines=13> */
[----:B------:R-:W-:Y:S02]  /*08b0*/  LEA R49, R49, UR5, 0x2 ;  /* 0x0000000531317c11 */ /* 0x000fe4000f8e10ff */
[----:B------:R-:W-:Y:S02]  /*08c0*/  LEA R51, R51, UR5, 0x5 ;  /* 0x0000000533337c11 */ /* 0x000fe4000f8e28ff */
[----:B------:R-:W-:Y:S01]  /*08d0*/  LEA R50, R50, UR4, 0x2 ;  /* 0x0000000432327c11 */ /* 0x000fe2000f8e10ff */
[----:B------:R-:W-:-:S06]  /*08e0*/  UMOV UR4, URZ ;  /* 0x000000ff00047c82 */ /* 0x000fcc0008000000 */
.L_x_88:
[----:B------:R-:W0:Y:S01]  /*08f0*/  S2R R2, SR_TID.Z ;  /* 0x0000000000027919 */ /* 0x000e220000002300 */
[----:B------:R-:W-:Y:S01]  /*0900*/  LOP3.LUT R11, R47, 0x3, RZ, 0xc0, !PT ;  /* 0x000000032f0b7812 */ /* 0x000fe200078ec0ff */
[----:B------:R-:W1:Y:S01]  /*0910*/  LDCU.64 UR12, c[0x0][0x3a0] ;  /* 0x00007400ff0c77ac */ /* 0x000e620008000a00 */
[----:B------:R-:W-:Y:S02]  /*0920*/  LEA R4, R0, R0, 0x2 ;  /* 0x0000000000047211 */ /* 0x000fe400078e10ff */
[----:B------:R-:W-:Y:S01]  /*0930*/  MOV R3, 0xc4 ;  /* 0x000000c400037802 */ /* 0x000fe20000000f00 */
[----:B------:R-:W-:Y:S01]  /*0940*/  UMOV UR5, URZ ;  /* 0x000000ff00057c82 */ /* 0x000fe20008000000 */
[C---:B------:R-:W-:Y:S02]  /*0950*/  IADD3 R8, PT, PT, R4.reuse, 0x1, RZ ;  /* 0x0000000104087810 */ /* 0x040fe40007ffe0ff */
[C---:B------:R-:W-:Y:S02]  /*0960*/  IADD3 R12, PT, PT, R4.reuse, 0x2, RZ ;  /* 0x00000002040c7810 */ /* 0x040fe40007ffe0ff */
[----:B------:R-:W-:-:S02]  /*0970*/  IADD3 R16, PT, PT, R4, 0x3, RZ ;  /* 0x0000000304107810 */ /* 0x000fc40007ffe0ff */
[----:B------:R-:W-:Y:S02]  /*0980*/  IADD3 R13, PT, PT, R4, 0x4, RZ ;  /* 0x00000004040d7810 */ /* 0x000fe40007ffe0ff */
[----:B------:R-:W-:Y:S02]  /*0990*/  LEA R52, R0, -R0, 0x3 ;  /* 0x8000000000347211 */ /* 0x000fe400078e18ff */
[----:B------:R-:W-:Y:S02]  /*09a0*/  SHF.R.U32.HI R6, RZ, 0x3, R4 ;  /* 0x00000003ff067819 */ /* 0x000fe40000011604 */
[----:B------:R-:W-:Y:S02]  /*09b0*/  SHF.R.U32.HI R10, RZ, 0x3, R8 ;  /* 0x00000003ff0a7819 */ /* 0x000fe40000011608 */
[----:B------:R-:W-:Y:S02]  /*09c0*/  SHF.R.U32.HI R14, RZ, 0x3, R12 ;  /* 0x00000003ff0e7819 */ /* 0x000fe4000001160c */
[----:B------:R-:W-:-:S02]  /*09d0*/  SHF.R.U32.HI R20, RZ, 0x3, R13 ;  /* 0x00000003ff147819 */ /* 0x000fc4000001160d */
[----:B------:R-:W-:Y:S02]  /*09e0*/  SHF.R.U32.HI R18, RZ, 0x3, R16 ;  /* 0x00000003ff127819 */ /* 0x000fe40000011610 */
[----:B------:R-:W-:Y:S02]  /*09f0*/  LOP3.LUT R13, R8, 0x7, RZ, 0xc0, !PT ;  /* 0x00000007080d7812 */ /* 0x000fe400078ec0ff */
[----:B------:R-:W-:Y:S02]  /*0a00*/  LOP3.LUT R15, R12, 0x7, RZ, 0xc0, !PT ;  /* 0x000000070c0f7812 */ /* 0x000fe400078ec0ff */
[----:B------:R-:W-:Y:S01]  /*0a10*/  MOV R53, UR4 ;  /* 0x0000000400357c02 */ /* 0x000fe20008000f00 */
[----:B0-----:R-:W-:Y:S01]  /*0a20*/  IMAD R3, R2, R3, UR6 ;  /* 0x0000000602037e24 */ /* 0x001fe2000f8e0203 */
[----:B------:R-:W-:Y:S02]  /*0a30*/  LEA R11, R11, R2, 0x3 ;  /* 0x000000020b0b7211 */ /* 0x000fe400078e18ff */
[----:B------:R-:W-:-:S02]  /*0a40*/  SHF.R.U32.HI R2, RZ, 0x2, R47 ;  /* 0x00000002ff027819 */ /* 0x000fc4000001162f */
[----:B------:R-:W-:Y:S01]  /*0a50*/  IADD3 R3, PT, PT, R52, R3, RZ ;  /* 0x0000000334037210 */ /* 0x000fe20007ffe0ff */
[----:B------:R-:W-:Y:S01]  /*0a60*/  IMAD R11, R11, 0x4800, RZ ;  /* 0x000048000b0b7824 */ /* 0x000fe200078e02ff */
[----:B------:R-:W-:Y:S02]  /*0a70*/  MOV R55, UR4 ;  /* 0x0000000400377c02 */ /* 0x000fe40008000f00 */
[----:B------:R-:W-:Y:S01]  /*0a80*/  MOV R58, UR4 ;  /* 0x00000004003a7c02 */ /* 0x000fe20008000f00 */
[--C-:B------:R-:W-:Y:S01]  /*0a90*/  IMAD R10, R10, 0x900, R11.reuse ;  /* 0x000009000a0a7824 */ /* 0x100fe200078e020b */
[----:B------:R-:W-:Y:S01]  /*0aa0*/  LOP3.LUT P6, RZ, R0, 0x1, RZ, 0xc0, !PT ;  /* 0x0000000100ff7812 */ /* 0x000fe200078cc0ff */
[--C-:B------:R-:W-:Y:S02]  /*0ab0*/  IMAD R14, R14, 0x900, R11.reuse ;  /* 0x000009000e0e7824 */ /* 0x100fe400078e020b */
[--C-:B------:R-:W-:Y:S02]  /*0ac0*/  IMAD R6, R6, 0x900, R11.reuse ;  /* 0x0000090006067824 */ /* 0x100fe400078e020b */
[----:B------:R-:W-:-:S02]  /*0ad0*/  IMAD R18, R18, 0x900, R11 ;  /* 0x0000090012127824 */ /* 0x000fc400078e020b */
[----:B------:R-:W-:Y:S01]  /*0ae0*/  IMAD R20, R20, 0x900, R11 ;  /* 0x0000090014147824 */ /* 0x000fe200078e020b */
[----:B------:R-:W-:Y:S01]  /*0af0*/  LOP3.LUT R11, R4, 0x7, RZ, 0xc0, !PT ;  /* 0x00000007040b7812 */ /* 0x000fe200078ec0ff */
[----:B------:R-:W-:Y:S01]  /*0b00*/  IMAD R2, R2, 0xc400, R3 ;  /* 0x0000c40002027824 */ /* 0x000fe200078e0203 */
[----:B------:R-:W-:Y:S01]  /*0b10*/  LOP3.LUT R3, R16, 0x7, RZ, 0xc0, !PT ;  /* 0x0000000710037812 */ /* 0x000fe200078ec0ff */
[----:B------:R-:W-:Y:S01]  /*0b20*/  IMAD R10, R13, 0x9, R10 ;  /* 0x000000090d0a7824 */ /* 0x000fe200078e020a */
[C---:B------:R-:W-:Y:S01]  /*0b30*/  LOP3.LUT R17, R11.reuse, 0x4, RZ, 0x3c, !PT ;  /* 0x000000040b117812 */ /* 0x040fe200078e3cff */
[----:B------:R-:W-:Y:S01]  /*0b40*/  IMAD R6, R11, 0x9, R6 ;  /* 0x000000090b067824 */ /* 0x000fe200078e0206 */
[----:B------:R-:W-:Y:S01]  /*0b50*/  MOV R11, UR4 ;  /* 0x00000004000b7c02 */ /* 0x000fe20008000f00 */
[----:B------:R-:W-:Y:S01]  /*0b60*/  IMAD R14, R15, 0x9, R14 ;  /* 0x000000090f0e7824 */ /* 0x000fe200078e020e */
[----:B------:R-:W-:Y:S01]  /*0b70*/  MOV R13, UR4 ;  /* 0x00000004000d7c02 */ /* 0x000fe20008000f00 */
[----:B------:R-:W-:Y:S01]  /*0b80*/  IMAD R3, R3, 0x9, R18 ;  /* 0x0000000903037824 */ /* 0x000fe200078e0212 */
[----:B------:R-:W-:Y:S01]  /*0b90*/  IADD3 R2, PT, PT, R2, -0xf, RZ ;  /* 0xfffffff102027810 */ /* 0x000fe20007ffe0ff */
[----:B------:R-:W-:Y:S01]  /*0ba0*/  IMAD R17, R17, 0x9, R20 ;  /* 0x0000000911117824 */ /* 0x000fe200078e0214 */
[----:B------:R-:W-:Y:S01]  /*0bb0*/  MOV R4, UR4 ;  /* 0x0000000400047c02 */ /* 0x000fe20008000f00 */
[----:B------:R-:W-:Y:S01]  /*0bc0*/  UIADD3 UR4, UPT, UPT, UR4, 0x1, URZ ;  /* 0x0000000104047890 */ /* 0x000fe2000fffe0ff */
[----:B------:R-:W-:-:S02]  /*0bd0*/  IMAD R54, R11, 0x48, R6 ;  /* 0x000000480b367824 */ /* 0x000fc400078e0206 */
[----:B------:R-:W-:Y:S01]  /*0be0*/  IMAD R53, R53, 0x620, R2 ;  /* 0x0000062035357824 */ /* 0x000fe200078e0202 */
[----:B------:R-:W-:Y:S01]  /*0bf0*/  UISETP.NE.AND UP1, UPT, UR4, 0x20, UPT ;  /* 0x000000200400788c */ /* 0x000fe2000bf25270 */
[----:B------:R-:W-:Y:S02]  /*0c00*/  IMAD R55, R55, 0x48, R10 ;  /* 0x0000004837377824 */ /* 0x000fe400078e020a */
[----:B------:R-:W-:Y:S02]  /*0c10*/  IMAD R56, R13, 0x48, R14 ;  /* 0x000000480d387824 */ /* 0x000fe400078e020e */
[----:B------:R-:W-:Y:S02]  /*0c20*/  IMAD R57, R4, 0x48, R3 ;  /* 0x0000004804397824 */ /* 0x000fe400078e0203 */
[----:B-1----:R-:W-:-:S07]  /*0c30*/  IMAD R58, R58, 0x48, R17 ;  /* 0x000000483a3a7824 */ /* 0x002fce00078e0211 */
.L_x_87:
[C---:B------:R-:W-:Y:S01]  /*0c40*/  IADD3 R2, PT, PT, R52.reuse, 0x1, RZ ;  /* 0x0000000134027810 */ /* 0x040fe20007ffe0ff */
[----:B------:R-:W0:Y:S01]  /*0c50*/  S2R R68, SR_TID.Z ;  /* 0x0000000000447919 */ /* 0x000e220000002300 */
[----:B------:R-:W-:Y:S01]  /*0c60*/  IADD3 R4, PT, PT, R52, 0x2, RZ ;  /* 0x0000000234047810 */ /* 0x000fe20007ffe0ff */
[----:B------:R-:W1:Y:S01]  /*0c70*/  LDC.64 R36, c[0x0][0x398] ;  /* 0x0000e600ff247b82 */ /* 0x000e620000000a00 */
[----:B------:R-:W-:Y:S01]  /*0c80*/  LOP3.LUT R3, R2, 0xffff, RZ, 0xc0, !PT ;  /* 0x0000ffff02037812 */ /* 0x000fe200078ec0ff */
[----:B------:R-:W-:Y:S01]  /*0c90*/  HFMA2 R19, -RZ, RZ, 0, 0 ;  /* 0x00000000ff137431 */ /* 0x000fe200000001ff */
[----:B------:R-:W-:Y:S02]  /*0ca0*/  IADD3 R8, PT, PT, R52, 0x3, RZ ;  /* 0x0000000334087810 */ /* 0x000fe40007ffe0ff */
[----:B------:R-:W-:Y:S01]  /*0cb0*/  LOP3.LUT R6, R4, 0xffff, RZ, 0xc0, !PT ;  /* 0x0000ffff04067812 */ /* 0x000fe200078ec0ff */
[----:B------:R-:W-:Y:S01]  /*0cc0*/  IMAD R3, R3, 0x4925, RZ ;  /* 0x0000492503037824 */ /* 0x000fe200078e02ff */
[----:B------:R-:W-:-:S02]  /*0cd0*/  LOP3.LUT R10, R8, 0xffff, RZ, 0xc0, !PT ;  /* 0x0000ffff080a7812 */ /* 0x000fc400078ec0ff */
[----:B------:R-:W-:Y:S01]  /*0ce0*/  IADD3 R12, PT, PT, R52, 0x4, RZ ;  /* 0x00000004340c7810 */ /* 0x000fe20007ffe0ff */
[----:B------:R-:W-:Y:S01]  /*0cf0*/  IMAD R6, R6, 0x4925, RZ ;  /* 0x0000492506067824 */ /* 0x000fe200078e02ff */
[----:B------:R-:W-:Y:S01]  /*0d00*/  SHF.R.U32.HI R3, RZ, 0x12, R3 ;  /* 0x00000012ff037819 */ /* 0x000fe20000011603 */
[----:B------:R-:W-:Y:S01]  /*0d10*/  IMAD R10, R10, 0x4925, RZ ;  /* 0x000049250a0a7824 */ /* 0x000fe200078e02ff */
[----:B------:R-:W-:Y:S02]  /*0d20*/  LOP3.LUT P5, RZ, RZ, UR5, R40, 0xee, !PT ;  /* 0x00000005ffff7c12 */ /* 0x000fe4000f8aee28 */
[----:B------:R-:W-:Y:S02]  /*0d30*/  PRMT R3, R3, 0x9910, RZ ;  /* 0x0000991003037816 */ /* 0x000fe400000000ff */
[----:B------:R-:W-:Y:S02]  /*0d40*/  SHF.R.U32.HI R6, RZ, 0x12, R6 ;  /* 0x00000012ff067819 */ /* 0x000fe40000011606 */
[----:B------:R-:W-:Y:S01]  /*0d50*/  SHF.R.U32.HI R10, RZ, 0x12, R10 ;  /* 0x00000012ff0a7819 */ /* 0x000fe2000001160a */
[----:B------:R-:W-:Y:S01]  /*0d60*/  IMAD R3, R3, 0xe, RZ ;  /* 0x0000000e03037824 */ /* 0x000fe200078e02ff */
[----:B------:R-:W-:-:S02]  /*0d70*/  PRMT R6, R6, 0x9910, RZ ;  /* 0x0000991006067816 */ /* 0x000fc400000000ff */
[----:B------:R-:W-:Y:S02]  /*0d80*/  PRMT R11, R10, 0x9910, RZ ;  /* 0x000099100a0b7816 */ /* 0x000fe400000000ff */
[----:B------:R-:W-:Y:S02]  /*0d90*/  IADD3 R3, PT, PT, RZ, -R3, RZ ;  /* 0x80000003ff037210 */ /* 0x000fe40007ffe0ff */
[----:B------:R-:W-:Y:S02]  /*0da0*/  LOP3.LUT P3, RZ, RZ, UR5, R41, 0xee, !PT ;  /* 0x00000005ffff7c12 */ /* 0x000fe4000f86ee29 */
[----:B------:R-:W-:Y:S02]  /*0db0*/  PRMT R3, R3, 0x7710, RZ ;  /* 0x0000771003037816 */ /* 0x000fe400000000ff */
[----:B------:R-:W-:Y:S02]  /*0dc0*/  LOP3.LUT P4, RZ, RZ, UR5, R38, 0xee, !PT ;  /* 0x00000005ffff7c12 */ /* 0x000fe4000f88ee26 */
[----:B------:R-:W-:-:S02]  /*0dd0*/  IADD3 R3, PT, PT, R2, R3, RZ ;  /* 0x0000000302037210 */ /* 0x000fc40007ffe0ff */
[----:B------:R-:W-:Y:S02]  /*0de0*/  LOP3.LUT R2, R12, 0xffff, RZ, 0xc0, !PT ;  /* 0x0000ffff0c027812 */ /* 0x000fe400078ec0ff */
[----:B------:R-:W-:Y:S02]  /*0df0*/  PRMT R13, R3, 0x9910, RZ ;  /* 0x00009910030d7816 */ /* 0x000fe400000000ff */
[----:B------:R-:W-:Y:S01]  /*0e00*/  IADD3 R14, PT, PT, R38, UR5, RZ ;  /* 0x00000005260e7c10 */ /* 0x000fe2000fffe0ff */
[----:B------:R-:W-:Y:S01]  /*0e10*/  IMAD R10, R2, 0x4925, RZ ;  /* 0x00004925020a7824 */ /* 0x000fe200078e02ff */
[----:B------:R-:W-:Y:S02]  /*0e20*/  MOV R2, R6 ;  /* 0x0000000600027202 */ /* 0x000fe40000000f00 */
[----:B------:R-:W-:Y:S02]  /*0e30*/  MOV R6, R11 ;  /* 0x0000000b00067202 */ /* 0x000fe40000000f00 */
[----:B------:R-:W-:Y:S01]  /*0e40*/  SHF.R.U32.HI R10, RZ, 0x12, R10 ;  /* 0x00000012ff0a7819 */ /* 0x000fe2000001160a */
[----:B------:R-:W-:Y:S01]  /*0e50*/  IMAD R2, R2, 0xe, RZ ;  /* 0x0000000e02027824 */ /* 0x000fe200078e02ff */
[----:B------:R-:W-:Y:S01]  /*0e60*/  PLOP3.LUT P4, PT, P4, P6, PT, 0x2f, 0xf2 ;  /* 0x0000000000f2781c */ /* 0x000fe2000278c577 */
[----:B------:R-:W-:Y:S01]  /*0e70*/  IMAD R6, R6, 0xe, RZ ;  /* 0x0000000e06067824 */ /* 0x000fe200078e02ff */
[----:B------:R-:W-:-:S02]  /*0e80*/  PRMT R10, R10, 0x9910, RZ ;  /* 0x000099100a0a7816 */ /* 0x000fc400000000ff */
[----:B------:R-:W-:Y:S02]  /*0e90*/  IADD3 R2, PT, PT, RZ, -R2, RZ ;  /* 0x80000002ff027210 */ /* 0x000fe40007ffe0ff */
[----:B------:R-:W-:Y:S02]  /*0ea0*/  IADD3 R11, PT, PT, RZ, -R6, RZ ;  /* 0x80000006ff0b7210 */ /* 0x000fe40007ffe0ff */
[----:B------:R-:W-:Y:S02]  /*0eb0*/  PRMT R3, R2, 0x7710, RZ ;  /* 0x0000771002037816 */ /* 0x000fe400000000ff */
[----:B------:R-:W-:Y:S02]  /*0ec0*/  MOV R2, R13 ;  /* 0x0000000d00027202 */ /* 0x000fe40000000f00 */
[----:B------:R-:W-:Y:S02]  /*0ed0*/  IADD3 R3, PT, PT, R4, R3, RZ ;  /* 0x0000000304037210 */ /* 0x000fe40007ffe0ff */
[----:B------:R-:W-:-:S02]  /*0ee0*/  ISETP.EQ.OR P5, PT, R2, RZ, !P5 ;  /* 0x000000ff0200720c */ /* 0x000fc40006fa2670 */
[----:B------:R-:W-:Y:S02]  /*0ef0*/  MOV R6, R10 ;  /* 0x0000000a00067202 */ /* 0x000fe40000000f00 */
[----:B------:R-:W-:Y:S02]  /*0f00*/  PRMT R2, R3, 0x9910, RZ ;  /* 0x0000991003027816 */ /* 0x000fe400000000ff */
[----:B------:R-:W-:Y:S01]  /*0f10*/  IADD3 R3, PT, PT, R40, UR5, RZ ;  /* 0x0000000528037c10 */ /* 0x000fe2000fffe0ff */
[----:B------:R-:W-:Y:S01]  /*0f20*/  IMAD R6, R6, 0xe, RZ ;  /* 0x0000000e06067824 */ /* 0x000fe200078e02ff */
[----:B------:R-:W-:Y:S02]  /*0f30*/  MOV R4, UR5 ;  /* 0x0000000500047c02 */ /* 0x000fe40008000f00 */
[----:B------:R-:W-:Y:S02]  /*0f40*/  ISETP.EQ.OR P3, PT, R2, RZ, !P3 ;  /* 0x000000ff0200720c */ /* 0x000fe40005f62670 */
[----:B------:R-:W-:Y:S01]  /*0f50*/  ISETP.GT.U32.OR P5, PT, R3, 0xe, P5 ;  /* 0x0000000e0300780c */ /* 0x000fe20002fa4470 */
[----:B------:R-:W-:Y:S01]  /*0f60*/  IMAD R3, R4, 0xe, R53 ;  /* 0x0000000e04037824 */ /* 0x000fe200078e0235 */
[----:B------:R-:W-:-:S02]  /*0f70*/  IADD3 R2, PT, PT, R41, UR5, RZ ;  /* 0x0000000529027c10 */ /* 0x000fc4000fffe0ff */
[----:B------:R-:W-:Y:S01]  /*0f80*/  IADD3 R6, PT, PT, RZ, -R6, RZ ;  /* 0x80000006ff067210 */ /* 0x000fe20007ffe0ff */
[----:B------:R-:W-:Y:S01]  /*0f90*/  HFMA2 R23, -RZ, RZ, 0, 0 ;  /* 0x00000000ff177431 */ /* 0x000fe200000001ff */
[----:B------:R-:W-:Y:S01]  /*0fa0*/  ISETP.GT.U32.OR P3, PT, R2, 0xe, P3 ;  /* 0x0000000e0200780c */ /* 0x000fe20001f64470 */
[----:B-1----:R-:W-:Y:S01]  /*0fb0*/  IMAD.WIDE R36, R3, 0x4, R36 ;  /* 0x0000000403247825 */ /* 0x002fe200078e0224 */
[----:B------:R-:W-:Y:S02]  /*0fc0*/  PRMT R11, R11, 0x7710, RZ ;  /* 0x000077100b0b7816 */ /* 0x000fe400000000ff */
[----:B------:R-:W-:Y:S02]  /*0fd0*/  ISETP.GT.U32.OR P4, PT, R14, 0xe, P4 ;  /* 0x0000000e0e00780c */ /* 0x000fe40002784470 */
[----:B------:R-:W-:Y:S02]  /*0fe0*/  MOV R21, RZ ;  /* 0x000000ff00157202 */ /* 0x000fe40000000f00 */
[----:B------:R-:W-:-:S02]  /*0ff0*/  PRMT R13, R6, 0x7710, RZ ;  /* 0x00007710060d7816 */ /* 0x000fc400000000ff */
[----:B------:R-:W-:Y:S02]  /*1000*/  IADD3 R11, PT, PT, R8, R11, RZ ;  /* 0x0000000b080b7210 */ /* 0x000fe40007ffe0ff */
[----:B------:R-:W-:Y:S01]  /*1010*/  LEA R59, R0, R0, 0x2 ;  /* 0x00000000003b7211 */ /* 0x000fe200078e10ff */
[----:B------:R-:W2:Y:S01]  /*1020*/  @!P5 LDG.E.CONSTANT R21, desc[UR10][R36.64+0x4] ;  /* 0x0000040a2415d981 */ /* 0x000ea2000c1e9900 */
[----:B------:R-:W-:Y:S02]  /*1030*/  IADD3 R13, PT, PT, R12, R13, RZ ;  /* 0x0000000d0c0d7210 */ /* 0x000fe40007ffe0ff */
[----:B------:R-:W-:Y:S01]  /*1040*/  LOP3.LUT P2, RZ, RZ, UR5, R42, 0xee, !PT ;  /* 0x00000005ffff7c12 */ /* 0x000fe2000f84ee2a */
[----:B------:R-:W3:Y:S01]  /*1050*/  @!P3 LDG.E.CONSTANT R23, desc[UR10][R36.64+0x8] ;  /* 0x0000080a2417b981 */ /* 0x000ee2000c1e9900 */
[----:B------:R-:W-:Y:S02]  /*1060*/  ISETP.GT.U32.AND P5, PT, R0, 0xc, PT ;  /* 0x0000000c0000780c */ /* 0x000fe40003fa4070 */
[----:B------:R-:W-:Y:S01]  /*1070*/  PRMT R3, R11, 0x9910, RZ ;  /* 0x000099100b037816 */ /* 0x000fe200000000ff */
[----:B------:R-:W4:Y:S01]  /*1080*/  @!P4 LDG.E.CONSTANT R19, desc[UR10][R36.64] ;  /* 0x0000000a2413c981 */ /* 0x000f22000c1e9900 */
[----:B0-----:R-:W-:-:S02]  /*1090*/  SHF.L.U32 R4, R68, 0x3, RZ ;  /* 0x0000000344047819 */ /* 0x001fc400000006ff */
[----:B------:R-:W-:Y:S01]  /*10a0*/  LEA R12, R68, R59, 0x6 ;  /* 0x0000003b440c7211 */ /* 0x000fe200078e30ff */
[----:B------:R-:W-:Y:S01]  /*10b0*/  HFMA2 R27, -RZ, RZ, 0, 0 ;  /* 0x00000000ff1b7431 */ /* 0x000fe200000001ff */
[----:B------:R-:W-:Y:S02]  /*10c0*/  LEA.HI R2, R59, R4, RZ, 0x1d ;  /* 0x000000043b027211 */ /* 0x000fe400078fe8ff */
[----:B------:R-:W-:Y:S01]  /*10d0*/  MOV R25, RZ ;  /* 0x000000ff00197202 */ /* 0x000fe20000000f00 */
[----:B------:R-:W-:Y:S01]  /*10e0*/  HFMA2 R31, -RZ, RZ, 0, 0 ;  /* 0x00000000ff1f7431 */ /* 0x000fe200000001ff */
[----:B------:R-:W-:Y:S01]  /*10f0*/  ISETP.GT.U32.OR P3, PT, R12, 0x1ff, P5 ;  /* 0x000001ff0c00780c */ /* 0x000fe20002f64470 */
[----:B------:R-:W-:Y:S01]  /*1100*/  BAR.SYNC.DEFER_BLOCKING 0x0 ;  /* 0x0000000000007b1d */ /* 0x000fe20000010000 */
[----:B------:R-:W-:Y:S02]  /*1110*/  ISETP.EQ.OR P2, PT, R3, RZ, !P2 ;  /* 0x000000ff0300720c */ /* 0x000fe40005742670 */
[----:B------:R-:W-:-:S02]  /*1120*/  IADD3 R3, PT, PT, R42, UR5, RZ ;  /* 0x000000052a037c10 */ /* 0x000fc4000fffe0ff */
[----:B------:R-:W-:Y:S02]  /*1130*/  IADD3 R11, PT, PT, R59, 0x2, RZ ;  /* 0x000000023b0b7810 */ /* 0x000fe40007ffe0ff */
[----:B------:R-:W-:Y:S02]  /*1140*/  LOP3.LUT P4, RZ, RZ, UR5, R43, 0xee, !PT ;  /* 0x00000005ffff7c12 */ /* 0x000fe4000f88ee2b */
[----:B------:R-:W-:Y:S02]  /*1150*/  PRMT R6, R13, 0x9910, RZ ;  /* 0x000099100d067816 */ /* 0x000fe400000000ff */
[----:B------:R-:W-:Y:S02]  /*1160*/  ISETP.GT.U32.OR P3, PT, R2, 0x3f, P3 ;  /* 0x0000003f0200780c */ /* 0x000fe40001f64470 */
[----:B------:R-:W-:Y:S02]  /*1170*/  ISETP.GT.U32.OR P2, PT, R3, 0xe, P2 ;  /* 0x0000000e0300780c */ /* 0x000fe40001744470 */
[----:B------:R-:W-:-:S02]  /*1180*/  ISETP.GT.U32.OR P5, PT, R12, 0x1fd, P5 ;  /* 0x000001fd0c00780c */ /* 0x000fc40002fa4470 */
[----:B------:R-:W-:Y:S02]  /*1190*/  LEA.HI R2, R11, R4, RZ, 0x1d ;  /* 0x000000040b027211 */ /* 0x000fe400078fe8ff */
[----:B------:R-:W-:Y:S02]  /*11a0*/  ISETP.EQ.OR P4, PT, R6, RZ, !P4 ;  /* 0x000000ff0600720c */ /* 0x000fe40006782670 */
[----:B------:R-:W-:Y:S02]  /*11b0*/  IADD3 R3, PT, PT, R43, UR5, RZ ;  /* 0x000000052b037c10 */ /* 0x000fe4000fffe0ff */
[----:B------:R-:W-:Y:S02]  /*11c0*/  ISETP.GT.U32.OR P5, PT, R2, 0x3f, P5 ;  /* 0x0000003f0200780c */ /* 0x000fe40002fa4470 */
[----:B------:R-:W-:Y:S01]  /*11d0*/  ISETP.GT.U32.OR P4, PT, R3, 0xe, P4 ;  /* 0x0000000e0300780c */ /* 0x000fe20002784470 */
[----:B------:R-:W5:Y:S01]  /*11e0*/  @!P2 LDG.E.CONSTANT R25, desc[UR10][R36.64+0xc] ;  /* 0x00000c0a2419a981 */ /* 0x000f62000c1e9900 */
[----:B------:R-:W0:Y:S01]  /*11f0*/  @!P3 LDC.64 R2, c[0x0][0x3a0] ;  /* 0x0000e800ff02bb82 */ /* 0x000e220000000a00 */
[----:B------:R-:W-:-:S02]  /*1200*/  PRMT R6, R45, 0x9910, RZ ;  /* 0x000099102d067816 */ /* 0x000fc400000000ff */
[----:B------:R-:W-:Y:S02]  /*1210*/  LOP3.LUT P2, RZ, RZ, UR5, R39, 0xee, !PT ;  /* 0x00000005ffff7c12 */ /* 0x000fe4000f84ee27 */
[----:B------:R-:W-:-:S04]  /*1220*/  PRMT R8, R46, 0x9910, RZ ;  /* 0x000099102e087816 */ /* 0x000fc800000000ff */
[----:B------:R-:W1:Y:S02]  /*1230*/  @!P5 LDC.64 R10, c[0x0][0x3a0] ;  /* 0x0000e800ff0adb82 */ /* 0x000e640000000a00 */
[----:B------:R-:W5:Y:S01]  /*1240*/  @!P4 LDG.E.CONSTANT R27, desc[UR10][R36.64+0x10] ;  /* 0x0000100a241bc981 */ /* 0x000f62000c1e9900 */
[----:B------:R-:W-:Y:S02]  /*1250*/  LOP3.LUT P4, RZ, RZ, UR5, R44, 0xee, !PT ;  /* 0x00000005ffff7c12 */ /* 0x000fe4000f88ee2c */
[----:B------:R-:W-:Y:S02]  /*1260*/  ISETP.EQ.OR P2, PT, R6, RZ, !P2 ;  /* 0x000000ff0600720c */ /* 0x000fe40005742670 */
[----:B------:R-:W-:Y:S02]  /*1270*/  ISETP.EQ.OR P4, PT, R8, RZ, !P4 ;  /* 0x000000ff0800720c */ /* 0x000fe40006782670 */
[----:B------:R-:W-:Y:S02]  /*1280*/  IADD3 R6, PT, PT, R39, UR5, RZ ;  /* 0x0000000527067c10 */ /* 0x000fe4000fffe0ff */
[----:B------:R-:W-:-:S02]  /*1290*/  IADD3 R8, PT, PT, R44, UR5, RZ ;  /* 0x000000052c087c10 */ /* 0x000fc4000fffe0ff */
[----:B------:R-:W-:Y:S02]  /*12a0*/  MOV R13, UR5 ;  /* 0x00000005000d7c02 */ /* 0x000fe40008000f00 */
[----:B------:R-:W-:Y:S02]  /*12b0*/  ISETP.GT.U32.OR P2, PT, R6, 0xe, P2 ;  /* 0x0000000e0600780c */ /* 0x000fe40001744470 */
[----:B------:R-:W-:Y:S01]  /*12c0*/  ISETP.GT.U32.OR P4, PT, R8, 0xe, P4 ;  /* 0x0000000e0800780c */ /* 0x000fe20002784470 */
[----:B------:R-:W-:Y:S01]  /*12d0*/  @!P3 IMAD R13, R13, 0x3, R54 ;  /* 0x000000030d0db824 */ /* 0x000fe200078e0236 */
[----:B------:R-:W-:Y:S02]  /*12e0*/  MOV R15, UR5 ;  /* 0x00000005000f7c02 */ /* 0x000fe40008000f00 */
[----:B------:R-:W-:Y:S01]  /*12f0*/  MOV R29, RZ ;  /* 0x000000ff001d7202 */ /* 0x000fe20000000f00 */
[----:B0-----:R-:W-:-:S04]  /*1300*/  @!P3 IMAD.WIDE.U32 R2, R13, 0x4, R2 ;  /* 0x000000040d02b825 */ /* 0x001fc800078e0002 */
[----:B------:R-:W-:Y:S01]  /*1310*/  @!P5 IMAD R13, R15, 0x3, R56 ;  /* 0x000000030f0dd824 */ /* 0x000fe200078e0238 */
[----:B------:R0:W5:Y:S01]  /*1320*/  @!P3 LDG.E.CONSTANT R6, desc[UR10][R2.64] ;  /* 0x0000000a0206b981 */ /* 0x000162000c1e9900 */
[----:B------:R-:W0:Y:S02]  /*1330*/  @!P1 LDC.64 R14, c[0x0][0x3a0] ;  /* 0x0000e800ff0e9b82 */ /* 0x000e240000000a00 */
[----:B-1----:R-:W-:Y:S01]  /*1340*/  @!P5 IMAD.WIDE.U32 R10, R13, 0x4, R10 ;  /* 0x000000040d0ad825 */ /* 0x002fe200078e000a */
[----:B------:R-:W5:Y:S04]  /*1350*/  @!P2 LDG.E.CONSTANT R29, desc[UR10][R36.64+0x14] ;  /* 0x0000140a241da981 */ /* 0x000f68000c1e9900 */
[----:B------:R-:W5:Y:S01]  /*1360*/  @!P4 LDG.E.CONSTANT R31, desc[UR10][R36.64+0x18] ;  /* 0x0000180a241fc981 */ /* 0x000f62000c1e9900 */
[----:B------:R-:W-:-:S03]  /*1370*/  IADD3 R13, PT, PT, R59, 0x4, RZ ;  /* 0x000000043b0d7810 */ /* 0x000fc60007ffe0ff */
[----:B------:R1:W5:Y:S01]  /*1380*/  @!P5 LDG.E.CONSTANT R8, desc[UR10][R10.64] ;  /* 0x0000000a0a08d981 */ /* 0x000362000c1e9900 */
[----:B------:R-:W-:Y:S02]  /*1390*/  ISETP.GT.U32.AND P2, PT, R12, 0x1fb, PT ;  /* 0x000001fb0c00780c */ /* 0x000fe40003f44070 */
[----:B------:R-:W-:Y:S02]  /*13a0*/  LEA.HI R4, R13, R4, RZ, 0x1d ;  /* 0x000000040d047211 */ /* 0x000fe400078fe8ff */
[----:B------:R-:W1:Y:S01]  /*13b0*/  @!P0 LDC.64 R12, c[0x0][0x3a0] ;  /* 0x0000e800ff0c8b82 */ /* 0x000e620000000a00 */
[----:B0-----:R-:W-:-:S05]  /*13c0*/  MOV R2, UR5 ;  /* 0x0000000500027c02 */ /* 0x001fca0008000f00 */
[----:B------:R-:W-:Y:S01]  /*13d0*/  @!P0 IMAD R3, R2, 0x3, R55 ;  /* 0x0000000302038824 */ /* 0x000fe200078e0237 */
[----:B------:R-:W-:-:S04]  /*13e0*/  ISETP.GT.U32.OR P2, PT, R0, 0xb, P2 ;  /* 0x0000000b0000780c */ /* 0x000fc80001744470 */
[----:B------:R-:W-:Y:S02]  /*13f0*/  ISETP.GT.U32.OR P2, PT, R4, 0x3f, P2 ;  /* 0x0000003f0400780c */ /* 0x000fe40001744470 */
[----:B------:R-:W-:Y:S01]  /*1400*/  MOV R4, UR5 ;  /* 0x0000000500047c02 */ /* 0x000fe20008000f00 */
[----:B-1----:R-:W-:-:S10]  /*1410*/  @!P0 IMAD.WIDE.U32 R2, R3, 0x4, R12 ;  /* 0x0000000403028825 */ /* 0x002fd400078e000c */
[----:B------:R-:W0:Y:S01]  /*1420*/  @!P2 LDC.64 R16, c[0x0][0x3a0] ;  /* 0x0000e800ff10ab82 */ /* 0x000e220000000a00 */
[----:B------:R1:W5:Y:S01]  /*1430*/  @!P0 LDG.E.CONSTANT R2, desc[UR10][R2.64] ;  /* 0x0000000a02028981 */ /* 0x000362000c1e9900 */
[----:B------:R-:W-:-:S04]  /*1440*/  @!P1 IMAD R11, R4, 0x3, R57 ;  /* 0x00000003040b9824 */ /* 0x000fc800078e0239 */
[----:B------:R-:W-:-:S06]  /*1450*/  @!P1 IMAD.WIDE.U32 R10, R11, 0x4, R14 ;  /* 0x000000040b0a9825 */ /* 0x000fcc00078e000e */
[----:B------:R-:W5:Y:S01]  /*1460*/  @!P1 LDG.E.CONSTANT R10, desc[UR10][R10.64] ;  /* 0x0000000a0a0a9981 */ /* 0x000f62000c1e9900 */
[----:B------:R-:W-:-:S05]  /*1470*/  MOV R13, UR5 ;  /* 0x00000005000d7c02 */ /* 0x000fca0008000f00 */
[----:B------:R-:W-:-:S04]  /*1480*/  @!P2 IMAD R13, R13, 0x3, R58 ;  /* 0x000000030d0da824 */ /* 0x000fc800078e023a */
[----:B0-----:R-:W-:-:S06]  /*1490*/  @!P2 IMAD.WIDE.U32 R12, R13, 0x4, R16 ;  /* 0x000000040d0ca825 */ /* 0x001fcc00078e0010 */
[----:B------:R-:W5:Y:S01]  /*14a0*/  @!P2 LDG.E.CONSTANT R12, desc[UR10][R12.64] ;  /* 0x0000000a0c0ca981 */ /* 0x000f62000c1e9900 */
[----:B------:R-:W-:Y:S02]  /*14b0*/  IADD3 R4, PT, PT, R38, UR5, RZ ;  /* 0x0000000526047c10 */ /* 0x000fe4000fffe0ff */
[----:B-1----:R-:W-:Y:S02]  /*14c0*/  LOP3.LUT R3, RZ, UR5, R38, 0xee, !PT ;  /* 0x00000005ff037c12 */ /* 0x002fe4000f8eee26 */
[----:B------:R-:W-:Y:S02]  /*14d0*/  ISETP.GT.U32.AND P4, PT, R4, 0xe, PT ;  /* 0x0000000e0400780c */ /* 0x000fe40003f84070 */
[----:B------:R-:W-:Y:S02]  /*14e0*/  IADD3 R4, PT, PT, R40, UR5, RZ ;  /* 0x0000000528047c10 */ /* 0x000fe4000fffe0ff */
[----:B------:R-:W-:Y:S02]  /*14f0*/  ISETP.EQ.OR P4, PT, R3, RZ, P4 ;  /* 0x000000ff0300720c */ /* 0x000fe40002782670 */
[----:B------:R-:W-:Y:S01]  /*1500*/  IADD3 R3, PT, PT, R41, UR5, RZ ;  /* 0x0000000529037c10 */ /* 0x000fe2000fffe0ff */
[----:B------:R-:W-:Y:S01]  /*1510*/  HFMA2 R61, -RZ, RZ, 0, 0 ;  /* 0x00000000ff3d7431 */ /* 0x000fe200000001ff */
[----:B------:R-:W-:-:S02]  /*1520*/  MOV R77, RZ ;  /* 0x000000ff004d7202 */ /* 0x000fc40000000f00 */
[----:B------:R-:W-:-:S07]  /*1530*/  MOV R75, RZ ;  /* 0x000000ff004b7202 */ /* 0x000fce0000000f00 */
[----:B------:R-:W5:Y:S01]  /*1540*/  @!P4 LDG.E.CONSTANT R77, desc[UR10][R36.64+0x4] ;  /* 0x0000040a244dc981 */ /* 0x000f62000c1e9900 */
[----:B------:R-:W-:Y:S01]  /*1550*/  HFMA2 R67, -RZ, RZ, 0, 0 ;  /* 0x00000000ff437431 */ /* 0x000fe200000001ff */
[----:B------:R-:W0:Y:S01]  /*1560*/  S2UR UR8, SR_CgaCtaId ;  /* 0x00000000000879c3 */ /* 0x000e220000008800 */
[----:B------:R-:W-:Y:S02]  /*1570*/  MOV R73, RZ ;  /* 0x000000ff00497202 */ /* 0x000fe40000000f00 */
[----:B------:R-:W-:Y:S01]  /*1580*/  LEA R63, R0, -R0, 0x3 ;  /* 0x80000000003f7211 */ /* 0x000fe200078e18ff */
[----:B------:R-:W-:Y:S01]  /*1590*/  HFMA2 R65, -RZ, RZ, 0, 0 ;  /* 0x00000000ff417431 */ /* 0x000fe200000001ff */
[C---:B------:R-:W-:Y:S02]  /*15a0*/  LEA R69, R68.reuse, R59, 0x6 ;  /* 0x0000003b44457211 */ /* 0x040fe400078e30ff */
[----:B------:R-:W-:Y:S02]  /*15b0*/  IADD3 R62, PT, PT, R63, 0x1, RZ ;  /* 0x000000013f3e7810 */ /* 0x000fe40007ffe0ff */
[----:B------:R-:W-:-:S02]  /*15c0*/  SHF.L.U32 R68, R68, 0x3, RZ ;  /* 0x0000000344447819 */ /* 0x000fc400000006ff */
[C---:B------:R-:W-:Y:S02]  /*15d0*/  IADD3 R71, PT, PT, R63.reuse, 0x2, RZ ;  /* 0x000000023f477810 */ /* 0x040fe40007ffe0ff */
[----:B------:R-:W-:Y:S01]  /*15e0*/  IADD3 R70, PT, PT, R63, 0x3, RZ ;  /* 0x000000033f467810 */ /* 0x000fe20007ffe0ff */
[----:B------:R-:W-:Y:S02]  /*15f0*/  UMOV UR7, 0x400 ;  /* 0x0000040000077882 */ /* 0x000fe40000000000 */
[----:B------:R-:W-:Y:S01]  /*1600*/  UIADD3 UR7, UPT, UPT, UR7, 0x1440, URZ ;  /* 0x0000144007077890 */ /* 0x000fe2000fffe0ff */
[----:B------:R-:W-:-:S03]  /*1610*/  MOV R79, RZ ;  /* 0x000000ff004f7202 */ /* 0x000fc60000000f00 */
[----:B0-----:R-:W-:Y:S02]  /*1620*/  ULEA UR7, UR8, UR7, 0x18 ;  /* 0x0000000708077291 */ /* 0x001fe4000f8ec0ff */
[----:B------:R-:W-:Y:S01]  /*1630*/  UIMAD UR8, UR5, 0x3, URZ ;  /* 0x00000003050878a4 */ /* 0x000fe2000f8e02ff */
[----:B--2---:R-:W-:Y:S04]  /*1640*/  STS [R50+0x4], R21 ;  /* 0x0000041532007388 */ /* 0x004fe80000000800 */
[----:B---3--:R-:W-:Y:S04]  /*1650*/  STS [R50+0x8], R23 ;  /* 0x0000081732007388 */ /* 0x008fe80000000800 */
[----:B----4-:R-:W-:Y:S04]  /*1660*/  STS [R50], R19 ;  /* 0x0000001332007388 */ /* 0x010fe80000000800 */
[----:B-----5:R-:W-:Y:S04]  /*1670*/  STS [R50+0xc], R25 ;  /* 0x00000c1932007388 */ /* 0x020fe80000000800 */
[----:B------:R-:W-:Y:S04]  /*1680*/  STS [R50+0x10], R27 ;  /* 0x0000101b32007388 */ /* 0x000fe80000000800 */
[----:B------:R-:W-:Y:S04]  /*1690*/  STS [R50+0x14], R29 ;  /* 0x0000141d32007388 */ /* 0x000fe80000000800 */
[----:B------:R-:W-:Y:S04]  /*16a0*/  STS [R50+0x18], R31 ;  /* 0x0000181f32007388 */ /* 0x000fe80000000800 */
[----:B------:R0:W-:Y:S01]  /*16b0*/  @!P3 STS [R49], R6 ;  /* 0x000000063100b388 */ /* 0x0001e20000000800 */
[----:B------:R-:W-:-:S02]  /*16c0*/  ISETP.GT.U32.AND P3, PT, R4, 0xe, PT ;  /* 0x0000000e0400780c */ /* 0x000fc40003f64070 */
[----:B------:R-:W-:Y:S01]  /*16d0*/  LOP3.LUT R4, RZ, UR5, R40, 0xee, !PT ;  /* 0x00000005ff047c12 */ /* 0x000fe2000f8eee28 */
[----:B------:R-:W-:Y:S01]  /*16e0*/  @!P5 STS [R49+0x8], R8 ;  /* 0x000008083100d388 */ /* 0x000fe20000000800 */
[----:B------:R-:W-:Y:S02]  /*16f0*/  ISETP.GT.U32.AND P5, PT, R3, 0xe, PT ;  /* 0x0000000e0300780c */ /* 0x000fe40003fa4070 */
[----:B------:R-:W-:Y:S02]  /*1700*/  ISETP.EQ.OR P3, PT, R4, RZ, P3 ;  /* 0x000000ff0400720c */ /* 0x000fe40001f62670 */
[----:B------:R-:W-:-:S04]  /*1710*/  LOP3.LUT R3, RZ, UR5, R41, 0xee, !PT ;  /* 0x00000005ff037c12 */ /* 0x000fc8000f8eee29 */
[----:B------:R-:W-:Y:S02]  /*1720*/  ISETP.EQ.OR P5, PT, R3, RZ, P5 ;  /* 0x000000ff0300720c */ /* 0x000fe40002fa2670 */
[----:B------:R-:W-:Y:S02]  /*1730*/  IADD3 R3, PT, PT, R42, UR5, RZ ;  /* 0x000000052a037c10 */ /* 0x000fe4000fffe0ff */
[----:B------:R-:W-:Y:S02]  /*1740*/  LOP3.LUT R4, RZ, UR5, R42, 0xee, !PT ;  /* 0x00000005ff047c12 */ /* 0x000fe4000f8eee2a */
[----:B------:R-:W-:Y:S01]  /*1750*/  ISETP.GT.U32.AND P4, PT, R3, 0xe, PT ;  /* 0x0000000e0300780c */ /* 0x000fe20003f84070 */
[----:B------:R-:W2:Y:S01]  /*1760*/  @!P3 LDG.E.CONSTANT R61, desc[UR10][R36.64+0x8] ;  /* 0x0000080a243db981 */ /* 0x000ea2000c1e9900 */
[----:B------:R-:W-:Y:S02]  /*1770*/  IADD3 R3, PT, PT, R43, UR5, RZ ;  /* 0x000000052b037c10 */ /* 0x000fe4000fffe0ff */
[----:B------:R-:W-:-:S02]  /*1780*/  ISETP.EQ.OR P4, PT, R4, RZ, P4 ;  /* 0x000000ff0400720c */ /* 0x000fc40002782670 */
[----:B------:R-:W-:Y:S01]  /*1790*/  ISETP.GT.U32.AND P3, PT, R3, 0xe, PT ;  /* 0x0000000e0300780c */ /* 0x000fe20003f64070 */
[----:B------:R-:W3:Y:S01]  /*17a0*/  @!P5 LDG.E.CONSTANT R75, desc[UR10][R36.64+0xc] ;  /* 0x00000c0a244bd981 */ /* 0x000ee2000c1e9900 */
[----:B------:R-:W-:Y:S02]  /*17b0*/  IADD3 R3, PT, PT, R39, UR5, RZ ;  /* 0x0000000527037c10 */ /* 0x000fe4000fffe0ff */
[----:B0-----:R-:W-:Y:S02]  /*17c0*/  LOP3.LUT R6, RZ, UR5, R43, 0xee, !PT ;  /* 0x00000005ff067c12 */ /* 0x001fe4000f8eee2b */
[----:B------:R-:W-:Y:S02]  /*17d0*/  ISETP.GT.U32.AND P5, PT, R3, 0xe, PT ;  /* 0x0000000e0300780c */ /* 0x000fe40003fa4070 */
[----:B------:R-:W-:Y:S02]  /*17e0*/  ISETP.EQ.OR P3, PT, R6, RZ, P3 ;  /* 0x000000ff0600720c */ /* 0x000fe40001f62670 */
[----:B------:R-:W-:Y:S01]  /*17f0*/  LOP3.LUT R3, RZ, UR5, R39, 0xee, !PT ;  /* 0x00000005ff037c12 */ /* 0x000fe2000f8eee27 */
[----:B------:R-:W4:Y:S03]  /*1800*/  @!P4 LDG.E.CONSTANT R67, desc[UR10][R36.64+0x10] ;  /* 0x0000100a2443c981 */ /* 0x000f26000c1e9900 */
[----:B------:R-:W-:-:S02]  /*1810*/  ISETP.EQ.OR P5, PT, R3, RZ, P5 ;  /* 0x000000ff0300720c */ /* 0x000fc40002fa2670 */
[----:B------:R-:W-:-:S04]  /*1820*/  IADD3 R3, PT, PT, R44, UR5, RZ ;  /* 0x000000052c037c10 */ /* 0x000fc8000fffe0ff */
[----:B------:R-:W-:Y:S01]  /*1830*/  ISETP.GT.U32.AND P4, PT, R3, 0xe, PT ;  /* 0x0000000e0300780c */ /* 0x000fe20003f84070 */
[----:B------:R-:W5:Y:S01]  /*1840*/  @!P3 LDG.E.CONSTANT R73, desc[UR10][R36.64+0x14] ;  /* 0x0000140a2449b981 */ /* 0x000f62000c1e9900 */
[----:B------:R-:W-:Y:S02]  /*1850*/  LOP3.LUT R3, RZ, UR5, R44, 0xee, !PT ;  /* 0x00000005ff037c12 */ /* 0x000fe4000f8eee2c */
[----:B------:R-:W-:Y:S02]  /*1860*/  ISETP.GT.U32.AND P3, PT, R69, 0x1ff, PT ;  /* 0x000001ff4500780c */ /* 0x000fe40003f64070 */
[----:B------:R-:W-:Y:S01]  /*1870*/  ISETP.EQ.OR P4, PT, R3, RZ, P4 ;  /* 0x000000ff0300720c */ /* 0x000fe20002782670 */
[----:B------:R0:W-:Y:S01]  /*1880*/  @!P0 STS [R49+0x4], R2 ;  /* 0x0000040231008388 */ /* 0x0001e20000000800 */
[----:B------:R-:W-:Y:S02]  /*1890*/  LOP3.LUT R3, R62, 0xffff, RZ, 0xc0, !PT ;  /* 0x0000ffff3e037812 */ /* 0x000fe400078ec0ff */
[----:B------:R-:W-:Y:S01]  /*18a0*/  LEA.HI R4, R59, R68, RZ, 0x1d ;  /* 0x000000443b047211 */ /* 0x000fe200078fe8ff */
[----:B------:R-:W5:Y:S01]  /*18b0*/  @!P5 LDG.E.CONSTANT R65, desc[UR10][R36.64+0x18] ;  /* 0x0000180a2441d981 */ /* 0x000f62000c1e9900 */
[----:B------:R-:W-:Y:S01]  /*18c0*/  ISETP.GT.U32.OR P3, PT, R0, 0xc, P3 ;  /* 0x0000000c0000780c */ /* 0x000fe20001f64470 */
[----:B------:R-:W-:Y:S01]  /*18d0*/  IMAD R3, R3, 0x4925, RZ ;  /* 0x0000492503037824 */ /* 0x000fe200078e02ff */
[----:B0-----:R-:W-:-:S02]  /*18e0*/  LOP3.LUT R2, R71, 0xffff, RZ, 0xc0, !PT ;  /* 0x0000ffff47027812 */ /* 0x001fc400078ec0ff */
[----:B------:R-:W-:-:S03]  /*18f0*/  ISETP.GT.U32.OR P5, PT, R4, 0x3f, P3 ;  /* 0x0000003f0400780c */ /* 0x000fc60001fa4470 */
[----:B------:R-:W5:Y:S01]  /*1900*/  @!P4 LDG.E.CONSTANT R79, desc[UR10][R36.64+0x1c] ;  /* 0x00001c0a244fc981 */ /* 0x000f62000c1e9900 */
[----:B------:R-:W-:Y:S01]  /*1910*/  LOP3.LUT R4, R70, 0xffff, RZ, 0xc0, !PT ;  /* 0x0000ffff46047812 */ /* 0x000fe200078ec0ff */
[----:B------:R-:W-:Y:S01]  /*1920*/  IMAD R2, R2, 0x4925, RZ ;  /* 0x0000492502027824 */ /* 0x000fe200078e02ff */
[----:B------:R-:W-:-:S03]  /*1930*/  SHF.R.U32.HI R3, RZ, 0x12, R3 ;  /* 0x00000012ff037819 */ /* 0x000fc60000011603 */
[----:B------:R-:W-:Y:S01]  /*1940*/  IMAD R4, R4, 0x4925, RZ ;  /* 0x0000492504047824 */ /* 0x000fe200078e02ff */
[----:B------:R-:W-:Y:S02]  /*1950*/  SHF.R.U32.HI R2, RZ, 0x12, R2 ;  /* 0x00000012ff027819 */ /* 0x000fe40000011602 */
[----:B------:R-:W-:Y:S02]  /*1960*/  PRMT R3, R3, 0x9910, RZ ;  /* 0x0000991003037816 */ /* 0x000fe400000000ff */
[----:B------:R-:W-:Y:S02]  /*1970*/  PRMT R6, R2, 0x9910, RZ ;  /* 0x0000991002067816 */ /* 0x000fe400000000ff */
[----:B------:R-:W-:Y:S02]  /*1980*/  SHF.R.U32.HI R4, RZ, 0x12, R4 ;  /* 0x00000012ff047819 */ /* 0x000fe40000011604 */
[----:B------:R-:W-:Y:S02]  /*1990*/  MOV R2, R3 ;  /* 0x0000000300027202 */ /* 0x000fe40000000f00 */
[----:B------:R-:W-:Y:S01]  /*19a0*/  IADD3 R3, P4, PT, R54, UR8, RZ ;  /* 0x0000000836037c10 */ /* 0x000fe2000ff9e0ff */
[----:B------:R0:W-:Y:S02]  /*19b0*/  @!P1 STS [R49+0xc], R10 ;  /* 0x00000c0a31009388 */ /* 0x0001e40000000800 */
[----:B------:R-:W-:Y:S01]  /*19c0*/  IMAD R8, R2, 0xe, RZ ;  /* 0x0000000e02087824 */ /* 0x000fe200078e02ff */
[----:B0-----:R-:W-:-:S02]  /*19d0*/  PRMT R10, R4, 0x9910, RZ ;  /* 0x00009910040a7816 */ /* 0x001fc400000000ff */
[----:B------:R-:W-:Y:S02]  /*19e0*/  IADD3.X R4, PT, PT, RZ, RZ, RZ, P4, !PT ;  /* 0x000000ffff047210 */ /* 0x000fe400027fe4ff */
[----:B------:R-:W-:-:S04]  /*19f0*/  LEA R2, P4, R3, UR12, 0x2 ;  /* 0x0000000c03027c11 */ /* 0x000fc8000f8810ff */
[----:B------:R-:W-:-:S05]  /*1a00*/  LEA.HI.X R3, R3, UR13, R4, 0x2, P4 ;  /* 0x0000000d03037c11 */ /* 0x000fca000a0f1404 */
[----:B------:R-:W5:Y:S04]  /*1a10*/  @!P5 LDG.E.CONSTANT R60, desc[UR10][R2.64+0x4] ;  /* 0x0000040a023cd981 */ /* 0x000f68000c1e9900 */
[----:B------:R-:W-:Y:S01]  /*1a20*/  @!P2 STS [R49+0x10], R12 ;  /* 0x0000100c3100a388 */ /* 0x000fe20000000800 */
[----:B------:R-:W-:Y:S01]  /*1a30*/  BAR.SYNC.DEFER_BLOCKING 0x0 ;  /* 0x0000000000007b1d */ /* 0x000fe20000010000 */
[----:B------:R-:W-:-:S05]  /*1a40*/  LEA R48, R0, UR7, 0x2 ;  /* 0x0000000700307c11 */ /* 0x000fca000f8e10ff */
[----:B------:R-:W-:Y:S04]  /*1a50*/  LDS R64, [R48] ;  /* 0x0000000030407984 */ /* 0x000fe80000000800 */
[----:B------:R-:W0:Y:S04]  /*1a60*/  LDS.128 R32, [R51] ;  /* 0x0000000033207984 */ /* 0x000e280000000c00 */
[----:B------:R-:W1:Y:S04]  /*1a70*/  LDS R72, [R48+0x38] ;  /* 0x0000380030487984 */ /* 0x000e680000000800 */
[----:B------:R-:W1:Y:S04]  /*1a80*/  LDS R88, [R48+0x70] ;  /* 0x0000700030587984 */ /* 0x000e680000000800 */
[----:B------:R-:W1:Y:S04]  /*1a90*/  LDS R104, [R48+0xa8] ;  /* 0x0000a80030687984 */ /* 0x000e680000000800 */
[----:B------:R-:W1:Y:S04]  /*1aa0*/  LDS R120, [R48+0xe0] ;  /* 0x0000e00030787984 */ /* 0x000e680000000800 */
[----:B------:R-:W1:Y:S04]  /*1ab0*/  LDS R136, [R48+0x118] ;  /* 0x0001180030887984 */ /* 0x000e680000000800 */
[----:B------:R-:W1:Y:S04]  /*1ac0*/  LDS R152, [R48+0x150] ;  /* 0x0001500030987984 */ /* 0x000e680000000800 */
[----:B------:R-:W1:Y:S04]  /*1ad0*/  LDS.128 R28, [R51+0x100] ;  /* 0x00010000331c7984 */ /* 0x000e680000000c00 */
[----:B------:R-:W1:Y:S04]  /*1ae0*/  LDS.128 R24, [R51+0x200] ;  /* 0x0002000033187984 */ /* 0x000e680000000c00 */
[----:B------:R-:W1:Y:S04]  /*1af0*/  LDS.128 R20, [R51+0x300] ;  /* 0x0003000033147984 */ /* 0x000e680000000c00 */
[----:B------:R-:W1:Y:S01]  /*1b00*/  LDS.128 R16, [R51+0x400] ;  /* 0x0004000033107984 */ /* 0x000e620000000c00 */
[----:B------:R-:W-:Y:S01]  /*1b10*/  IADD3 R8, PT, PT, RZ, -R8, RZ ;  /* 0x80000008ff087210 */ /* 0x000fe20007ffe0ff */
[----:B------:R-:W-:-:S02]  /*1b20*/  IMAD R10, R10, 0xe, RZ ;  /* 0x0000000e0a0a7824 */ /* 0x000fc400078e02ff */
[----:B------:R-:W-:Y:S01]  /*1b30*/  IMAD R6, R6, 0xe, RZ ;  /* 0x0000000e06067824 */ /* 0x000fe200078e02ff */
[----:B------:R-:W-:Y:S01]  /*1b40*/  PRMT R11, R8, 0x7710, RZ ;  /* 0x00007710080b7816 */ /* 0x000fe200000000ff */
[----:B------:R-:W1:Y:S01]  /*1b50*/  LDS.128 R12, [R51+0x500] ;  /* 0x00050000330c7984 */ /* 0x000e620000000c00 */
[----:B------:R-:W-:Y:S02]  /*1b60*/  IADD3 R10, PT, PT, RZ, -R10, RZ ;  /* 0x8000000aff0a7210 */ /* 0x000fe40007ffe0ff */
[----:B------:R-:W-:Y:S02]  /*1b70*/  IADD3 R4, PT, PT, RZ, -R6, RZ ;  /* 0x80000006ff047210 */ /* 0x000fe40007ffe0ff */
[----:B------:R-:W-:Y:S02]  /*1b80*/  IADD3 R62, PT, PT, R62, R11, RZ ;  /* 0x0000000b3e3e7210 */ /* 0x000fe40007ffe0ff */
[----:B------:R-:W-:Y:S02]  /*1b90*/  PRMT R11, R10, 0x7710, RZ ;  /* 0x000077100a0b7816 */ /* 0x000fe400000000ff */
[----:B------:R-:W-:Y:S01]  /*1ba0*/  PRMT R4, R4, 0x7710, RZ ;  /* 0x0000771004047816 */ /* 0x000fe200000000ff */
[----:B0-----:R-:W-:Y:S01]  /*1bb0*/  FFMA R66, R64, R32, R9 ;  /* 0x0000002040427223 */ /* 0x001fe20000000009 */
[----:B------:R-:W-:Y:S01]  /*1bc0*/  IADD3 R70, PT, PT, R70, R11, RZ ;  /* 0x0000000b46467210 */ /* 0x000fe20007ffe0ff */
[C---:B-1----:R-:W-:Y:S01]  /*1bd0*/  FFMA R74, R32.reuse, R72, R155 ;  /* 0x00000048204a7223 */ /* 0x042fe2000000009b */
[C---:B------:R-:W-:Y:S01]  /*1be0*/  FFMA R90, R32.reuse, R88, R165 ;  /* 0x00000058205a7223 */ /* 0x040fe200000000a5 */
[C---:B------:R-:W-:Y:S01]  /*1bf0*/  FFMA R106, R32.reuse, R104, R173 ;  /* 0x00000068206a7223 */ /* 0x040fe200000000ad */
[C---:B------:R-:W-:Y:S01]  /*1c00*/  FFMA R122, R32.reuse, R120, R181 ;  /* 0x00000078207a7223 */ /* 0x040fe200000000b5 */
[C---:B------:R-:W-:Y:S01]  /*1c10*/  FFMA R138, R32.reuse, R136, R185 ;  /* 0x00000088208a7223 */ /* 0x040fe200000000b9 */
[----:B------:R-:W0:Y:S01]  /*1c20*/  LDS.128 R8, [R51+0x600] ;  /* 0x0006000033087984 */ /* 0x000e220000000c00 */
[----:B------:R-:W-:Y:S01]  /*1c30*/  FFMA R154, R32, R152, R183 ;  /* 0x00000098209a7223 */ /* 0x000fe200000000b7 */
[----:B------:R-:W-:-:S02]  /*1c40*/  IADD3 R71, PT, PT, R71, R4, RZ ;  /* 0x0000000447477210 */ /* 0x000fc40007ffe0ff */
[----:B------:R-:W-:Y:S01]  /*1c50*/  LDS R183, [R48+0x658] ;  /* 0x0006580030b77984 */ /* 0x000fe20000000800 */
[----:B------:R-:W-:Y:S01]  /*1c60*/  FFMA R32, R64, R28, R5 ;  /* 0x0000001c40207223 */ /* 0x000fe20000000005 */
[C---:B------:R-:W-:Y:S01]  /*1c70*/  FFMA R140, R28.reuse, R136, R7 ;  /* 0x000000881c8c7223 */ /* 0x040fe20000000007 */
[C---:B------:R-:W-:Y:S01]  /*1c80*/  FFMA R76, R28.reuse, R72, R141 ;  /* 0x000000481c4c7223 */ /* 0x040fe2000000008d */
[----:B------:R-:W1:Y:S01]  /*1c90*/  LDS.128 R4, [R51+0x700] ;  /* 0x0007000033047984 */ /* 0x000e620000000c00 */
[C---:B------:R-:W-:Y:S01]  /*1ca0*/  FFMA R92, R28.reuse, R88, R151 ;  /* 0x000000581c5c7223 */ /* 0x040fe20000000097 */
[C---:B------:R-:W-:Y:S01]  /*1cb0*/  FFMA R108, R28.reuse, R104, R163 ;  /* 0x000000681c6c7223 */ /* 0x040fe200000000a3 */
[C---:B------:R-:W-:Y:S01]  /*1cc0*/  FFMA R124, R28.reuse, R120, R171 ;  /* 0x000000781c7c7223 */ /* 0x040fe200000000ab */
[----:B------:R-:W-:Y:S01]  /*1cd0*/  FFMA R156, R28, R152, R177 ;  /* 0x000000981c9c7223 */ /* 0x000fe200000000b1 */
[----:B------:R-:W-:Y:S01]  /*1ce0*/  FFMA R28, R64, R24, R123 ;  /* 0x00000018401c7223 */ /* 0x000fe2000000007b */
[C---:B------:R-:W-:Y:S01]  /*1cf0*/  FFMA R78, R24.reuse, R72, R131 ;  /* 0x00000048184e7223 */ /* 0x040fe20000000083 */
[C---:B------:R-:W-:Y:S01]  /*1d00*/  FFMA R94, R24.reuse, R88, R139 ;  /* 0x00000058185e7223 */ /* 0x040fe2000000008b */
[C---:B------:R-:W-:Y:S01]  /*1d10*/  FFMA R110, R24.reuse, R104, R143 ;  /* 0x00000068186e7223 */ /* 0x040fe2000000008f */
[C---:B------:R-:W-:Y:S01]  /*1d20*/  FFMA R126, R24.reuse, R120, R159 ;  /* 0x00000078187e7223 */ /* 0x040fe2000000009f */
[C---:B------:R-:W-:Y:S01]  /*1d30*/  FFMA R142, R24.reuse, R136, R179 ;  /* 0x00000088188e7223 */ /* 0x040fe200000000b3 */
[----:B------:R-:W-:Y:S01]  /*1d40*/  FFMA R158, R24, R152, R167 ;  /* 0x00000098189e7223 */ /* 0x000fe200000000a7 */
[----:B------:R-:W1:Y:S01]  /*1d50*/  LDS R123, [R48+0x188] ;  /* 0x00018800307b7984 */ /* 0x000e620000000800 */
[----:B------:R-:W-:Y:S01]  /*1d60*/  FFMA R24, R64, R20, R111 ;  /* 0x0000001440187223 */ /* 0x000fe2000000006f */
[C---:B------:R-:W-:Y:S01]  /*1d70*/  FFMA R82, R16.reuse, R72, R109 ;  /* 0x0000004810527223 */ /* 0x040fe2000000006d */
[----:B------:R-:W-:Y:S01]  /*1d80*/  FFMA R162, R16, R152, R147 ;  /* 0x0000009810a27223 */ /* 0x000fe20000000093 */
[----:B------:R-:W1:Y:S04]  /*1d90*/  LDS R111, [R48+0x1c0] ;  /* 0x0001c000306f7984 */ /* 0x000e680000000800 */
[----:B------:R-:W1:Y:S04]  /*1da0*/  LDS R109, [R48+0x1f8] ;  /* 0x0001f800306d7984 */ /* 0x000e680000000800 */
[----:B------:R-:W1:Y:S01]  /*1db0*/  LDS R147, [R48+0x268] ;  /* 0x0002680030937984 */ /* 0x000e620000000800 */
[C---:B------:R-:W-:Y:S01]  /*1dc0*/  FFMA R80, R20.reuse, R72, R121 ;  /* 0x0000004814507223 */ /* 0x040fe20000000079 */
[C---:B------:R-:W-:Y:S01]  /*1dd0*/  FFMA R96, R20.reuse, R88, R129 ;  /* 0x0000005814607223 */ /* 0x040fe20000000081 */
        /* <DEDUP_REMOVED lines=16> */
[C---:B0-----:R-:W-:Y:S01]  /*1ee0*/  FFMA R12, R64.reuse, R8, R93 ;  /* 0x00000008400c7223 */ /* 0x041fe2000000005d */
[----:B-1----:R-:W-:Y:S01]  /*1ef0*/  FFMA R64, R64, R4, R91 ;  /* 0x0000000440407223 */ /* 0x002fe2000000005b */
[----:B------:R-:W0:Y:S01]  /*1f00*/  LDS R129, [R48+0x230] ;  /* 0x0002300030817984 */ /* 0x000e220000000800 */
[C---:B------:R-:W-:Y:S01]  /*1f10*/  FFMA R86, R8.reuse, R72, R95 ;  /* 0x0000004808567223 */ /* 0x040fe2000000005f */
[C---:B------:R-:W-:Y:S01]  /*1f20*/  FFMA R102, R8.reuse, R88, R99 ;  /* 0x0000005808667223 */ /* 0x040fe20000000063 */
[C---:B------:R-:W-:Y:S01]  /*1f30*/  FFMA R118, R8.reuse, R104, R105 ;  /* 0x0000006808767223 */ /* 0x040fe20000000069 */
[C---:B------:R-:W-:Y:S01]  /*1f40*/  FFMA R134, R8.reuse, R120, R115 ;  /* 0x0000007808867223 */ /* 0x040fe20000000073 */
[----:B------:R-:W-:Y:S01]  /*1f50*/  FFMA R150, R8, R136, R153 ;  /* 0x0000008808967223 */ /* 0x000fe20000000099 */
[----:B------:R-:W1:Y:S01]  /*1f60*/  LDS R161, [R48+0x2a0] ;  /* 0x0002a00030a17984 */ /* 0x000e620000000800 */
[C---:B------:R-:W-:Y:S01]  /*1f70*/  FFMA R72, R4.reuse, R72, R89 ;  /* 0x0000004804487223 */ /* 0x040fe20000000059 */
[C---:B------:R-:W-:Y:S01]  /*1f80*/  FFMA R88, R4.reuse, R88, R87 ;  /* 0x0000005804587223 */ /* 0x040fe20000000057 */
[C---:B------:R-:W-:Y:S01]  /*1f90*/  FFMA R104, R4.reuse, R104, R85 ;  /* 0x0000006804687223 */ /* 0x040fe20000000055 */
[C---:B------:R-:W-:Y:S01]  /*1fa0*/  FFMA R120, R4.reuse, R120, R83 ;  /* 0x0000007804787223 */ /* 0x040fe20000000053 */
[C---:B------:R-:W-:Y:S01]  /*1fb0*/  FFMA R136, R4.reuse, R136, R145 ;  /* 0x0000008804887223 */ /* 0x040fe20000000091 */
[----:B------:R-:W-:Y:S01]  /*1fc0*/  FFMA R4, R4, R152, R81 ;  /* 0x0000009804047223 */ /* 0x000fe20000000051 */
[C---:B------:R-:W-:Y:S01]  /*1fd0*/  FFMA R93, R123.reuse, R9, R12 ;  /* 0x000000097b5d7223 */ /* 0x040fe2000000000c */
[----:B------:R-:W1:Y:S01]  /*1fe0*/  LDS R177, [R48+0x2d8] ;  /* 0x0002d80030b17984 */ /* 0x000e620000000800 */
[C---:B------:R-:W-:Y:S01]  /*1ff0*/  FFMA R81, R123.reuse, R33, R66 ;  /* 0x000000217b517223 */ /* 0x040fe20000000042 */
[C---:B------:R-:W-:Y:S01]  /*2000*/  FFMA R83, R123.reuse, R29, R32 ;  /* 0x0000001d7b537223 */ /* 0x040fe20000000020 */
[C---:B------:R-:W-:Y:S01]  /*2010*/  FFMA R85, R123.reuse, R25, R28 ;  /* 0x000000197b557223 */ /* 0x040fe2000000001c */
[C---:B------:R-:W-:Y:S01]  /*2020*/  FFMA R87, R123.reuse, R21, R24 ;  /* 0x000000157b577223 */ /* 0x040fe20000000018 */
[C---:B------:R-:W-:Y:S01]  /*2030*/  FFMA R89, R123.reuse, R17, R20 ;  /* 0x000000117b597223 */ /* 0x040fe20000000014 */
[C---:B------:R-:W-:Y:S01]  /*2040*/  FFMA R91, R123.reuse, R13, R16 ;  /* 0x0000000d7b5b7223 */ /* 0x040fe20000000010 */
[----:B------:R-:W1:Y:S01]  /*2050*/  LDS R12, [R48+0x310] ;  /* 0x00031000300c7984 */ /* 0x000e620000000800 */
[----:B------:R-:W-:Y:S01]  /*2060*/  FFMA R123, R123, R5, R64 ;  /* 0x000000057b7b7223 */ /* 0x000fe20000000040 */
[-C--:B------:R-:W-:Y:S01]  /*2070*/  FFMA R105, R111, R13.reuse, R84 ;  /* 0x0000000d6f697223 */ /* 0x080fe20000000054 */
[-C--:B------:R-:W-:Y:S01]  /*2080*/  FFMA R125, R109, R13.reuse, R100 ;  /* 0x0000000d6d7d7223 */ /* 0x080fe20000000064 */
[----:B------:R-:W2:Y:S01]  /*2090*/  LDS R64, [R48+0x348] ;  /* 0x0003480030407984 */ /* 0x000ea20000000800 */
[----:B------:R-:W-:-:S03]  /*20a0*/  FFMA R157, R147, R13, R132 ;  /* 0x0000000d939d7223 */ /* 0x000fc60000000084 */
[----:B------:R-:W2:Y:S04]  /*20b0*/  LDS R84, [R48+0x380] ;  /* 0x0003800030547984 */ /* 0x000ea80000000800 */
[----:B------:R-:W2:Y:S04]  /*20c0*/  LDS R100, [R48+0x3b8] ;  /* 0x0003b80030647984 */ /* 0x000ea80000000800 */
[----:B------:R-:W3:Y:S01]  /*20d0*/  LDS R132, [R48+0x428] ;  /* 0x0004280030847984 */ /* 0x000ee20000000800 */
[----:B------:R-:W-:Y:S01]  /*20e0*/  FFMA R8, R8, R152, R113 ;  /* 0x0000009808087223 */ /* 0x000fe20000000071 */
[C---:B------:R-:W-:Y:S01]  /*20f0*/  FFMA R95, R111.reuse, R33, R74 ;  /* 0x000000216f5f7223 */ /* 0x040fe2000000004a */
[C---:B------:R-:W-:Y:S01]  /*2100*/  FFMA R97, R111.reuse, R29, R76 ;  /* 0x0000001d6f617223 */ /* 0x040fe2000000004c */
[C---:B------:R-:W-:Y:S01]  /*2110*/  FFMA R99, R111.reuse, R25, R78 ;  /* 0x000000196f637223 */ /* 0x040fe2000000004e */
[C---:B------:R-:W-:Y:S01]  /*2120*/  FFMA R101, R111.reuse, R21, R80 ;  /* 0x000000156f657223 */ /* 0x040fe20000000050 */
[C---:B------:R-:W-:Y:S01]  /*2130*/  FFMA R103, R111.reuse, R17, R82 ;  /* 0x000000116f677223 */ /* 0x040fe20000000052 */
        /* <DEDUP_REMOVED lines=20> */
[C---:B-1----:R-:W-:Y:S01]  /*2280*/  FFMA R163, R161.reuse, R33, R138 ;  /* 0x00000021a1a37223 */ /* 0x042fe2000000008a */
[C---:B------:R-:W-:Y:S01]  /*2290*/  FFMA R165, R161.reuse, R29, R140 ;  /* 0x0000001da1a57223 */ /* 0x040fe2000000008c */
[C---:B------:R-:W-:Y:S01]  /*22a0*/  FFMA R167, R161.reuse, R25, R142 ;  /* 0x00000019a1a77223 */ /* 0x040fe2000000008e */
[C---:B------:R-:W-:Y:S01]  /*22b0*/  FFMA R169, R161.reuse, R21, R144 ;  /* 0x00000015a1a97223 */ /* 0x040fe20000000090 */
[C---:B------:R-:W-:Y:S01]  /*22c0*/  FFMA R171, R161.reuse, R17, R146 ;  /* 0x00000011a1ab7223 */ /* 0x040fe20000000092 */
[C---:B------:R-:W-:Y:S01]  /*22d0*/  FFMA R173, R161.reuse, R13, R148 ;  /* 0x0000000da1ad7223 */ /* 0x040fe20000000094 */
[----:B------:R-:W-:Y:S01]  /*22e0*/  FFMA R175, R161, R9, R150 ;  /* 0x00000009a1af7223 */ /* 0x000fe20000000096 */
[-C--:B------:R-:W-:Y:S01]  /*22f0*/  FFMA R111, R111, R5.reuse, R72 ;  /* 0x000000056f6f7223 */ /* 0x080fe20000000048 */
[-C--:B------:R-:W-:Y:S01]  /*2300*/  FFMA R109, R109, R5.reuse, R88 ;  /* 0x000000056d6d7223 */ /* 0x080fe20000000058 */
[-C--:B------:R-:W-:Y:S01]  /*2310*/  FFMA R129, R129, R5.reuse, R104 ;  /* 0x0000000581817223 */ /* 0x080fe20000000068 */
[-C--:B------:R-:W-:Y:S01]  /*2320*/  FFMA R147, R147, R5.reuse, R120 ;  /* 0x0000000593937223 */ /* 0x080fe20000000078 */
[----:B------:R-:W-:Y:S01]  /*2330*/  FFMA R161, R161, R5, R136 ;  /* 0x00000005a1a17223 */ /* 0x000fe20000000088 */
[----:B------:R-:W0:Y:S01]  /*2340*/  LDS R116, [R48+0x3f0] ;  /* 0x0003f00030747984 */ /* 0x000e220000000800 */
[C---:B------:R-:W-:Y:S01]  /*2350*/  FFMA R9, R177.reuse, R9, R8 ;  /* 0x00000009b1097223 */ /* 0x040fe20000000008 */
        /* <DEDUP_REMOVED lines=10> */
[----:B--2---:R-:W-:Y:S01]  /*2400*/  FFMA R82, R64, R10, R107 ;  /* 0x0000000a40527223 */ /* 0x004fe2000000006b */
[----:B------:R-:W-:Y:S01]  /*2410*/  FFMA R90, R84, R26, R117 ;  /* 0x0000001a545a7223 */ /* 0x000fe20000000075 */
[C---:B------:R-:W-:Y:S01]  /*2420*/  FFMA R102, R100.reuse, R34, R131 ;  /* 0x0000002264667223 */ /* 0x040fe20000000083 */
[C---:B------:R-:W-:Y:S01]  /*2430*/  FFMA R104, R100.reuse, R30, R133 ;  /* 0x0000001e64687223 */ /* 0x040fe20000000085 */
[C---:B------:R-:W-:Y:S01]  /*2440*/  FFMA R106, R100.reuse, R26, R135 ;  /* 0x0000001a646a7223 */ /* 0x040fe20000000087 */
[C---:B------:R-:W-:Y:S01]  /*2450*/  FFMA R108, R100.reuse, R22, R137 ;  /* 0x00000016646c7223 */ /* 0x040fe20000000089 */
[C---:B------:R-:W-:Y:S01]  /*2460*/  FFMA R110, R100.reuse, R18, R139 ;  /* 0x00000012646e7223 */ /* 0x040fe2000000008b */
[C---:B------:R-:W-:Y:S01]  /*2470*/  FFMA R112, R100.reuse, R14, R141 ;  /* 0x0000000e64707223 */ /* 0x040fe2000000008d */
[----:B------:R-:W-:Y:S01]  /*2480*/  FFMA R114, R100, R10, R143 ;  /* 0x0000000a64727223 */ /* 0x000fe2000000008f */
[----:B------:R-:W2:Y:S01]  /*2490*/  LDS R123, [R48+0x578] ;  /* 0x00057800307b7984 */ /* 0x000ea20000000800 */
[----:B------:R-:W-:Y:S01]  /*24a0*/  FFMA R72, R64, R30, R97 ;  /* 0x0000001e40487223 */ /* 0x000fe20000000061 */
[----:B------:R-:W-:Y:S01]  /*24b0*/  FFMA R100, R100, R6, R129 ;  /* 0x0000000664647223 */ /* 0x000fe20000000081 */
[----:B---3--:R-:W-:Y:S01]  /*24c0*/  FFMA R142, R132, R18, R171 ;  /* 0x00000012848e7223 */ /* 0x008fe200000000ab */
[----:B------:R-:W3:Y:S04]  /*24d0*/  LDS R107, [R48+0x508] ;  /* 0x00050800306b7984 */ /* 0x000ee80000000800 */
[----:B------:R-:W4:Y:S04]  /*24e0*/  LDS R117, [R48+0x540] ;  /* 0x0005400030757984 */ /* 0x000f280000000800 */
[----:B------:R-:W4:Y:S04]  /*24f0*/  LDS R93, [R48+0x498] ;  /* 0x00049800305d7984 */ /* 0x000f280000000800 */
[----:B------:R-:W4:Y:S04]  /*2500*/  LDS R97, [R48+0x4d0] ;  /* 0x0004d00030617984 */ /* 0x000f280000000800 */
[----:B------:R-:W5:Y:S04]  /*2510*/  LDS R129, [R48+0x5b0] ;  /* 0x0005b00030817984 */ /* 0x000f680000000800 */
[----:B------:R-:W5:Y:S01]  /*2520*/  LDS R171, [R48+0x5e8] ;  /* 0x0005e80030ab7984 */ /* 0x000f620000000800 */
        /* <DEDUP_REMOVED lines=33> */
[----:B------:R-:W-:Y:S01]  /*2740*/  FFMA R132, R132, R6, R161 ;  /* 0x0000000684847223 */ /* 0x000fe200000000a1 */
[C---:B-1----:R-:W-:Y:S01]  /*2750*/  FFMA R34, R148.reuse, R34, R33 ;  /* 0x0000002294227223 */ /* 0x042fe20000000021 */
[C---:B------:R-:W-:Y:S01]  /*2760*/  FFMA R30, R148.reuse, R30, R29 ;  /* 0x0000001e941e7223 */ /* 0x040fe2000000001d */
[C---:B------:R-:W-:Y:S01]  /*2770*/  FFMA R26, R148.reuse, R26, R25 ;  /* 0x0000001a941a7223 */ /* 0x040fe20000000019 */
[C---:B------:R-:W-:Y:S01]  /*2780*/  FFMA R22, R148.reuse, R22, R21 ;  /* 0x0000001694167223 */ /* 0x040fe20000000015 */
[C---:B------:R-:W-:Y:S01]  /*2790*/  FFMA R18, R148.reuse, R18, R17 ;  /* 0x0000001294127223 */ /* 0x040fe20000000011 */
[C---:B------:R-:W-:Y:S01]  /*27a0*/  FFMA R14, R148.reuse, R14, R13 ;  /* 0x0000000e940e7223 */ /* 0x040fe2000000000d */
[C---:B------:R-:W-:Y:S01]  /*27b0*/  FFMA R10, R148.reuse, R10, R9 ;  /* 0x0000000a940a7223 */ /* 0x040fe20000000009 */
[----:B------:R-:W-:Y:S01]  /*27c0*/  FFMA R6, R148, R6, R5 ;  /* 0x0000000694067223 */ /* 0x000fe20000000005 */
[C---:B--2---:R-:W-:Y:S01]  /*27d0*/  FFMA R195, R123.reuse, R35, R118 ;  /* 0x000000237bc37223 */ /* 0x044fe20000000076 */
[C---:B------:R-:W-:Y:S01]  /*27e0*/  FFMA R187, R123.reuse, R31, R120 ;  /* 0x0000001f7bbb7223 */ /* 0x040fe20000000078 */
[C---:B------:R-:W-:Y:S01]  /*27f0*/  FFMA R181, R123.reuse, R27, R122 ;  /* 0x0000001b7bb57223 */ /* 0x040fe2000000007a */
[C---:B------:R-:W-:Y:S01]  /*2800*/  FFMA R169, R123.reuse, R23, R124 ;  /* 0x000000177ba97223 */ /* 0x040fe2000000007c */
[C---:B------:R-:W-:Y:S01]  /*2810*/  FFMA R161, R123.reuse, R19, R126 ;  /* 0x000000137ba17223 */ /* 0x040fe2000000007e */
[C---:B------:R-:W-:Y:S01]  /*2820*/  FFMA R153, R123.reuse, R15, R128 ;  /* 0x0000000f7b997223 */ /* 0x040fe20000000080 */
[-C--:B------:R-:W-:Y:S01]  /*2830*/  FFMA R127, R123, R11.reuse, R130 ;  /* 0x0000000b7b7f7223 */ /* 0x080fe20000000082 */
[----:B---3--:R-:W-:Y:S01]  /*2840*/  FFMA R111, R107, R11, R98 ;  /* 0x0000000b6b6f7223 */ /* 0x008fe20000000062 */
[C---:B----4-:R-:W-:Y:S01]  /*2850*/  FFMA R159, R117.reuse, R23, R108 ;  /* 0x00000017759f7223 */ /* 0x050fe2000000006c */
[----:B------:R-:W-:Y:S01]  /*2860*/  FFMA R119, R117, R11, R114 ;  /* 0x0000000b75777223 */ /* 0x000fe20000000072 */
        /* <DEDUP_REMOVED lines=26> */
[C---:B-----5:R-:W-:Y:S01]  /*2a10*/  FFMA R197, R129.reuse, R35, R134 ;  /* 0x0000002381c57223 */ /* 0x060fe20000000086 */
        /* <DEDUP_REMOVED lines=17> */
[-C--:B------:R-:W-:Y:S01]  /*2b30*/  FFMA R129, R129, R7.reuse, R132 ;  /* 0x0000000781817223 */ /* 0x080fe20000000084 */
[----:B------:R-:W-:Y:S01]  /*2b40*/  FFMA R171, R171, R7, R6 ;  /* 0x00000007abab7223 */ /* 0x000fe20000000006 */
[----:B------:R-:W-:Y:S04]  /*2b50*/  LDS R112, [R48+0x620] ;  /* 0x0006200030707984 */ /* 0x000fe80000000800 */
        /* <DEDUP_REMOVED lines=26> */
[----:B------:R-:W0:Y:S04]  /*2d00*/  LDS.128 R4, [R51+0x10] ;  /* 0x0000100033047984 */ /* 0x000e280000000c00 */
[----:B------:R-:W1:Y:S04]  /*2d10*/  LDS.128 R8, [R51+0x110] ;  /* 0x0001100033087984 */ /* 0x000e680000000c00 */
[----:B------:R-:W2:Y:S04]  /*2d20*/  LDS.128 R12, [R51+0x210] ;  /* 0x00021000330c7984 */ /* 0x000ea80000000c00 */
[----:B------:R-:W3:Y:S04]  /*2d30*/  LDS.128 R16, [R51+0x310] ;  /* 0x0003100033107984 */ /* 0x000ee80000000c00 */
[----:B------:R-:W4:Y:S04]  /*2d40*/  LDS.128 R20, [R51+0x410] ;  /* 0x0004100033147984 */ /* 0x000f280000000c00 */
[----:B------:R-:W5:Y:S04]  /*2d50*/  LDS.128 R24, [R51+0x510] ;  /* 0x0005100033187984 */ /* 0x000f680000000c00 */
[----:B------:R-:W5:Y:S04]  /*2d60*/  LDS.128 R28, [R51+0x610] ;  /* 0x00061000331c7984 */ /* 0x000f680000000c00 */
[----:B------:R-:W5:Y:S01]  /*2d70*/  LDS.128 R32, [R51+0x710] ;  /* 0x0007100033207984 */ /* 0x000f620000000c00 */
[----:B------:R-:W-:Y:S01]  /*2d80*/  BAR.SYNC.DEFER_BLOCKING 0x0 ;  /* 0x0000000000007b1d */ /* 0x000fe20000010000 */
[----:B------:R-:W-:-:S02]  /*2d90*/  IADD3 R64, PT, PT, R38, UR5, RZ ;  /* 0x0000000526407c10 */ /* 0x000fc4000fffe0ff */
[----:B------:R-:W-:Y:S02]  /*2da0*/  LOP3.LUT R66, RZ, UR5, R38, 0xee, !PT ;  /* 0x00000005ff427c12 */ /* 0x000fe4000f8eee26 */
[----:B------:R-:W-:-:S04]  /*2db0*/  ISETP.GT.U32.AND P4, PT, R64, 0xe, PT ;  /* 0x0000000e4000780c */ /* 0x000fc80003f84070 */
[----:B------:R-:W-:Y:S01]  /*2dc0*/  ISETP.EQ.OR P4, PT, R66, RZ, P4 ;  /* 0x000000ff4200720c */ /* 0x000fe20002782670 */
[----:B------:R-:W-:Y:S04]  /*2dd0*/  STS [R50], R77 ;  /* 0x0000004d32007388 */ /* 0x000fe80000000800 */
[----:B------:R0:W-:Y:S04]  /*2de0*/  STS [R50+0x4], R61 ;  /* 0x0000043d32007388 */ /* 0x0001e80000000800 */
[----:B------:R-:W-:Y:S04]  /*2df0*/  STS [R50+0x8], R75 ;  /* 0x0000084b32007388 */ /* 0x000fe80000000800 */
[----:B------:R1:W-:Y:S04]  /*2e00*/  STS [R50+0xc], R67 ;  /* 0x00000c4332007388 */ /* 0x0003e80000000800 */
[----:B------:R-:W-:Y:S04]  /*2e10*/  STS [R50+0x10], R73 ;  /* 0x0000104932007388 */ /* 0x000fe80000000800 */
[----:B------:R2:W-:Y:S04]  /*2e20*/  STS [R50+0x14], R65 ;  /* 0x0000144132007388 */ /* 0x0005e80000000800 */
[----:B------:R-:W-:Y:S04]  /*2e30*/  STS [R50+0x18], R79 ;  /* 0x0000184f32007388 */ /* 0x000fe80000000800 */
[----:B------:R3:W-:Y:S01]  /*2e40*/  @!P5 STS [R49], R60 ;  /* 0x0000003c3100d388 */ /* 0x0007e20000000800 */
[----:B------:R-:W-:-:S04]  /*2e50*/  IADD3 R64, P5, PT, R55, UR8, RZ ;  /* 0x0000000837407c10 */ /* 0x000fc8000ffbe0ff */
[----:B0-----:R-:W-:Y:S02]  /*2e60*/  IADD3.X R61, PT, PT, RZ, RZ, RZ, P5, !PT ;  /* 0x000000ffff3d7210 */ /* 0x001fe40002ffe4ff */
[----:B------:R-:W-:-:S04]  /*2e70*/  LEA R66, P5, R64, UR12, 0x2 ;  /* 0x0000000c40427c11 */ /* 0x000fc8000f8a10ff */
[----:B-1----:R-:W-:Y:S02]  /*2e80*/  LEA.HI.X R67, R64, UR13, R61, 0x2, P5 ;  /* 0x0000000d40437c11 */ /* 0x002fe4000a8f143d */
[----:B------:R-:W-:-:S04]  /*2e90*/  IADD3 R61, P5, PT, R56, UR8, RZ ;  /* 0x00000008383d7c10 */ /* 0x000fc8000ffbe0ff */
[----:B------:R-:W-:Y:S02]  /*2ea0*/  IADD3.X R124, PT, PT, RZ, RZ, RZ, P5, !PT ;  /* 0x000000ffff7c7210 */ /* 0x000fe40002ffe4ff */
[----:B------:R-:W-:-:S04]  /*2eb0*/  LEA R64, P5, R61, UR12, 0x2 ;  /* 0x0000000c3d407c11 */ /* 0x000fc8000f8a10ff */
[----:B--2---:R-:W-:Y:S02]  /*2ec0*/  LEA.HI.X R65, R61, UR13, R124, 0x2, P5 ;  /* 0x0000000d3d417c11 */ /* 0x004fe4000a8f147c */
[----:B------:R-:W-:-:S04]  /*2ed0*/  IADD3 R61, P5, PT, R57, UR8, RZ ;  /* 0x00000008393d7c10 */ /* 0x000fc8000ffbe0ff */
[----:B------:R-:W-:Y:S02]  /*2ee0*/  IADD3.X R124, PT, PT, RZ, RZ, RZ, P5, !PT ;  /* 0x000000ffff7c7210 */ /* 0x000fe40002ffe4ff */
[----:B---3--:R-:W-:-:S04]  /*2ef0*/  LEA R60, P5, R61, UR12, 0x2 ;  /* 0x0000000c3d3c7c11 */ /* 0x008fc8000f8a10ff */
[----:B------:R-:W-:Y:S02]  /*2f00*/  LEA.HI.X R61, R61, UR13, R124, 0x2, P5 ;  /* 0x0000000d3d3d7c11 */ /* 0x000fe4000a8f147c */
[----:B------:R-:W-:Y:S02]  /*2f10*/  IADD3 R75, P5, PT, R58, UR8, RZ ;  /* 0x000000083a4b7c10 */ /* 0x000fe4000ffbe0ff */
[----:B------:R-:W-:Y:S02]  /*2f20*/  LOP3.LUT R73, R62, 0xffff, RZ, 0xc0, !PT ;  /* 0x0000ffff3e497812 */ /* 0x000fe400078ec0ff */
[----:B------:R-:W-:Y:S02]  /*2f30*/  IADD3.X R124, PT, PT, RZ, RZ, RZ, P5, !PT ;  /* 0x000000ffff7c7210 */ /* 0x000fe40002ffe4ff */
[----:B------:R-:W-:Y:S02]  /*2f40*/  LEA R62, P5, R75, UR12, 0x2 ;  /* 0x0000000c4b3e7c11 */ /* 0x000fe4000f8a10ff */
[----:B------:R-:W-:-:S02]  /*2f50*/  IADD3 R77, PT, PT, R63, 0x4, RZ ;  /* 0x000000043f4d7810 */ /* 0x000fc40007ffe0ff */
[----:B------:R-:W-:Y:S02]  /*2f60*/  LEA.HI.X R63, R75, UR13, R124, 0x2, P5 ;  /* 0x0000000d4b3f7c11 */ /* 0x000fe4000a8f147c */
[----:B------:R-:W-:Y:S01]  /*2f70*/  ISETP.GT.U32.AND P5, PT, R73, 0xc, PT ;  /* 0x0000000c4900780c */ /* 0x000fe20003fa4070 */
[----:B------:R-:W-:Y:S01]  /*2f80*/  HFMA2 R73, -RZ, RZ, 0, 0 ;  /* 0x00000000ff497431 */ /* 0x000fe200000001ff */
[C---:B------:R-:W-:Y:S02]  /*2f90*/  IADD3 R79, PT, PT, R40.reuse, UR5, RZ ;  /* 0x00000005284f7c10 */ /* 0x040fe4000fffe0ff */
[----:B------:R-:W-:Y:S02]  /*2fa0*/  LOP3.LUT R75, R77, 0xffff, RZ, 0xc0, !PT ;  /* 0x0000ffff4d4b7812 */ /* 0x000fe400078ec0ff */
[----:B------:R-:W-:Y:S01]  /*2fb0*/  ISETP.GT.U32.OR P5, PT, R79, 0xe, P5 ;  /* 0x0000000e4f00780c */ /* 0x000fe20002fa4470 */
[----:B------:R-:W2:Y:S01]  /*2fc0*/  @!P4 LDG.E.CONSTANT R73, desc[UR10][R36.64+0x8] ;  /* 0x0000080a2449c981 */ /* 0x000ea2000c1e9900 */
[----:B------:R-:W-:Y:S01]  /*2fd0*/  LOP3.LUT P4, RZ, R40, UR5, RZ, 0xfc, !PT ;  /* 0x0000000528ff7c12 */ /* 0x000fe2000f88fcff */
[----:B------:R-:W-:Y:S01]  /*2fe0*/  IMAD R75, R75, 0x4925, RZ ;  /* 0x000049254b4b7824 */ /* 0x000fe200078e02ff */
[----:B------:R-:W-:-:S02]  /*2ff0*/  LOP3.LUT R71, R71, 0xffff, RZ, 0xc0, !PT ;  /* 0x0000ffff47477812 */ /* 0x000fc400078ec0ff */
[----:B------:R-:W-:Y:S02]  /*3000*/  PLOP3.LUT P4, PT, P5, P4, PT, 0xf2, 0x2f ;  /* 0x00000000002f781c */ /* 0x000fe40002f89e72 */
[----:B------:R-:W-:Y:S02]  /*3010*/  SHF.R.U32.HI R75, RZ, 0x12, R75 ;  /* 0x00000012ff4b7819 */ /* 0x000fe4000001164b */
[----:B------:R-:W-:Y:S02]  /*3020*/  ISETP.GT.U32.AND P5, PT, R71, 0xc, PT ;  /* 0x0000000c4700780c */ /* 0x000fe40003fa4070 */
[----:B------:R-:W-:Y:S02]  /*3030*/  MOV R71, RZ ;  /* 0x000000ff00477202 */ /* 0x000fe40000000f00 */
[----:B------:R-:W-:Y:S02]  /*3040*/  PRMT R79, R75, 0x9910, RZ ;  /* 0x000099104b4f7816 */ /* 0x000fe400000000ff */
[----:B------:R-:W-:-:S03]  /*3050*/  IADD3 R75, PT, PT, R41, UR5, RZ ;  /* 0x00000005294b7c10 */ /* 0x000fc6000fffe0ff */
[----:B------:R-:W3:Y:S01]  /*3060*/  @!P4 LDG.E.CONSTANT R71, desc[UR10][R36.64+0xc] ;  /* 0x00000c0a2447c981 */ /* 0x000ee2000c1e9900 */
[----:B------:R-:W-:Y:S02]  /*3070*/  ISETP.GT.U32.OR P5, PT, R75, 0xe, P5 ;  /* 0x0000000e4b00780c */ /* 0x000fe40002fa4470 */
[----:B------:R-:W-:Y:S01]  /*3080*/  LOP3.LUT P4, RZ, R41, UR5, RZ, 0xfc, !PT ;  /* 0x0000000529ff7c12 */ /* 0x000fe2000f88fcff */
[----:B------:R-:W-:-:S03]  /*3090*/  HFMA2 R75, -RZ, RZ, 0, 0 ;  /* 0x00000000ff4b7431 */ /* 0x000fc600000001ff */
[----:B------:R-:W-:Y:S01]  /*30a0*/  PLOP3.LUT P4, PT, P5, P4, PT, 0xf2, 0x2f ;  /* 0x00000000002f781c */ /* 0x000fe20002f89e72 */
[----:B------:R-:W-:Y:S01]  /*30b0*/  IMAD R79, R79, 0xe, RZ ;  /* 0x0000000e4f4f7824 */ /* 0x000fe200078e02ff */
[----:B------:R-:W-:-:S04]  /*30c0*/  LOP3.LUT R70, R70, 0xffff, RZ, 0xc0, !PT ;  /* 0x0000ffff46467812 */ /* 0x000fc800078ec0ff */
[----:B------:R-:W-:Y:S02]  /*30d0*/  ISETP.GT.U32.AND P5, PT, R70, 0xc, PT ;  /* 0x0000000c4600780c */ /* 0x000fe40003fa4070 */
[----:B------:R-:W-:Y:S02]  /*30e0*/  IADD3 R70, PT, PT, R42, UR5, RZ ;  /* 0x000000052a467c10 */ /* 0x000fe4000fffe0ff */
[----:B------:R-:W-:Y:S02]  /*30f0*/  IADD3 R79, PT, PT, RZ, -R79, RZ ;  /* 0x8000004fff4f7210 */ /* 0x000fe40007ffe0ff */
[----:B------:R-:W-:Y:S01]  /*3100*/  ISETP.GT.U32.OR P5, PT, R70, 0xe, P5 ;  /* 0x0000000e4600780c */ /* 0x000fe20002fa4470 */
[----:B------:R-:W3:Y:S01]  /*3110*/  @!P4 LDG.E.CONSTANT R75, desc[UR10][R36.64+0x10] ;  /* 0x0000100a244bc981 */ /* 0x000ee2000c1e9900 */
[----:B------:R-:W-:Y:S02]  /*3120*/  LOP3.LUT P4, RZ, R42, UR5, RZ, 0xfc, !PT ;  /* 0x000000052aff7c12 */ /* 0x000fe4000f88fcff */
[----:B------:R-:W-:-:S02]  /*3130*/  PRMT R124, R79, 0x7710, RZ ;  /* 0x000077104f7c7816 */ /* 0x000fc400000000ff */
[----:B------:R-:W-:Y:S02]  /*3140*/  PLOP3.LUT P4, PT, P5, P4, PT, 0xf2, 0x2f ;  /* 0x00000000002f781c */ /* 0x000fe40002f89e72 */
[----:B------:R-:W-:Y:S02]  /*3150*/  IADD3 R124, PT, PT, R77, R124, RZ ;  /* 0x0000007c4d7c7210 */ /* 0x000fe40007ffe0ff */
[----:B------:R-:W-:Y:S02]  /*3160*/  MOV R99, RZ ;  /* 0x000000ff00637202 */ /* 0x000fe40000000f00 */
[----:B------:R-:W-:-:S04]  /*3170*/  LOP3.LUT R70, R124, 0xffff, RZ, 0xc0, !PT ;  /* 0x0000ffff7c467812 */ /* 0x000fc800078ec0ff */
[----:B------:R-:W-:Y:S02]  /*3180*/  ISETP.GT.U32.AND P5, PT, R70, 0xc, PT ;  /* 0x0000000c4600780c */ /* 0x000fe40003fa4070 */
[C---:B------:R-:W-:Y:S01]  /*3190*/  IADD3 R70, PT, PT, R43.reuse, UR5, RZ ;  /* 0x000000052b467c10 */ /* 0x040fe2000fffe0ff */
[----:B------:R-:W3:Y:S01]  /*31a0*/  @!P4 LDG.E.CONSTANT R99, desc[UR10][R36.64+0x14] ;  /* 0x0000140a2463c981 */ /* 0x000ee2000c1e9900 */
[----:B------:R-:W-:Y:S02]  /*31b0*/  LOP3.LUT P4, RZ, R43, UR5, RZ, 0xfc, !PT ;  /* 0x000000052bff7c12 */ /* 0x000fe4000f88fcff */
[----:B------:R-:W-:Y:S01]  /*31c0*/  ISETP.GT.U32.OR P5, PT, R70, 0xe, P5 ;  /* 0x0000000e4600780c */ /* 0x000fe20002fa4470 */
[----:B------:R-:W-:-:S03]  /*31d0*/  HFMA2 R79, -RZ, RZ, 0, 0 ;  /* 0x00000000ff4f7431 */ /* 0x000fc600000001ff */
[----:B------:R-:W-:Y:S02]  /*31e0*/  PLOP3.LUT P4, PT, P5, P4, PT, 0xf2, 0x2f ;  /* 0x00000000002f781c */ /* 0x000fe40002f89e72 */
[----:B------:R-:W-:-:S04]  /*31f0*/  LOP3.LUT R70, R45, 0xffff, RZ, 0xc0, !PT ;  /* 0x0000ffff2d467812 */ /* 0x000fc800078ec0ff */
[----:B------:R-:W-:Y:S02]  /*3200*/  ISETP.GT.U32.AND P5, PT, R70, 0xc, PT ;  /* 0x0000000c4600780c */ /* 0x000fe40003fa4070 */
[----:B------:R-:W-:-:S04]  /*3210*/  IADD3 R70, PT, PT, R39, UR5, RZ ;  /* 0x0000000527467c10 */ /* 0x000fc8000fffe0ff */
[----:B------:R-:W-:Y:S01]  /*3220*/  ISETP.GT.U32.OR P5, PT, R70, 0xe, P5 ;  /* 0x0000000e4600780c */ /* 0x000fe20002fa4470 */
[----:B------:R-:W3:Y:S01]  /*3230*/  @!P4 LDG.E.CONSTANT R79, desc[UR10][R36.64+0x18] ;  /* 0x0000180a244fc981 */ /* 0x000ee2000c1e9900 */
[----:B------:R-:W-:-:S04]  /*3240*/  LOP3.LUT P4, RZ, R39, UR5, RZ, 0xfc, !PT ;  /* 0x0000000527ff7c12 */ /* 0x000fc8000f88fcff */
[----:B------:R-:W-:Y:S02]  /*3250*/  PLOP3.LUT P4, PT, P5, P4, PT, 0xf2, 0x2f ;  /* 0x00000000002f781c */ /* 0x000fe40002f89e72 */
[----:B------:R-:W-:Y:S02]  /*3260*/  LOP3.LUT R70, R46, 0xffff, RZ, 0xc0, !PT ;  /* 0x0000ffff2e467812 */ /* 0x000fe400078ec0ff */
[----:B------:R-:W-:Y:S02]  /*3270*/  MOV R77, RZ ;  /* 0x000000ff004d7202 */ /* 0x000fe40000000f00 */
[----:B------:R-:W-:Y:S02]  /*3280*/  ISETP.GT.U32.AND P5, PT, R70, 0xc, PT ;  /* 0x0000000c4600780c */ /* 0x000fe40003fa4070 */
[----:B------:R-:W-:-:S04]  /*3290*/  IADD3 R70, PT, PT, R44, UR5, RZ ;  /* 0x000000052c467c10 */ /* 0x000fc8000fffe0ff */
[----:B------:R-:W-:Y:S01]  /*32a0*/  ISETP.GT.U32.OR P5, PT, R70, 0xe, P5 ;  /* 0x0000000e4600780c */ /* 0x000fe20002fa4470 */
[----:B------:R-:W3:Y:S01]  /*32b0*/  @!P4 LDG.E.CONSTANT R77, desc[UR10][R36.64+0x1c] ;  /* 0x00001c0a244dc981 */ /* 0x000ee2000c1e9900 */
[----:B------:R-:W-:Y:S02]  /*32c0*/  LOP3.LUT P4, RZ, R44, UR5, RZ, 0xfc, !PT ;  /* 0x000000052cff7c12 */ /* 0x000fe4000f88fcff */
[----:B------:R-:W-:Y:S01]  /*32d0*/  IADD3 R59, PT, PT, R59, 0x2, RZ ;  /* 0x000000023b3b7810 */ /* 0x000fe20007ffe0ff */
[----:B------:R-:W-:Y:S01]  /*32e0*/  FFMA R199, R112, R4, R145 ;  /* 0x0000000470c77223 */ /* 0x000fe20000000091 */
[----:B------:R-:W-:Y:S01]  /*32f0*/  PLOP3.LUT P4, PT, P5, P4, PT, 0xf2, 0x2f ;  /* 0x00000000002f781c */ /* 0x000fe20002f89e72 */
[C---:B------:R-:W-:Y:S01]  /*3300*/  FFMA R201, R4.reuse, R183, R147 ;  /* 0x000000b704c97223 */ /* 0x040fe20000000093 */
[----:B------:R-:W-:Y:S01]  /*3310*/  ISETP.GT.U32.AND P5, PT, R69, 0x1fd, PT ;  /* 0x000001fd4500780c */ /* 0x000fe20003fa4070 */
[C---:B------:R-:W-:Y:S01]  /*3320*/  FFMA R203, R4.reuse, R110, R179 ;  /* 0x0000006e04cb7223 */ /* 0x040fe200000000b3 */
[----:B------:R-:W-:Y:S01]  /*3330*/  LEA.HI R59, R59, R68, RZ, 0x1d ;  /* 0x000000443b3b7211 */ /* 0x000fe200078fe8ff */
[----:B------:R-:W-:Y:S01]  /*3340*/  FFMA R193, R4, R106, R193 ;  /* 0x0000006a04c17223 */ /* 0x000fe200000000c1 */
[----:B------:R-:W-:Y:S01]  /*3350*/  ISETP.GT.U32.OR P5, PT, R0, 0xc, P5 ;  /* 0x0000000c0000780c */ /* 0x000fe20002fa4470 */
[C---:B------:R-:W-:Y:S01]  /*3360*/  FFMA R179, R4.reuse, R104, R195 ;  /* 0x0000006804b37223 */ /* 0x040fe200000000c3 */
[C---:B------:R-:W-:Y:S01]  /*3370*/  FFMA R145, R4.reuse, R102, R197 ;  /* 0x0000006604917223 */ /* 0x040fe200000000c5 */
[----:B------:R-:W-:Y:S01]  /*3380*/  FFMA R147, R4, R173, R98 ;  /* 0x000000ad04937223 */ /* 0x000fe20000000062 */
[----:B------:R-:W-:Y:S01]  /*3390*/  ISETP.GT.U32.OR P5, PT, R59, 0x3f, P5 ;  /* 0x0000003f3b00780c */ /* 0x000fe20002fa4470 */
[----:B------:R-:W2:Y:S04]  /*33a0*/  @!P0 LDG.E.CONSTANT R4, desc[UR10][R66.64+0x4] ;  /* 0x0000040a42048981 */ /* 0x000ea8000c1e9900 */
[----:B------:R-:W3:Y:S04]  /*33b0*/  @!P1 LDG.E.CONSTANT R70, desc[UR10][R60.64+0x4] ;  /* 0x0000040a3c469981 */ /* 0x000ee8000c1e9900 */
[----:B------:R-:W3:Y:S04]  /*33c0*/  @!P2 LDG.E.CONSTANT R68, desc[UR10][R62.64+0x4] ;  /* 0x0000040a3e44a981 */ /* 0x000ee8000c1e9900 */
[----:B------:R-:W3:Y:S01]  /*33d0*/  @!P5 LDG.E.CONSTANT R98, desc[UR10][R64.64+0x4] ;  /* 0x0000040a4062d981 */ /* 0x000ee2000c1e9900 */
[----:B------:R-:W0:Y:S01]  /*33e0*/  S2R R59, SR_TID.Z ;  /* 0x00000000003b7919 */ /* 0x000e220000002300 */
[----:B------:R-:W-:Y:S01]  /*33f0*/  LEA R124, R0, R0, 0x2 ;  /* 0x00000000007c7211 */ /* 0x000fe200078e10ff */
[----:B------:R-:W-:-:S02]  /*3400*/  HFMA2 R69, -RZ, RZ, 0, 0 ;  /* 0x00000000ff457431 */ /* 0x000fc400000001ff */
[C---:B------:R-:W-:Y:S01]  /*3410*/  FFMA R126, R8.reuse, R110, R163 ;  /* 0x0000006e087e7223 */ /* 0x040fe200000000a3 */
[C---:B------:R-:W-:Y:S01]  /*3420*/  FFMA R138, R8.reuse, R106, R177 ;  /* 0x0000006a088a7223 */ /* 0x040fe200000000b1 */
[----:B------:R-:W-:Y:S01]  /*3430*/  SHF.R.U32.HI R124, RZ, 0x3, R124 ;  /* 0x00000003ff7c7819 */ /* 0x000fe2000001167c */
[C---:B------:R-:W-:Y:S01]  /*3440*/  FFMA R150, R8.reuse, R104, R187 ;  /* 0x0000006808967223 */ /* 0x040fe200000000bb */
[C---:B------:R-:W-:Y:S01]  /*3450*/  FFMA R162, R8.reuse, R102, R191 ;  /* 0x0000006608a27223 */ /* 0x040fe200000000bf */
[----:B------:R-:W-:Y:S01]  /*3460*/  FFMA R174, R8, R173, R120 ;  /* 0x000000ad08ae7223 */ /* 0x000fe20000000078 */
[C---:B------:R-:W-:Y:S01]  /*3470*/  FFMA R120, R12.reuse, R183, R109 ;  /* 0x000000b70c787223 */ /* 0x040fe2000000006d */
[C---:B------:R-:W-:Y:S01]  /*3480*/  FFMA R128, R12.reuse, R110, R155 ;  /* 0x0000006e0c807223 */ /* 0x040fe2000000009b */
[C---:B------:R-:W-:Y:S01]  /*3490*/  FFMA R140, R12.reuse, R106, R167 ;  /* 0x0000006a0c8c7223 */ /* 0x040fe200000000a7 */
[----:B------:R1:W3:Y:S01]  /*34a0*/  @!P4 LDG.E.CONSTANT R69, desc[UR10][R36.64+0x20] ;  /* 0x0000200a2445c981 */ /* 0x0002e2000c1e9900 */
        /* <DEDUP_REMOVED lines=8> */
[-C--:B------:R-:W-:Y:S01]  /*3530*/  FFMA R178, R16, R173.reuse, R118 ;  /* 0x000000ad10b27223 */ /* 0x080fe20000000076 */
[----:B-1----:R-:W-:Y:S01]  /*3540*/  FFMA R36, R112, R8, R81 ;  /* 0x0000000870247223 */ /* 0x002fe20000000051 */
[C---:B----4-:R-:W-:Y:S01]  /*3550*/  FFMA R132, R20.reuse, R110, R115 ;  /* 0x0000006e14847223 */ /* 0x050fe20000000073 */
[C---:B------:R-:W-:Y:S01]  /*3560*/  FFMA R144, R20.reuse, R106, R149 ;  /* 0x0000006a14907223 */ /* 0x040fe20000000095 */
[C---:B------:R-:W-:Y:S01]  /*3570*/  FFMA R156, R20.reuse, R104, R161 ;  /* 0x00000068149c7223 */ /* 0x040fe200000000a1 */
[C---:B------:R-:W-:Y:S01]  /*3580*/  FFMA R168, R20.reuse, R102, R175 ;  /* 0x0000006614a87223 */ /* 0x040fe200000000af */
[-C--:B------:R-:W-:Y:S01]  /*3590*/  FFMA R180, R20, R173.reuse, R116 ;  /* 0x000000ad14b47223 */ /* 0x080fe20000000074 */
[C---:B-----5:R-:W-:Y:S01]  /*35a0*/  FFMA R134, R24.reuse, R110, R113 ;  /* 0x0000006e18867223 */ /* 0x060fe20000000071 */
[C---:B------:R-:W-:Y:S01]  /*35b0*/  FFMA R146, R24.reuse, R106, R121 ;  /* 0x0000006a18927223 */ /* 0x040fe20000000079 */
[C---:B------:R-:W-:Y:S01]  /*35c0*/  FFMA R158, R24.reuse, R104, R153 ;  /* 0x00000068189e7223 */ /* 0x040fe20000000099 */
[C---:B------:R-:W-:Y:S01]  /*35d0*/  FFMA R170, R24.reuse, R102, R165 ;  /* 0x0000006618aa7223 */ /* 0x040fe200000000a5 */
[----:B0-----:R-:W-:Y:S01]  /*35e0*/  LEA R124, R59, R124, 0x3 ;  /* 0x0000007c3b7c7211 */ /* 0x001fe200078e18ff */
[----:B------:R-:W-:Y:S01]  /*35f0*/  FFMA R182, R24, R173, R114 ;  /* 0x000000ad18b67223 */ /* 0x000fe20000000072 */
[C---:B------:R-:W-:Y:S01]  /*3600*/  FFMA R136, R28.reuse, R110, R111 ;  /* 0x0000006e1c887223 */ /* 0x040fe2000000006f */
[----:B------:R-:W-:Y:S01]  /*3610*/  FFMA R148, R28, R106, R119 ;  /* 0x0000006a1c947223 */ /* 0x000fe20000000077 */
[----:B------:R-:W-:Y:S01]  /*3620*/  ISETP.GT.U32.OR P3, PT, R124, 0x3f, P3 ;  /* 0x0000003f7c00780c */ /* 0x000fe20001f64470 */
[-C--:B------:R-:W-:Y:S01]  /*3630*/  FFMA R124, R8, R183.reuse, R151 ;  /* 0x000000b7087c7223 */ /* 0x080fe20000000097 */
[C---:B------:R-:W-:Y:S01]  /*3640*/  FFMA R8, R112.reuse, R12, R83 ;  /* 0x0000000c70087223 */ /* 0x040fe20000000053 */
[C---:B------:R-:W-:Y:S01]  /*3650*/  FFMA R12, R112.reuse, R16, R85 ;  /* 0x00000010700c7223 */ /* 0x040fe20000000055 */
[----:B------:R-:W-:Y:S01]  /*3660*/  FFMA R16, R112, R20, R87 ;  /* 0x0000001470107223 */ /* 0x000fe20000000057 */
[-C--:B------:R-:W-:Y:S01]  /*3670*/  FFMA R118, R20, R183.reuse, R103 ;  /* 0x000000b714767223 */ /* 0x080fe20000000067 */
[----:B------:R-:W-:Y:S01]  /*3680*/  FFMA R20, R112, R24, R89 ;  /* 0x0000001870147223 */ /* 0x000fe20000000059 */
[-C--:B------:R-:W-:Y:S01]  /*3690*/  FFMA R116, R24, R183.reuse, R101 ;  /* 0x000000b718747223 */ /* 0x080fe20000000065 */
        /* <DEDUP_REMOVED lines=11> */
[----:B------:R0:W4:Y:S01]  /*3750*/  @!P3 LDG.E.CONSTANT R2, desc[UR10][R2.64+0x8] ;  /* 0x0000080a0202b981 */ /* 0x000122000c1e9900 */
[----:B------:R-:W-:Y:S01]  /*3760*/  FFMA R32, R32, R173, R171 ;  /* 0x000000ad20207223 */ /* 0x000fe200000000ab */
[----:B------:R-:W-:Y:S01]  /*3770*/  FFMA R37, R100, R13, R8 ;  /* 0x0000000d64257223 */ /* 0x000fe20000000008 */
[-C--:B------:R-:W-:Y:S01]  /*3780*/  FFMA R8, R96, R5.reuse, R201 ;  /* 0x0000000560087223 */ /* 0x080fe200000000c9 */
[----:B------:R1:W5:Y:S01]  /*3790*/  @!P0 LDG.E.CONSTANT R66, desc[UR10][R66.64+0x8] ;  /* 0x0000080a42428981 */ /* 0x000362000c1e9900 */
[C---:B------:R-:W-:Y:S01]  /*37a0*/  FFMA R184, R100.reuse, R5, R199 ;  /* 0x0000000564b87223 */ /* 0x040fe200000000c7 */
[----:B------:R-:W-:-:S02]  /*37b0*/  FFMA R81, R100, R33, R112 ;  /* 0x0000002164517223 */ /* 0x000fc40000000070 */
[----:B------:R1:W5:Y:S01]  /*37c0*/  @!P1 LDG.E.CONSTANT R60, desc[UR10][R60.64+0x8] ;  /* 0x0000080a3c3c9981 */ /* 0x000362000c1e9900 */
[-C--:B0-----:R-:W-:Y:S01]  /*37d0*/  FFMA R3, R100, R9.reuse, R36 ;  /* 0x0000000964037223 */ /* 0x081fe20000000024 */
[C---:B------:R-:W-:Y:S02]  /*37e0*/  FFMA R83, R96.reuse, R9, R124 ;  /* 0x0000000960537223 */ /* 0x040fe4000000007c */
[----:B------:R0:W5:Y:S01]  /*37f0*/  @!P5 LDG.E.CONSTANT R64, desc[UR10][R64.64+0x8] ;  /* 0x0000080a4040d981 */ /* 0x000162000c1e9900 */
[----:B------:R-:W-:Y:S01]  /*3800*/  FFMA R85, R96, R13, R120 ;  /* 0x0000000d60557223 */ /* 0x000fe20000000078 */
[-C--:B-1----:R-:W-:Y:S01]  /*3810*/  FFMA R67, R100, R29.reuse, R24 ;  /* 0x0000001d64437223 */ /* 0x082fe20000000018 */
[C---:B------:R-:W-:Y:S01]  /*3820*/  FFMA R93, R96.reuse, R29, R114 ;  /* 0x0000001d605d7223 */ /* 0x040fe20000000072 */
[----:B------:R1:W5:Y:S01]  /*3830*/  @!P2 LDG.E.CONSTANT R62, desc[UR10][R62.64+0x8] ;  /* 0x0000080a3e3ea981 */ /* 0x000362000c1e9900 */
[----:B------:R-:W-:Y:S01]  /*3840*/  FFMA R95, R96, R33, R28 ;  /* 0x00000021605f7223 */ /* 0x000fe2000000001c */
[----:B------:R-:W-:Y:S01]  /*3850*/  FFMA R61, R100, R17, R12 ;  /* 0x00000011643d7223 */ /* 0x000fe2000000000c */
[C---:B------:R-:W-:Y:S01]  /*3860*/  FFMA R12, R94.reuse, R5, R203 ;  /* 0x000000055e0c7223 */ /* 0x040fe200000000cb */
[-C--:B------:R-:W-:Y:S01]  /*3870*/  FFMA R111, R94, R33.reuse, R110 ;  /* 0x000000215e6f7223 */ /* 0x080fe2000000006e */
[----:B------:R-:W-:Y:S01]  /*3880*/  FFMA R125, R92, R33, R106 ;  /* 0x000000215c7d7223 */ /* 0x000fe2000000006a */
[----:B0-----:R-:W-:Y:S01]  /*3890*/  FFMA R65, R100, R25, R20 ;  /* 0x0000001964417223 */ /* 0x001fe20000000014 */
[----:B------:R-:W-:Y:S01]  /*38a0*/  FFMA R157, R90, R33, R104 ;  /* 0x000000215a9d7223 */ /* 0x000fe20000000068 */
[C---:B------:R-:W-:Y:S01]  /*38b0*/  FFMA R24, R88.reuse, R5, R145 ;  /* 0x0000000558187223 */ /* 0x040fe20000000091 */
[----:B------:R-:W-:Y:S01]  /*38c0*/  FFMA R169, R88, R33, R102 ;  /* 0x0000002158a97223 */ /* 0x000fe20000000066 */
[----:B-1----:R-:W-:Y:S01]  /*38d0*/  FFMA R63, R100, R21, R16 ;  /* 0x00000015643f7223 */ /* 0x002fe20000000010 */
        /* <DEDUP_REMOVED lines=39> */
[----:B------:R-:W-:Y:S01]  /*3b50*/  FFMA R86, R143, R18, R61 ;  /* 0x000000128f567223 */ /* 0x000fe2000000003d */
[-C--:B------:R-:W-:Y:S01]  /*3b60*/  FFMA R3, R141, R6.reuse, R8 ;  /* 0x000000068d037223 */ /* 0x080fe20000000008 */
        /* <DEDUP_REMOVED lines=21> */
[----:B------:R-:W-:Y:S01]  /*3cc0*/  FFMA R124, R137, R18, R117 ;  /* 0x00000012897c7223 */ /* 0x000fe20000000075 */
[-C--:B------:R-:W-:Y:S01]  /*3cd0*/  FFMA R63, R135, R6.reuse, R20 ;  /* 0x00000006873f7223 */ /* 0x080fe20000000014 */
[----:B------:R-:W-:Y:S01]  /*3ce0*/  FFMA R65, R133, R6, R24 ;  /* 0x0000000685417223 */ /* 0x000fe20000000018 */
[-C--:B------:R-:W-:Y:S01]  /*3cf0*/  FFMA R16, R137, R10.reuse, R113 ;  /* 0x0000000a89107223 */ /* 0x080fe20000000071 */
[C---:B------:R-:W-:Y:S01]  /*3d00*/  FFMA R20, R135.reuse, R10, R127 ;  /* 0x0000000a87147223 */ /* 0x040fe2000000007f */
[C---:B------:R-:W-:Y:S01]  /*3d10*/  FFMA R136, R135.reuse, R18, R149 ;  /* 0x0000001287887223 */ /* 0x040fe20000000095 */
[----:B------:R-:W-:Y:S01]  /*3d20*/  FFMA R138, R135, R22, R151 ;  /* 0x00000016878a7223 */ /* 0x000fe20000000097 */
[C---:B------:R-:W-:Y:S01]  /*3d30*/  FFMA R24, R133.reuse, R10, R145 ;  /* 0x0000000a85187223 */ /* 0x040fe20000000091 */
[----:B------:R-:W-:Y:S01]  /*3d40*/  FFMA R148, R133, R18, R161 ;  /* 0x0000001285947223 */ /* 0x000fe200000000a1 */
[C---:B------:R-:W-:Y:S01]  /*3d50*/  FFMA R122, R137.reuse, R14, R115 ;  /* 0x0000000e897a7223 */ /* 0x040fe20000000073 */
[----:B------:R-:W-:Y:S01]  /*3d60*/  FFMA R132, R137, R34, R125 ;  /* 0x0000002289847223 */ /* 0x000fe2000000007d */
[C---:B------:R-:W-:Y:S01]  /*3d70*/  FFMA R134, R135.reuse, R14, R129 ;  /* 0x0000000e87867223 */ /* 0x040fe20000000081 */
[----:B------:R-:W-:Y:S01]  /*3d80*/  FFMA R142, R135, R30, R155 ;  /* 0x0000001e878e7223 */ /* 0x000fe2000000009b */
[----:B------:R-:W-:Y:S01]  /*3d90*/  FFMA R146, R133, R14, R159 ;  /* 0x0000000e85927223 */ /* 0x000fe2000000009f */
        /* <DEDUP_REMOVED lines=23> */
[-C--:B------:R-:W-:Y:S01]  /*3f10*/  FFMA R144, R135, R34.reuse, R157 ;  /* 0x0000002287907223 */ /* 0x080fe2000000009d */
        /* <DEDUP_REMOVED lines=16> */
[----:B------:R-:W-:Y:S01]  /*4020*/  FFMA R106, R78, R19, R124 ;  /* 0x000000134e6a7223 */ /* 0x000fe2000000007c */
[----:B------:R-:W-:Y:S01]  /*4030*/  FFMA R34, R131, R34, R33 ;  /* 0x0000002283227223 */ /* 0x000fe20000000021 */
[----:B------:R-:W-:Y:S01]  /*4040*/  FFMA R124, R76, R23, R138 ;  /* 0x000000174c7c7223 */ /* 0x000fe2000000008a */
[C---:B------:R-:W-:Y:S01]  /*4050*/  FFMA R104, R78.reuse, R15, R122 ;  /* 0x0000000f4e687223 */ /* 0x040fe2000000007a */
[----:B------:R-:W-:Y:S01]  /*4060*/  FFMA R174, R78, R35, R132 ;  /* 0x000000234eae7223 */ /* 0x000fe20000000084 */
[----:B------:R-:W-:Y:S01]  /*4070*/  FFMA R138, R74, R19, R148 ;  /* 0x000000134a8a7223 */ /* 0x000fe20000000094 */
[-C--:B------:R-:W-:Y:S01]  /*4080*/  FFMA R100, R78, R7.reuse, R61 ;  /* 0x000000074e647223 */ /* 0x080fe2000000003d */
[C---:B------:R-:W-:Y:S01]  /*4090*/  FFMA R116, R76.reuse, R7, R63 ;  /* 0x000000074c747223 */ /* 0x040fe2000000003f */
[----:B------:R-:W-:Y:S01]  /*40a0*/  FFMA R122, R76, R19, R136 ;  /* 0x000000134c7a7223 */ /* 0x000fe20000000088 */
[-C--:B------:R-:W-:Y:S01]  /*40b0*/  FFMA R132, R74, R7.reuse, R65 ;  /* 0x000000074a847223 */ /* 0x080fe20000000041 */
[----:B------:R-:W-:Y:S01]  /*40c0*/  FFMA R148, R72, R7, R67 ;  /* 0x0000000748947223 */ /* 0x000fe20000000043 */
[-C--:B------:R-:W-:Y:S01]  /*40d0*/  FFMA R120, R76, R15.reuse, R134 ;  /* 0x0000000f4c787223 */ /* 0x080fe20000000086 */
[----:B------:R-:W-:Y:S01]  /*40e0*/  FFMA R136, R74, R15, R146 ;  /* 0x0000000f4a887223 */ /* 0x000fe20000000092 */
[----:B------:R-:W-:Y:S01]  /*40f0*/  FFMA R108, R78, R23, R126 ;  /* 0x000000174e6c7223 */ /* 0x000fe2000000007e */
[----:B------:R-:W-:Y:S01]  /*4100*/  FFMA R126, R76, R27, R140 ;  /* 0x0000001b4c7e7223 */ /* 0x000fe2000000008c */
[C---:B------:R-:W-:Y:S01]  /*4110*/  FFMA R146, R74.reuse, R35, R156 ;  /* 0x000000234a927223 */ /* 0x040fe2000000009c */
[-C--:B------:R-:W-:Y:S01]  /*4120*/  FFMA R140, R74, R23.reuse, R150 ;  /* 0x000000174a8c7223 */ /* 0x080fe20000000096 */
[----:B------:R-:W-:Y:S01]  /*4130*/  FFMA R156, R72, R23, R22 ;  /* 0x00000017489c7223 */ /* 0x000fe20000000016 */
[-C--:B------:R-:W-:Y:S01]  /*4140*/  FFMA R16, R78, R11.reuse, R16 ;  /* 0x0000000b4e107223 */ /* 0x080fe20000000010 */
[----:B------:R-:W-:Y:S01]  /*4150*/  FFMA R24, R74, R11, R24 ;  /* 0x0000000b4a187223 */ /* 0x000fe20000000018 */
[C---:B------:R-:W-:Y:S01]  /*4160*/  FFMA R176, R76.reuse, R35, R144 ;  /* 0x000000234cb07223 */ /* 0x040fe20000000090 */
[C---:B------:R-:W-:Y:S01]  /*4170*/  FFMA R118, R76.reuse, R11, R20 ;  /* 0x0000000b4c767223 */ /* 0x040fe20000000014 */
[----:B--2---:R-:W-:Y:S04]  /*4180*/  @!P0 STS [R49+0x4], R4 ;  /* 0x0000040431008388 */ /* 0x004fe80000000800 */
[----:B---3--:R-:W-:Y:S04]  /*4190*/  @!P1 STS [R49+0xc], R70 ;  /* 0x00000c4631009388 */ /* 0x008fe80000000800 */
[----:B------:R-:W-:Y:S04]  /*41a0*/  @!P2 STS [R49+0x10], R68 ;  /* 0x000010443100a388 */ /* 0x000fe80000000800 */
[----:B------:R0:W-:Y:S01]  /*41b0*/  @!P5 STS [R49+0x8], R98 ;  /* 0x000008623100d388 */ /* 0x0001e20000000800 */
[----:B------:R-:W-:Y:S01]  /*41c0*/  BAR.SYNC.DEFER_BLOCKING 0x0 ;  /* 0x0000000000007b1d */ /* 0x000fe20000010000 */
[----:B0-----:R-:W-:Y:S01]  /*41d0*/  FFMA R98, R76, R31, R142 ;  /* 0x0000001f4c627223 */ /* 0x001fe2000000008e */
[----:B------:R-:W-:Y:S01]  /*41e0*/  FFMA R142, R74, R27, R152 ;  /* 0x0000001b4a8e7223 */ /* 0x000fe20000000098 */
[----:B------:R-:W-:-:S03]  /*41f0*/  FFMA R152, R72, R15, R14 ;  /* 0x0000000f48987223 */ /* 0x000fc6000000000e */
[----:B------:R-:W-:Y:S04]  /*4200*/  LDS R3, [R48] ;  /* 0x0000000030037984 */ /* 0x000fe80000000800 */
[----:B------:R-:W0:Y:S04]  /*4210*/  LDS.128 R84, [R51+0x100] ;  /* 0x0001000033547984 */ /* 0x000e280000000c00 */
[----:B------:R-:W1:Y:S04]  /*4220*/  LDS R21, [R48+0x38] ;  /* 0x0000380030157984 */ /* 0x000e680000000800 */
[----:B------:R-:W-:Y:S04]  /*4230*/  LDS R25, [R48+0x70] ;  /* 0x0000700030197984 */ /* 0x000fe80000000800 */
[----:B------:R-:W2:Y:S04]  /*4240*/  LDS R29, [R48+0xa8] ;  /* 0x0000a800301d7984 */ /* 0x000ea80000000800 */
[----:B------:R-:W3:Y:S04]  /*4250*/  LDS.128 R80, [R51] ;  /* 0x0000000033507984 */ /* 0x000ee80000000c00 */
[----:B------:R-:W4:Y:S04]  /*4260*/  LDS R33, [R48+0xe0] ;  /* 0x0000e00030217984 */ /* 0x000f280000000800 */
[----:B------:R-:W5:Y:S04]  /*4270*/  LDS R37, [R48+0x118] ;  /* 0x0001180030257984 */ /* 0x000f680000000800 */
[----:B------:R-:W5:Y:S04]  /*4280*/  LDS R97, [R48+0x150] ;  /* 0x0001500030617984 */ /* 0x000f680000000800 */
[----:B------:R-:W5:Y:S04]  /*4290*/  LDS.128 R88, [R51+0x200] ;  /* 0x0002000033587984 */ /* 0x000f680000000c00 */
[----:B------:R-:W5:Y:S04]  /*42a0*/  LDS.128 R4, [R51+0x400] ;  /* 0x0004000033047984 */ /* 0x000f680000000c00 */
[----:B------:R-:W5:Y:S04]  /*42b0*/  LDS.128 R12, [R51+0x500] ;  /* 0x00050000330c7984 */ /* 0x000f680000000c00 */
[----:B------:R-:W5:Y:S04]  /*42c0*/  LDS.128 R92, [R51+0x300] ;  /* 0x00030000335c7984 */ /* 0x000f680000000c00 */
[----:B------:R-:W5:Y:S01]  /*42d0*/  LDS R23, [R48+0x188] ;  /* 0x0001880030177984 */ /* 0x000f620000000800 */
[-C--:B------:R-:W-:Y:S01]  /*42e0*/  FFMA R144, R74, R31.reuse, R154 ;  /* 0x0000001f4a907223 */ /* 0x080fe2000000009a */
[C---:B------:R-:W-:Y:S01]  /*42f0*/  FFMA R178, R72.reuse, R31, R30 ;  /* 0x0000001f48b27223 */ /* 0x040fe2000000001e */
[C---:B0-----:R-:W-:Y:S01]  /*4300*/  FFMA R22, R3.reuse, R84, R32 ;  /* 0x0000005403167223 */ /* 0x041fe20000000020 */
[C---:B------:R-:W-:Y:S01]  /*4310*/  FFMA R150, R72.reuse, R11, R10 ;  /* 0x0000000b48967223 */ /* 0x040fe2000000000a */
[----:B------:R-:W-:Y:S01]  /*4320*/  FFMA R154, R72, R19, R18 ;  /* 0x00000013489a7223 */ /* 0x000fe20000000012 */
[C---:B-1----:R-:W-:Y:S01]  /*4330*/  FFMA R32, R84.reuse, R21, R17 ;  /* 0x0000001554207223 */ /* 0x042fe20000000011 */
[----:B--2---:R-:W-:Y:S01]  /*4340*/  FFMA R102, R84, R29, R16 ;  /* 0x0000001d54667223 */ /* 0x004fe20000000010 */
[C---:B---3--:R-:W-:Y:S01]  /*4350*/  FFMA R30, R80.reuse, R21, R9 ;  /* 0x00000015501e7223 */ /* 0x048fe20000000009 */
[----:B------:R-:W-:Y:S01]  /*4360*/  FFMA R76, R80, R25, R8 ;  /* 0x00000019504c7223 */ /* 0x000fe20000000008 */
[----:B------:R-:W-:Y:S01]  /*4370*/  FFMA R180, R72, R35, R34 ;  /* 0x0000002348b47223 */ /* 0x000fe20000000022 */
[----:B------:R-:W-:Y:S01]  /*4380*/  FFMA R20, R3, R80, R28 ;  /* 0x0000005003147223 */ /* 0x000fe2000000001c */
[C---:B------:R-:W-:Y:S01]  /*4390*/  FFMA R100, R80.reuse, R29, R100 ;  /* 0x0000001d50647223 */ /* 0x040fe20000000064 */
[C---:B----4-:R-:W-:Y:S01]  /*43a0*/  FFMA R116, R80.reuse, R33, R116 ;  /* 0x0000002150747223 */ /* 0x050fe20000000074 */
[----:B------:R-:W0:Y:S01]  /*43b0*/  LDS.128 R8, [R51+0x600] ;  /* 0x0006000033087984 */ /* 0x000e220000000c00 */
[-C--:B-----5:R-:W-:Y:S01]  /*43c0*/  FFMA R132, R80, R37.reuse, R132 ;  /* 0x0000002550847223 */ /* 0x0a0fe20000000084 */
[----:B------:R-:W-:-:S02]  /*43d0*/  FFMA R134, R84, R37, R24 ;  /* 0x0000002554867223 */ /* 0x000fc40000000018 */
[----:B------:R-:W1:Y:S01]  /*43e0*/  LDS.128 R16, [R51+0x700] ;  /* 0x0007000033107984 */ /* 0x000e620000000c00 */
[----:B------:R-:W-:-:S03]  /*43f0*/  FFMA R148, R80, R97, R148 ;  /* 0x0000006150947223 */ /* 0x000fc60000000094 */
[----:B------:R-:W2:Y:S01]  /*4400*/  LDS R35, [R48+0x1c0] ;  /* 0x0001c00030237984 */ /* 0x000ea20000000800 */
        /* <DEDUP_REMOVED lines=16> */
[----:B------:R-:W-:Y:S01]  /*4510*/  LDS R119, [R48+0x230] ;  /* 0x0002300030777984 */ /* 0x000fe20000000800 */
[----:B------:R-:W-:Y:S01]  /*4520*/  FFMA R130, R78, R31, R130 ;  /* 0x0000001f4e827223 */ /* 0x000fe20000000082 */
[----:B------:R-:W-:-:S02]  /*4530*/  FFMA R31, R23, R13, R4 ;  /* 0x0000000d171f7223 */ /* 0x000fc40000000004 */
[----:B------:R-:W3:Y:S04]  /*4540*/  LDS R103, [R48+0x1f8] ;  /* 0x0001f80030677984 */ /* 0x000ee80000000800 */
[----:B------:R-:W4:Y:S04]  /*4550*/  LDS R135, [R48+0x268] ;  /* 0x0002680030877984 */ /* 0x000f280000000800 */
[----:B------:R-:W5:Y:S04]  /*4560*/  LDS R151, [R48+0x2a0] ;  /* 0x0002a00030977984 */ /* 0x000f680000000800 */
[----:B------:R-:W5:Y:S04]  /*4570*/  LDS R167, [R48+0x2d8] ;  /* 0x0002d80030a77984 */ /* 0x000f680000000800 */
[----:B------:R-:W5:Y:S01]  /*4580*/  LDS R4, [R48+0x310] ;  /* 0x0003100030047984 */ /* 0x000f620000000800 */
[-C--:B------:R-:W-:Y:S01]  /*4590*/  FFMA R128, R78, R27.reuse, R128 ;  /* 0x0000001b4e807223 */ /* 0x080fe20000000080 */
[----:B------:R-:W-:Y:S01]  /*45a0*/  FFMA R74, R72, R27, R26 ;  /* 0x0000001b484a7223 */ /* 0x000fe2000000001a */
        /* <DEDUP_REMOVED lines=22> */
[C---:B-1----:R-:W-:Y:S01]  /*4710*/  FFMA R74, R16.reuse, R21, R111 ;  /* 0x00000015104a7223 */ /* 0x042fe2000000006f */
        /* <DEDUP_REMOVED lines=18> */
[----:B------:R-:W-:Y:S01]  /*4840*/  FFMA R101, R35, R9, R72 ;  /* 0x0000000923657223 */ /* 0x000fe20000000048 */
[-C--:B------:R-:W-:Y:S01]  /*4850*/  FFMA R23, R23, R17.reuse, R8 ;  /* 0x0000001117177223 */ /* 0x080fe20000000008 */
[----:B------:R-:W-:Y:S01]  /*4860*/  FFMA R35, R35, R17, R74 ;  /* 0x0000001123237223 */ /* 0x000fe2000000004a */
[C---:B---3--:R-:W-:Y:S01]  /*4870*/  FFMA R105, R103.reuse, R81, R76 ;  /* 0x0000005167697223 */ /* 0x048fe2000000004c */
[C---:B------:R-:W-:Y:S01]  /*4880*/  FFMA R107, R103.reuse, R85, R78 ;  /* 0x00000055676b7223 */ /* 0x040fe2000000004e */
[C---:B------:R-:W-:Y:S01]  /*4890*/  FFMA R109, R103.reuse, R89, R80 ;  /* 0x00000059676d7223 */ /* 0x040fe20000000050 */
[C---:B------:R-:W-:Y:S01]  /*48a0*/  FFMA R111, R103.reuse, R93, R84 ;  /* 0x0000005d676f7223 */ /* 0x040fe20000000054 */
[C---:B------:R-:W-:Y:S01]  /*48b0*/  FFMA R113, R103.reuse, R5, R88 ;  /* 0x0000000567717223 */ /* 0x040fe20000000058 */
[C---:B------:R-:W-:Y:S01]  /*48c0*/  FFMA R115, R103.reuse, R13, R92 ;  /* 0x0000000d67737223 */ /* 0x040fe2000000005c */
        /* <DEDUP_REMOVED lines=8> */
[----:B------:R-:W-:Y:S01]  /*4950*/  FFMA R133, R119, R9, R112 ;  /* 0x0000000977857223 */ /* 0x000fe20000000070 */
[----:B------:R-:W1:Y:S01]  /*4960*/  LDS R74, [R48+0x380] ;  /* 0x00038000304a7984 */ /* 0x000e620000000800 */
[C---:B----4-:R-:W-:Y:S01]  /*4970*/  FFMA R137, R135.reuse, R81, R116 ;  /* 0x0000005187897223 */ /* 0x050fe20000000074 */
[C---:B------:R-:W-:Y:S01]  /*4980*/  FFMA R139, R135.reuse, R85, R118 ;  /* 0x00000055878b7223 */ /* 0x040fe20000000076 */
        /* <DEDUP_REMOVED lines=16> */
[----:B------:R-:W2:Y:S01]  /*4a90*/  LDS R98, [R48+0x3b8] ;  /* 0x0003b80030627984 */ /* 0x000ea20000000800 */
[C---:B------:R-:W-:Y:S01]  /*4aa0*/  FFMA R17, R167.reuse, R17, R16 ;  /* 0x00000011a7117223 */ /* 0x040fe20000000010 */
[C---:B------:R-:W-:Y:S01]  /*4ab0*/  FFMA R8, R4.reuse, R82, R3 ;  /* 0x0000005204087223 */ /* 0x040fe20000000003 */
[C---:B------:R-:W-:Y:S01]  /*4ac0*/  FFMA R12, R4.reuse, R86, R21 ;  /* 0x00000056040c7223 */ /* 0x040fe20000000015 */
[----:B------:R-:W3:Y:S01]  /*4ad0*/  LDS R114, [R48+0x3f0] ;  /* 0x0003f00030727984 */ /* 0x000ee20000000800 */
[C---:B------:R-:W-:Y:S01]  /*4ae0*/  FFMA R16, R4.reuse, R90, R25 ;  /* 0x0000005a04107223 */ /* 0x040fe20000000019 */
[C---:B------:R-:W-:Y:S01]  /*4af0*/  FFMA R20, R4.reuse, R94, R27 ;  /* 0x0000005e04147223 */ /* 0x040fe2000000001b */
[C---:B------:R-:W-:Y:S01]  /*4b00*/  FFMA R22, R4.reuse, R6, R29 ;  /* 0x0000000604167223 */ /* 0x040fe2000000001d */
[----:B------:R-:W4:Y:S01]  /*4b10*/  LDS R130, [R48+0x428] ;  /* 0x0004280030827984 */ /* 0x000f220000000800 */
[C---:B------:R-:W-:Y:S01]  /*4b20*/  FFMA R24, R4.reuse, R14, R31 ;  /* 0x0000000e04187223 */ /* 0x040fe2000000001f */
[C---:B------:R-:W-:Y:S01]  /*4b30*/  FFMA R26, R4.reuse, R10, R33 ;  /* 0x0000000a041a7223 */ /* 0x040fe20000000021 */
[----:B------:R-:W-:Y:S01]  /*4b40*/  FFMA R4, R4, R18, R23 ;  /* 0x0000001204047223 */ /* 0x000fe20000000017 */
[----:B------:R-:W5:Y:S04]  /*4b50*/  LDS R146, [R48+0x460] ;  /* 0x0004600030927984 */ /* 0x000f680000000800 */
[----:B------:R-:W5:Y:S04]  /*4b60*/  LDS R3, [R48+0x498] ;  /* 0x0004980030037984 */ /* 0x000f680000000800 */
[----:B------:R-:W5:Y:S04]  /*4b70*/  LDS R21, [R48+0x4d0] ;  /* 0x0004d00030157984 */ /* 0x000f680000000800 */
[----:B------:R-:W5:Y:S01]  /*4b80*/  LDS R23, [R48+0x508] ;  /* 0x0005080030177984 */ /* 0x000f620000000800 */
[C---:B------:R-:W-:Y:S01]  /*4b90*/  FFMA R81, R167.reuse, R81, R148 ;  /* 0x00000051a7517223 */ /* 0x040fe20000000094 */
[C---:B------:R-:W-:Y:S01]  /*4ba0*/  FFMA R5, R167.reuse, R5, R156 ;  /* 0x00000005a7057223 */ /* 0x040fe2000000009c */
[C---:B------:R-:W-:Y:S01]  /*4bb0*/  FFMA R85, R167.reuse, R85, R150 ;  /* 0x00000055a7557223 */ /* 0x040fe20000000096 */
[C---:B------:R-:W-:Y:S01]  /*4bc0*/  FFMA R89, R167.reuse, R89, R152 ;  /* 0x00000059a7597223 */ /* 0x040fe20000000098 */
[C---:B------:R-:W-:Y:S01]  /*4bd0*/  FFMA R93, R167.reuse, R93, R154 ;  /* 0x0000005da75d7223 */ /* 0x040fe2000000009a */
        /* <DEDUP_REMOVED lines=30> */
[C---:B----4-:R-:W-:Y:S01]  /*4dc0*/  FFMA R132, R130.reuse, R82, R153 ;  /* 0x0000005282847223 */ /* 0x050fe20000000099 */
        /* <DEDUP_REMOVED lines=8> */
[----:B------:R-:W-:Y:S01]  /*4e50*/  FFMA R130, R130, R18, R151 ;  /* 0x0000001282827223 */ /* 0x000fe20000000097 */
[C---:B-----5:R-:W-:Y:S01]  /*4e60*/  FFMA R82, R146.reuse, R82, R81 ;  /* 0x0000005292527223 */ /* 0x060fe20000000051 */
[C---:B------:R-:W-:Y:S01]  /*4e70*/  FFMA R6, R146.reuse, R6, R5 ;  /* 0x0000000692067223 */ /* 0x040fe20000000005 */
[----:B------:R-:W0:Y:S01]  /*4e80*/  LDS R33, [R48+0x578] ;  /* 0x0005780030217984 */ /* 0x000e220000000800 */
[C---:B------:R-:W-:Y:S01]  /*4e90*/  FFMA R13, R167.reuse, R13, R158 ;  /* 0x0000000da70d7223 */ /* 0x040fe2000000009e */
[----:B------:R-:W-:Y:S01]  /*4ea0*/  FFMA R9, R167, R9, R160 ;  /* 0x00000009a7097223 */ /* 0x000fe200000000a0 */
[C---:B------:R-:W-:Y:S01]  /*4eb0*/  FFMA R86, R146.reuse, R86, R85 ;  /* 0x0000005692567223 */ /* 0x040fe20000000055 */
[C---:B------:R-:W-:Y:S01]  /*4ec0*/  FFMA R90, R146.reuse, R90, R89 ;  /* 0x0000005a925a7223 */ /* 0x040fe20000000059 */
[C---:B------:R-:W-:Y:S01]  /*4ed0*/  FFMA R94, R146.reuse, R94, R93 ;  /* 0x0000005e925e7223 */ /* 0x040fe2000000005d */
[----:B------:R-:W1:Y:S01]  /*4ee0*/  LDS R5, [R48+0x540] ;  /* 0x0005400030057984 */ /* 0x000e620000000800 */
[C---:B------:R-:W-:Y:S01]  /*4ef0*/  FFMA R18, R146.reuse, R18, R17 ;  /* 0x0000001292127223 */ /* 0x040fe20000000011 */
[C---:B------:R-:W-:Y:S01]  /*4f00*/  FFMA R17, R3.reuse, R91, R16 ;  /* 0x0000005b03117223 */ /* 0x040fe20000000010 */
[C---:B------:R-:W-:Y:S01]  /*4f10*/  FFMA R37, R3.reuse, R95, R20 ;  /* 0x0000005f03257223 */ /* 0x040fe20000000014 */
[----:B------:R-:W2:Y:S01]  /*4f20*/  LDS R81, [R48+0x5b0] ;  /* 0x0005b00030517984 */ /* 0x000ea20000000800 */
[----:B------:R-:W-:Y:S01]  /*4f30*/  FFMA R61, R3, R7, R22 ;  /* 0x00000007033d7223 */ /* 0x000fe20000000016 */
[C---:B------:R-:W-:Y:S01]  /*4f40*/  FFMA R67, R21.reuse, R83, R30 ;  /* 0x0000005315437223 */ /* 0x040fe2000000001e */
[C---:B------:R-:W-:Y:S01]  /*4f50*/  FFMA R85, R21.reuse, R87, R32 ;  /* 0x0000005715557223 */ /* 0x040fe20000000020 */
[----:B------:R-:W3:Y:S01]  /*4f60*/  LDS R171, [R48+0x5e8] ;  /* 0x0005e80030ab7984 */ /* 0x000ee20000000800 */
        /* <DEDUP_REMOVED lines=14> */
[----:B------:R-:W-:Y:S01]  /*5050*/  LDS R16, [R48+0x620] ;  /* 0x0006200030107984 */ /* 0x000fe20000000800 */
[C---:B------:R-:W-:Y:S01]  /*5060*/  FFMA R14, R146.reuse, R14, R13 ;  /* 0x0000000e920e7223 */ /* 0x040fe2000000000d */
[----:B------:R-:W-:-:S02]  /*5070*/  FFMA R10, R146, R10, R9 ;  /* 0x0000000a920a7223 */ /* 0x000fc40000000009 */
[----:B------:R-:W4:Y:S01]  /*5080*/  LDS.128 R20, [R51+0x10] ;  /* 0x0000100033147984 */ /* 0x000f220000000c00 */
[C---:B------:R-:W-:Y:S01]  /*5090*/  FFMA R63, R3.reuse, R15, R24 ;  /* 0x0000000f033f7223 */ /* 0x040fe20000000018 */
[C---:B------:R-:W-:Y:S02]  /*50a0*/  FFMA R65, R3.reuse, R11, R26 ;  /* 0x0000000b03417223 */ /* 0x040fe4000000001a */
[----:B------:R-:W5:Y:S04]  /*50b0*/  LDS R68, [R48+0x658] ;  /* 0x0006580030447984 */ /* 0x000f680000000800 */
[----:B------:R-:W5:Y:S04]  /*50c0*/  LDS R88, [R48+0x690] ;  /* 0x0006900030587984 */ /* 0x000f680000000800 */
[----:B------:R-:W5:Y:S04]  /*50d0*/  LDS R146, [R48+0x6c8] ;  /* 0x0006c80030927984 */ /* 0x000f680000000800 */
[----:B------:R-:W5:Y:S04]  /*50e0*/  LDS R148, [R48+0x700] ;  /* 0x0007000030947984 */ /* 0x000f680000000800 */
[----:B------:R-:W5:Y:S04]  /*50f0*/  LDS R150, [R48+0x738] ;  /* 0x0007380030967984 */ /* 0x000f680000000800 */
[----:B------:R-:W5:Y:S04]  /*5100*/  LDS R152, [R48+0x770] ;  /* 0x0007700030987984 */ /* 0x000f680000000800 */
[----:B------:R-:W5:Y:S04]  /*5110*/  LDS.128 R24, [R51+0x110] ;  /* 0x0001100033187984 */ /* 0x000f680000000c00 */
[----:B------:R-:W5:Y:S01]  /*5120*/  LDS.128 R28, [R51+0x210] ;  /* 0x00021000331c7984 */ /* 0x000f620000000c00 */
        /* <DEDUP_REMOVED lines=8> */
[C---:B------:R-:W-:Y:S01]  /*51b0*/  FFMA R151, R33.reuse, R11, R128 ;  /* 0x0000000b21977223 */ /* 0x040fe20000000080 */
[-C--:B------:R-:W-:Y:S01]  /*51c0*/  FFMA R153, R33, R19.reuse, R114 ;  /* 0x0000001321997223 */ /* 0x080fe20000000072 */
[----:B------:R-:W-:Y:S01]  /*51d0*/  FFMA R3, R3, R19, R4 ;  /* 0x0000001303037223 */ /* 0x000fe20000000004 */
[C---:B-1----:R-:W-:Y:S01]  /*51e0*/  FFMA R123, R5.reuse, R83, R100 ;  /* 0x00000053057b7223 */ /* 0x042fe20000000064 */
[----:B------:R-:W-:Y:S01]  /*51f0*/  FFMA R137, R5, R19, R98 ;  /* 0x0000001305897223 */ /* 0x000fe20000000062 */
[----:B------:R-:W0:Y:S01]  /*5200*/  LDS.128 R32, [R51+0x310] ;  /* 0x0003100033207984 */ /* 0x000e220000000c00 */
[C---:B--2---:R-:W-:Y:S01]  /*5210*/  FFMA R155, R81.reuse, R83, R132 ;  /* 0x00000053519b7223 */ /* 0x044fe20000000084 */
[C---:B------:R-:W-:Y:S01]  /*5220*/  FFMA R157, R81.reuse, R87, R134 ;  /* 0x00000057519d7223 */ /* 0x040fe20000000086 */
[C---:B------:R-:W-:Y:S01]  /*5230*/  FFMA R159, R81.reuse, R91, R136 ;  /* 0x0000005b519f7223 */ /* 0x040fe20000000088 */
[C---:B------:R-:W-:Y:S01]  /*5240*/  FFMA R161, R81.reuse, R95, R138 ;  /* 0x0000005f51a17223 */ /* 0x040fe2000000008a */
[C---:B------:R-:W-:Y:S01]  /*5250*/  FFMA R163, R81.reuse, R7, R140 ;  /* 0x0000000751a37223 */ /* 0x040fe2000000008c */
[C---:B------:R-:W-:Y:S01]  /*5260*/  FFMA R165, R81.reuse, R15, R142 ;  /* 0x0000000f51a57223 */ /* 0x040fe2000000008e */
[C---:B------:R-:W-:Y:S01]  /*5270*/  FFMA R167, R81.reuse, R11, R144 ;  /* 0x0000000b51a77223 */ /* 0x040fe20000000090 */
[----:B------:R-:W-:Y:S01]  /*5280*/  FFMA R169, R81, R19, R130 ;  /* 0x0000001351a97223 */ /* 0x000fe20000000082 */
[----:B---3--:R-:W-:Y:S01]  /*5290*/  FFMA R173, R171, R83, R82 ;  /* 0x00000053abad7223 */ /* 0x008fe20000000052 */
[C---:B------:R-:W-:Y:S01]  /*52a0*/  FFMA R125, R5.reuse, R87, R102 ;  /* 0x00000057057d7223 */ /* 0x040fe20000000066 */
[C---:B------:R-:W-:Y:S01]  /*52b0*/  FFMA R127, R5.reuse, R91, R104 ;  /* 0x0000005b057f7223 */ /* 0x040fe20000000068 */
[C---:B------:R-:W-:Y:S01]  /*52c0*/  FFMA R129, R5.reuse, R95, R106 ;  /* 0x0000005f05817223 */ /* 0x040fe2000000006a */
[C---:B------:R-:W-:Y:S01]  /*52d0*/  FFMA R131, R5.reuse, R7, R108 ;  /* 0x0000000705837223 */ /* 0x040fe2000000006c */
[C---:B------:R-:W-:Y:S01]  /*52e0*/  FFMA R133, R5.reuse, R15, R110 ;  /* 0x0000000f05857223 */ /* 0x040fe2000000006e */
[----:B------:R-:W-:Y:S01]  /*52f0*/  FFMA R135, R5, R11, R112 ;  /* 0x0000000b05877223 */ /* 0x000fe20000000070 */
[----:B------:R-:W1:Y:S01]  /*5300*/  LDS.128 R80, [R51+0x410] ;  /* 0x0004100033507984 */ /* 0x000e620000000c00 */
[C---:B------:R-:W-:Y:S01]  /*5310*/  FFMA R175, R171.reuse, R7, R6 ;  /* 0x00000007abaf7223 */ /* 0x040fe20000000006 */
[C---:B------:R-:W-:Y:S01]  /*5320*/  FFMA R19, R171.reuse, R19, R18 ;  /* 0x00000013ab137223 */ /* 0x040fe20000000012 */
[C---:B------:R-:W-:Y:S01]  /*5330*/  FFMA R87, R171.reuse, R87, R86 ;  /* 0x00000057ab577223 */ /* 0x040fe20000000056 */
[C---:B------:R-:W-:Y:S01]  /*5340*/  FFMA R179, R171.reuse, R11, R10 ;  /* 0x0000000babb37223 */ /* 0x040fe2000000000a */
[----:B------:R-:W2:Y:S01]  /*5350*/  LDS.128 R4, [R51+0x510] ;  /* 0x0005100033047984 */ /* 0x000ea20000000c00 */
[----:B----4-:R-:W-:Y:S01]  /*5360*/  FFMA R18, R16, R20, R9 ;  /* 0x0000001410127223 */ /* 0x010fe20000000009 */
[----:B------:R-:W-:-:S02]  /*5370*/  FFMA R91, R171, R91, R90 ;  /* 0x0000005bab5b7223 */ /* 0x000fc4000000005a */
[----:B------:R-:W3:Y:S01]  /*5380*/  LDS.128 R8, [R51+0x610] ;  /* 0x0006100033087984 */ /* 0x000ee20000000c00 */
[C---:B-----5:R-:W-:Y:S01]  /*5390*/  FFMA R70, R20.reuse, R68, R67 ;  /* 0x0000004414467223 */ /* 0x060fe20000000043 */
        /* <DEDUP_REMOVED lines=14> */
[----:B------:R-:W4:Y:S01]  /*5480*/  LDS R17, [R48+0x7a8] ;  /* 0x0007a80030117984 */ /* 0x000f220000000800 */
[----:B------:R-:W-:Y:S01]  /*5490*/  FFMA R177, R171, R15, R14 ;  /* 0x0000000fabb17223 */ /* 0x000fe2000000000e */
[C---:B------:R-:W-:Y:S01]  /*54a0*/  FFMA R74, R28.reuse, R68, R89 ;  /* 0x000000441c4a7223 */ /* 0x040fe20000000059 */
[C---:B------:R-:W-:Y:S01]  /*54b0*/  FFMA R92, R28.reuse, R88, R111 ;  /* 0x000000581c5c7223 */ /* 0x040fe2000000006f */
[C---:B------:R-:W-:Y:S01]  /*54c0*/  FFMA R106, R28.reuse, R146, R127 ;  /* 0x000000921c6a7223 */ /* 0x040fe2000000007f */
[C---:B------:R-:W-:Y:S01]  /*54d0*/  FFMA R120, R28.reuse, R148, R143 ;  /* 0x000000941c787223 */ /* 0x040fe2000000008f */
[C---:B------:R-:W-:Y:S01]  /*54e0*/  FFMA R134, R28.reuse, R150, R159 ;  /* 0x000000961c867223 */ /* 0x040fe2000000009f */
[----:B------:R-:W-:Y:S01]  /*54f0*/  FFMA R156, R28, R152, R91 ;  /* 0x000000981c9c7223 */ /* 0x000fe2000000005b */
[----:B0-----:R-:W-:Y:S01]  /*5500*/  FFMA R28, R16, R32, R37 ;  /* 0x00000020101c7223 */ /* 0x001fe20000000025 */
[C---:B------:R-:W-:Y:S01]  /*5510*/  FFMA R76, R32.reuse, R68, R93 ;  /* 0x00000044204c7223 */ /* 0x040fe2000000005d */
[C---:B------:R-:W-:Y:S01]  /*5520*/  FFMA R94, R32.reuse, R88, R113 ;  /* 0x00000058205e7223 */ /* 0x040fe20000000071 */
[C---:B------:R-:W-:Y:S01]  /*5530*/  FFMA R108, R32.reuse, R146, R129 ;  /* 0x00000092206c7223 */ /* 0x040fe20000000081 */
[C---:B------:R-:W-:Y:S01]  /*5540*/  FFMA R122, R32.reuse, R148, R145 ;  /* 0x00000094207a7223 */ /* 0x040fe20000000091 */
[C---:B------:R-:W-:Y:S01]  /*5550*/  FFMA R136, R32.reuse, R150, R161 ;  /* 0x0000009620887223 */ /* 0x040fe200000000a1 */
[----:B------:R-:W-:Y:S01]  /*5560*/  FFMA R158, R32, R152, R95 ;  /* 0x00000098209e7223 */ /* 0x000fe2000000005f */
[----:B-1----:R-:W-:Y:S01]  /*5570*/  FFMA R32, R16, R80, R61 ;  /* 0x0000005010207223 */ /* 0x002fe2000000003d */
[C---:B------:R-:W-:Y:S01]  /*5580*/  FFMA R78, R80.reuse, R68, R97 ;  /* 0x00000044504e7223 */ /* 0x040fe20000000061 */
[C---:B------:R-:W-:Y:S01]  /*5590*/  FFMA R96, R80.reuse, R88, R115 ;  /* 0x0000005850607223 */ /* 0x040fe20000000073 */
[C---:B------:R-:W-:Y:S01]  /*55a0*/  FFMA R110, R80.reuse, R146, R131 ;  /* 0x00000092506e7223 */ /* 0x040fe20000000083 */
[C---:B------:R-:W-:Y:S01]  /*55b0*/  FFMA R124, R80.reuse, R148, R147 ;  /* 0x00000094507c7223 */ /* 0x040fe20000000093 */
[C---:B------:R-:W-:Y:S01]  /*55c0*/  FFMA R138, R80.reuse, R150, R163 ;  /* 0x00000096508a7223 */ /* 0x040fe200000000a3 */
[----:B------:R-:W-:Y:S01]  /*55d0*/  FFMA R160, R80, R152, R175 ;  /* 0x0000009850a07223 */ /* 0x000fe200000000af */
[----:B--2---:R-:W-:Y:S01]  /*55e0*/  FFMA R36, R16, R4, R63 ;  /* 0x0000000410247223 */ /* 0x004fe2000000003f */
[C---:B------:R-:W-:Y:S01]  /*55f0*/  FFMA R80, R4.reuse, R68, R101 ;  /* 0x0000004404507223 */ /* 0x040fe20000000065 */
[C---:B------:R-:W-:Y:S01]  /*5600*/  FFMA R98, R4.reuse, R88, R117 ;  /* 0x0000005804627223 */ /* 0x040fe20000000075 */
[C---:B------:R-:W-:Y:S01]  /*5610*/  FFMA R112, R4.reuse, R146, R133 ;  /* 0x0000009204707223 */ /* 0x040fe20000000085 */
[C---:B------:R-:W-:Y:S01]  /*5620*/  FFMA R126, R4.reuse, R148, R149 ;  /* 0x00000094047e7223 */ /* 0x040fe20000000095 */
[C---:B------:R-:W-:Y:S01]  /*5630*/  FFMA R140, R4.reuse, R150, R165 ;  /* 0x00000096048c7223 */ /* 0x040fe200000000a5 */
[----:B------:R-:W-:Y:S01]  /*5640*/  FFMA R162, R4, R152, R177 ;  /* 0x0000009804a27223 */ /* 0x000fe200000000b1 */
[----:B------:R-:W0:Y:S01]  /*5650*/  LDS.128 R12, [R51+0x710] ;  /* 0x00071000330c7984 */ /* 0x000e220000000c00 */
[----:B---3--:R-:W-:Y:S01]  /*5660*/  FFMA R4, R16, R8, R65 ;  /* 0x0000000810047223 */ /* 0x008fe20000000041 */
[C---:B------:R-:W-:Y:S01]  /*5670*/  FFMA R128, R8.reuse, R148, R151 ;  /* 0x0000009408807223 */ /* 0x040fe20000000097 */
[C---:B------:R-:W-:Y:S01]  /*5680*/  FFMA R114, R8.reuse, R146, R135 ;  /* 0x0000009208727223 */ /* 0x040fe20000000087 */
[----:B------:R-:W1:Y:S01]  /*5690*/  LDS R85, [R48+0x7e0] ;  /* 0x0007e00030557984 */ /* 0x000e620000000800 */
[----:B------:R-:W-:-:S03]  /*56a0*/  FFMA R142, R8, R150, R167 ;  /* 0x00000096088e7223 */ /* 0x000fc600000000a7 */
[----:B------:R-:W2:Y:S04]  /*56b0*/  LDS R107, [R48+0x818] ;  /* 0x00081800306b7984 */ /* 0x000ea80000000800 */
[----:B------:R-:W3:Y:S01]  /*56c0*/  LDS R123, [R48+0x850] ;  /* 0x00085000307b7984 */ /* 0x000ee20000000800 */
[----:B----4-:R-:W-:-:S03]  /*56d0*/  FFMA R67, R17, R9, R4 ;  /* 0x0000000911437223 */ /* 0x010fc60000000004 */
[----:B------:R-:W4:Y:S04]  /*56e0*/  LDS R151, [R48+0x8c0] ;  /* 0x0008c00030977984 */ /* 0x000f280000000800 */
[----:B------:R-:W5:Y:S04]  /*56f0*/  LDS R135, [R48+0x888] ;  /* 0x0008880030877984 */ /* 0x000f680000000800 */
[----:B------:R-:W5:Y:S04]  /*5700*/  LDS R167, [R48+0x8f8] ;  /* 0x0008f80030a77984 */ /* 0x000f680000000800 */
[----:B------:R-:W5:Y:S01]  /*5710*/  LDS R4, [R48+0x930] ;  /* 0x0009300030047984 */ /* 0x000f620000000800 */
[C---:B------:R-:W-:Y:S01]  /*5720*/  FFMA R84, R8.reuse, R68, R103 ;  /* 0x0000004408547223 */ /* 0x040fe20000000067 */
[C---:B------:R-:W-:Y:S01]  /*5730*/  FFMA R100, R8.reuse, R88, R119 ;  /* 0x0000005808647223 */ /* 0x040fe20000000077 */
[----:B------:R-:W-:Y:S01]  /*5740*/  FFMA R8, R8, R152, R179 ;  /* 0x0000009808087223 */ /* 0x000fe200000000b3 */
[----:B------:R-:W-:-:S02]  /*5750*/  FFMA R63, R17, R81, R32 ;  /* 0x00000051113f7223 */ /* 0x000fc40000000020 */
[----:B------:R-:W5:Y:S01]  /*5760*/  LDS R32, [R48+0x968] ;  /* 0x0009680030207984 */ /* 0x000f620000000800 */
[----:B0-----:R-:W-:Y:S01]  /*5770*/  FFMA R16, R16, R12, R3 ;  /* 0x0000000c10107223 */ /* 0x001fe20000000003 */
[C---:B------:R-:W-:Y:S01]  /*5780*/  FFMA R146, R12.reuse, R146, R137 ;  /* 0x000000920c927223 */ /* 0x040fe20000000089 */
[----:B------:R-:W-:Y:S01]  /*5790*/  FFMA R3, R17, R21, R18 ;  /* 0x0000001511037223 */ /* 0x000fe20000000012 */
[C---:B------:R-:W-:Y:S01]  /*57a0*/  FFMA R148, R12.reuse, R148, R153 ;  /* 0x000000940c947223 */ /* 0x040fe20000000099 */
[----:B------:R-:W-:Y:S01]  /*57b0*/  FFMA R88, R12, R88, R121 ;  /* 0x000000580c587223 */ /* 0x000fe20000000079 */
[C---:B-1----:R-:W-:Y:S01]  /*57c0*/  FFMA R97, R85.reuse, R5, R80 ;  /* 0x0000000555617223 */ /* 0x042fe20000000050 */
[----:B------:R-:W-:Y:S01]  /*57d0*/  FFMA R101, R85, R9, R84 ;  /* 0x0000000955657223 */ /* 0x000fe20000000054 */
[----:B------:R-:W0:Y:S01]  /*57e0*/  LDS R80, [R48+0x9a0] ;  /* 0x0009a00030507984 */ /* 0x000e220000000800 */
[C---:B--2---:R-:W-:Y:S01]  /*57f0*/  FFMA R115, R107.reuse, R5, R98 ;  /* 0x000000056b737223 */ /* 0x044fe20000000062 */
[----:B------:R-:W-:-:S02]  /*5800*/  FFMA R117, R107, R9, R100 ;  /* 0x000000096b757223 */ /* 0x000fc40000000064 */
[----:B------:R-:W1:Y:S01]  /*5810*/  LDS R98, [R48+0x9d8] ;  /* 0x0009d80030627984 */ /* 0x000e620000000800 */
[C---:B---3--:R-:W-:Y:S01]  /*5820*/  FFMA R133, R123.reuse, R9, R114 ;  /* 0x000000097b857223 */ /* 0x048fe20000000072 */
[C---:B------:R-:W-:Y:S01]  /*5830*/  FFMA R119, R123.reuse, R21, R102 ;  /* 0x000000157b777223 */ /* 0x040fe20000000066 */
[C---:B------:R-:W-:Y:S01]  /*5840*/  FFMA R121, R123.reuse, R25, R104 ;  /* 0x000000197b797223 */ /* 0x040fe20000000068 */
[----:B------:R-:W-:Y:S01]  /*5850*/  FFMA R125, R123, R29, R106 ;  /* 0x0000001d7b7d7223 */ /* 0x000fe2000000006a */
[----:B----4-:R-:W-:Y:S01]  /*5860*/  FFMA R153, R151, R21, R130 ;  /* 0x0000001597997223 */ /* 0x010fe20000000082 */
[C---:B------:R-:W-:Y:S01]  /*5870*/  FFMA R127, R123.reuse, R33, R108 ;  /* 0x000000217b7f7223 */ /* 0x040fe2000000006c */
[C---:B------:R-:W-:Y:S01]  /*5880*/  FFMA R129, R123.reuse, R81, R110 ;  /* 0x000000517b817223 */ /* 0x040fe2000000006e */
[----:B------:R-:W-:Y:S01]  /*5890*/  FFMA R131, R123, R5, R112 ;  /* 0x000000057b837223 */ /* 0x000fe20000000070 */
[-C--:B-----5:R-:W-:Y:S01]  /*58a0*/  FFMA R149, R135, R9.reuse, R128 ;  /* 0x0000000987957223 */ /* 0x0a0fe20000000080 */
[----:B------:R-:W-:Y:S01]  /*58b0*/  FFMA R165, R151, R9, R142 ;  /* 0x0000000997a57223 */ /* 0x000fe2000000008e */
[----:B------:R-:W2:Y:S01]  /*58c0*/  LDS R114, [R48+0xa10] ;  /* 0x000a100030727984 */ /* 0x000ea20000000800 */
[----:B------:R-:W-:Y:S01]  /*58d0*/  FFMA R123, R123, R13, R146 ;  /* 0x0000000d7b7b7223 */ /* 0x000fe20000000092 */
[----:B------:R-:W-:-:S02]  /*58e0*/  FFMA R9, R167, R9, R8 ;  /* 0x00000009a7097223 */ /* 0x000fc40000000008 */
[----:B------:R-:W3:Y:S01]  /*58f0*/  LDS R130, [R48+0xa48] ;  /* 0x000a480030827984 */ /* 0x000ee20000000800 */
[----:B------:R-:W-:-:S03]  /*5900*/  FFMA R8, R4, R22, R3 ;  /* 0x0000001604087223 */ /* 0x000fc60000000003 */
[----:B------:R-:W4:Y:S04]  /*5910*/  LDS R146, [R48+0xa80] ;  /* 0x000a800030927984 */ /* 0x000f280000000800 */
[----:B------:R-:W5:Y:S01]  /*5920*/  LDS R3, [R48+0xab8] ;  /* 0x000ab80030037984 */ /* 0x000f620000000800 */
        /* <DEDUP_REMOVED lines=87> */
[C---:B----4-:R-:W-:Y:S01]  /*5ea0*/  FFMA R22, R146.reuse, R22, R21 ;  /* 0x0000001692167223 */ /* 0x050fe20000000015 */
[C---:B------:R-:W-:Y:S01]  /*5eb0*/  FFMA R26, R146.reuse, R26, R25 ;  /* 0x0000001a921a7223 */ /* 0x040fe20000000019 */
        /* <DEDUP_REMOVED lines=12> */
[C---:B------:R-:W-:Y:S01]  /*5f80*/  FFMA R152, R3.reuse, R11, R28 ;  /* 0x0000000b03987223 */ /* 0x040fe2000000001c */
[----:B------:R-:W-:Y:S01]  /*5f90*/  FFMA R154, R3, R15, R4 ;  /* 0x0000000f039a7223 */ /* 0x000fe20000000004 */
[----:B------:R-:W0:Y:S04]  /*5fa0*/  LDS R17, [R48+0xaf0] ;  /* 0x000af00030117984 */ /* 0x000e280000000800 */
[----:B------:R-:W1:Y:S04]  /*5fb0*/  LDS R19, [R48+0xb28] ;  /* 0x000b280030137984 */ /* 0x000e680000000800 */
[----:B------:R-:W2:Y:S04]  /*5fc0*/  LDS R3, [R48+0xb60] ;  /* 0x000b600030037984 */ /* 0x000ea80000000800 */
[----:B------:R-:W3:Y:S04]  /*5fd0*/  LDS R5, [R48+0xb98] ;  /* 0x000b980030057984 */ /* 0x000ee80000000800 */
[----:B------:R-:W4:Y:S04]  /*5fe0*/  LDS R9, [R48+0xbd0] ;  /* 0x000bd00030097984 */ /* 0x000f280000000800 */
[----:B------:R-:W5:Y:S01]  /*5ff0*/  LDS R13, [R48+0xc08] ;  /* 0x000c0800300d7984 */ /* 0x000f620000000800 */
[----:B------:R-:W-:Y:S06]  /*6000*/  BAR.SYNC.DEFER_BLOCKING 0x0 ;  /* 0x0000000000007b1d */ /* 0x000fec0000010000 */
[----:B------:R-:W-:Y:S04]  /*6010*/  STS [R50], R73 ;  /* 0x0000004932007388 */ /* 0x000fe80000000800 */
[----:B------:R-:W-:Y:S04]  /*6020*/  STS [R50+0x4], R71 ;  /* 0x0000044732007388 */ /* 0x000fe80000000800 */
[----:B------:R-:W-:Y:S04]  /*6030*/  STS [R50+0x8], R75 ;  /* 0x0000084b32007388 */ /* 0x000fe80000000800 */
[----:B------:R-:W-:Y:S04]  /*6040*/  STS [R50+0xc], R99 ;  /* 0x00000c6332007388 */ /* 0x000fe80000000800 */
[----:B------:R-:W-:Y:S04]  /*6050*/  STS [R50+0x10], R79 ;  /* 0x0000104f32007388 */ /* 0x000fe80000000800 */
[----:B------:R-:W-:Y:S04]  /*6060*/  STS [R50+0x14], R77 ;  /* 0x0000144d32007388 */ /* 0x000fe80000000800 */
[----:B------:R-:W-:Y:S04]  /*6070*/  STS [R50+0x18], R69 ;  /* 0x0000184532007388 */ /* 0x000fe80000000800 */
[----:B------:R-:W-:Y:S04]  /*6080*/  @!P3 STS [R49], R2 ;  /* 0x000000023100b388 */ /* 0x000fe80000000800 */
[----:B------:R-:W-:Y:S04]  /*6090*/  @!P0 STS [R49+0x4], R66 ;  /* 0x0000044231008388 */ /* 0x000fe80000000800 */
[----:B------:R-:W-:Y:S04]  /*60a0*/  @!P5 STS [R49+0x8], R64 ;  /* 0x000008403100d388 */ /* 0x000fe80000000800 */
[----:B------:R-:W-:Y:S04]  /*60b0*/  @!P1 STS [R49+0xc], R60 ;  /* 0x00000c3c31009388 */ /* 0x000fe80000000800 */
[----:B------:R-:W-:Y:S01]  /*60c0*/  @!P2 STS [R49+0x10], R62 ;  /* 0x0000103e3100a388 */ /* 0x000fe20000000800 */
[----:B------:R-:W-:Y:S01]  /*60d0*/  BAR.SYNC.DEFER_BLOCKING 0x0 ;  /* 0x0000000000007b1d */ /* 0x000fe20000010000 */
[C---:B0-----:R-:W-:Y:S01]  /*60e0*/  FFMA R89, R17.reuse, R27, R68 ;  /* 0x0000001b11597223 */ /* 0x041fe20000000044 */
        /* <DEDUP_REMOVED lines=8> */
[----:B------:R-:W-:-:S02]  /*6170*/  FFMA R164, R19, R15, R80 ;  /* 0x0000000f13a47223 */ /* 0x000fc40000000050 */
[----:B------:R-:W-:Y:S04]  /*6180*/  LDS R19, [R48+0x38] ;  /* 0x0000380030137984 */ /* 0x000fe80000000800 */
[----:B------:R-:W0:Y:S04]  /*6190*/  LDS.128 R68, [R51] ;  /* 0x0000000033447984 */ /* 0x000e280000000c00 */
[----:B------:R-:W1:Y:S01]  /*61a0*/  LDS.128 R64, [R51+0x100] ;  /* 0x0001000033407984 */ /* 0x000e620000000c00 */
[C---:B--2---:R-:W-:Y:S01]  /*61b0*/  FFMA R90, R3.reuse, R23, R100 ;  /* 0x00000017035a7223 */ /* 0x044fe20000000064 */
        /* <DEDUP_REMOVED lines=9> */
[----:B------:R-:W2:Y:S01]  /*6250*/  LDS R17, [R48] ;  /* 0x0000000030117984 */ /* 0x000ea20000000800 */
[C---:B------:R-:W-:Y:S01]  /*6260*/  FFMA R92, R3.reuse, R27, R102 ;  /* 0x0000001b035c7223 */ /* 0x040fe20000000066 */
[----:B------:R-:W-:Y:S01]  /*6270*/  FFMA R96, R3, R35, R106 ;  /* 0x0000002303607223 */ /* 0x000fe2000000006a */
[C---:B---3--:R-:W-:Y:S01]  /*6280*/  FFMA R108, R5.reuse, R27, R118 ;  /* 0x0000001b056c7223 */ /* 0x048fe20000000076 */
[----:B------:R-:W-:Y:S01]  /*6290*/  FFMA R112, R5, R35, R122 ;  /* 0x0000002305707223 */ /* 0x000fe2000000007a */
[----:B------:R-:W-:Y:S01]  /*62a0*/  FFMA R102, R3, R7, R110 ;  /* 0x0000000703667223 */ /* 0x000fe2000000006e */
[C---:B------:R-:W-:Y:S01]  /*62b0*/  FFMA R106, R5.reuse, R23, R116 ;  /* 0x00000017056a7223 */ /* 0x040fe20000000074 */
[----:B------:R-:W-:Y:S01]  /*62c0*/  FFMA R118, R5, R7, R126 ;  /* 0x0000000705767223 */ /* 0x000fe2000000007e */
[----:B----4-:R-:W-:Y:S01]  /*62d0*/  FFMA R122, R9, R23, R132 ;  /* 0x00000017097a7223 */ /* 0x010fe20000000084 */
[C---:B------:R-:W-:Y:S01]  /*62e0*/  FFMA R110, R5.reuse, R31, R120 ;  /* 0x0000001f056e7223 */ /* 0x040fe20000000078 */
[----:B------:R-:W-:Y:S01]  /*62f0*/  FFMA R116, R5, R83, R124 ;  /* 0x0000005305747223 */ /* 0x000fe2000000007c */
[C---:B------:R-:W-:Y:S01]  /*6300*/  FFMA R126, R9.reuse, R31, R136 ;  /* 0x0000001f097e7223 */ /* 0x040fe20000000088 */
[----:B------:R-:W-:Y:S01]  /*6310*/  FFMA R132, R9, R83, R140 ;  /* 0x0000005309847223 */ /* 0x000fe2000000008c */
[----:B------:R-:W-:Y:S01]  /*6320*/  FFMA R120, R5, R11, R128 ;  /* 0x0000000b05787223 */ /* 0x000fe20000000080 */
[C---:B------:R-:W-:Y:S01]  /*6330*/  FFMA R124, R9.reuse, R27, R134 ;  /* 0x0000001b097c7223 */ /* 0x040fe20000000086 */
[----:B------:R-:W-:Y:S01]  /*6340*/  FFMA R136, R9, R11, R144 ;  /* 0x0000000b09887223 */ /* 0x000fe20000000090 */
[----:B-----5:R-:W-:Y:S01]  /*6350*/  FFMA R140, R13, R27, R26 ;  /* 0x0000001b0d8c7223 */ /* 0x020fe2000000001a */
[----:B------:R-:W3:Y:S01]  /*6360*/  LDS R21, [R48+0x70] ;  /* 0x0000700030157984 */ /* 0x000ee20000000800 */
[----:B------:R-:W-:Y:S01]  /*6370*/  FFMA R166, R3, R15, R98 ;  /* 0x0000000f03a67223 */ /* 0x000fe20000000062 */
[C---:B------:R-:W-:Y:S01]  /*6380*/  FFMA R128, R9.reuse, R35, R138 ;  /* 0x0000002309807223 */ /* 0x040fe2000000008a */
[----:B------:R-:W-:Y:S01]  /*6390*/  FFMA R134, R9, R7, R142 ;  /* 0x0000000709867223 */ /* 0x000fe2000000008e */
[----:B------:R-:W4:Y:S01]  /*63a0*/  LDS R37, [R48+0xa8] ;  /* 0x0000a80030257984 */ /* 0x000f220000000800 */
[C---:B------:R-:W-:Y:S01]  /*63b0*/  FFMA R144, R13.reuse, R35, R34 ;  /* 0x000000230d907223 */ /* 0x040fe20000000022 */
[----:B------:R-:W-:-:S02]  /*63c0*/  FFMA R142, R13, R31, R30 ;  /* 0x0000001f0d8e7223 */ /* 0x000fc4000000001e */
[----:B------:R-:W5:Y:S01]  /*63d0*/  LDS R81, [R48+0xe0] ;  /* 0x0000e00030517984 */ /* 0x000f620000000800 */
[----:B0-----:R-:W-:-:S03]  /*63e0*/  FFMA R18, R68, R19, R29 ;  /* 0x0000001344127223 */ /* 0x001fc6000000001d */
[----:B------:R-:W0:Y:S04]  /*63f0*/  LDS R85, [R48+0x118] ;  /* 0x0001180030557984 */ /* 0x000e280000000800 */
[----:B------:R-:W0:Y:S04]  /*6400*/  LDS R87, [R48+0x150] ;  /* 0x0001500030577984 */ /* 0x000e280000000800 */
[----:B------:R-:W0:Y:S04]  /*6410*/  LDS.128 R24, [R51+0x400] ;  /* 0x0004000033187984 */ /* 0x000e280000000c00 */
[----:B------:R-:W0:Y:S04]  /*6420*/  LDS.128 R32, [R51+0x500] ;  /* 0x0005000033207984 */ /* 0x000e280000000c00 */
[----:B------:R-:W0:Y:S04]  /*6430*/  LDS R3, [R48+0x188] ;  /* 0x0001880030037984 */ /* 0x000e280000000800 */
[----:B------:R-:W0:Y:S04]  /*6440*/  LDS.128 R60, [R51+0x200] ;  /* 0x00020000333c7984 */ /* 0x000e280000000c00 */
[----:B------:R-:W0:Y:S04]  /*6450*/  LDS.128 R72, [R51+0x300] ;  /* 0x0003000033487984 */ /* 0x000e280000000c00 */
[----:B------:R-:W0:Y:S01]  /*6460*/  LDS.128 R28, [R51+0x600] ;  /* 0x00060000331c7984 */ /* 0x000e220000000c00 */
[----:B-1----:R-:W-:-:S03]  /*6470*/  FFMA R20, R64, R19, R89 ;  /* 0x0000001340147223 */ /* 0x002fc60000000059 */
[----:B------:R-:W1:Y:S01]  /*6480*/  LDS.128 R76, [R51+0x700] ;  /* 0x00070000334c7984 */ /* 0x000e620000000c00 */
[----:B------:R-:W-:-:S03]  /*6490*/  FFMA R22, R13, R23, R22 ;  /* 0x000000170d167223 */ /* 0x000fc60000000016 */
[----:B------:R-:W1:Y:S04]  /*64a0*/  LDS R89, [R48+0x1f8] ;  /* 0x0001f80030597984 */ /* 0x000e680000000800 */
[----:B------:R-:W1:Y:S04]  /*64b0*/  LDS R105, [R48+0x230] ;  /* 0x0002300030697984 */ /* 0x000e680000000800 */
[----:B------:R-:W1:Y:S04]  /*64c0*/  LDS R121, [R48+0x268] ;  /* 0x0002680030797984 */ /* 0x000e680000000800 */
[----:B------:R-:W1:Y:S04]  /*64d0*/  LDS R23, [R48+0x1c0] ;  /* 0x0001c00030177984 */ /* 0x000e680000000800 */
[----:B------:R-:W1:Y:S01]  /*64e0*/  LDS R137, [R48+0x2a0] ;  /* 0x0002a00030897984 */ /* 0x000e620000000800 */
[----:B--2---:R-:W-:Y:S01]  /*64f0*/  FFMA R2, R17, R68, R8 ;  /* 0x0000004411027223 */ /* 0x004fe20000000008 */
[----:B------:R-:W-:Y:S01]  /*6500*/  FFMA R168, R5, R15, R114 ;  /* 0x0000000f05a87223 */ /* 0x000fe20000000072 */
[----:B------:R-:W-:Y:S01]  /*6510*/  FFMA R172, R13, R83, R82 ;  /* 0x000000530dac7223 */ /* 0x000fe20000000052 */
[----:B------:R-:W-:Y:S01]  /*6520*/  FFMA R170, R9, R15, R130 ;  /* 0x0000000f09aa7223 */ /* 0x000fe20000000082 */
[C---:B------:R-:W-:Y:S01]  /*6530*/  FFMA R174, R13.reuse, R7, R6 ;  /* 0x000000070dae7223 */ /* 0x040fe20000000006 */
[C---:B---3--:R-:W-:Y:S01]  /*6540*/  FFMA R80, R68.reuse, R21, R84 ;  /* 0x0000001544507223 */ /* 0x048fe20000000054 */
[C---:B----4-:R-:W-:Y:S01]  /*6550*/  FFMA R90, R68.reuse, R37, R90 ;  /* 0x00000025445a7223 */ /* 0x050fe2000000005a */
[C---:B-----5:R-:W-:Y:S01]  /*6560*/  FFMA R106, R68.reuse, R81, R106 ;  /* 0x00000051446a7223 */ /* 0x060fe2000000006a */
[C---:B0-----:R-:W-:Y:S01]  /*6570*/  FFMA R122, R68.reuse, R85, R122 ;  /* 0x00000055447a7223 */ /* 0x041fe2000000007a */
[----:B------:R-:W-:Y:S01]  /*6580*/  FFMA R138, R68, R87, R22 ;  /* 0x00000057448a7223 */ /* 0x000fe20000000016 */
[C---:B------:R-:W-:Y:S01]  /*6590*/  FFMA R98, R24.reuse, R37, R100 ;  /* 0x0000002518627223 */ /* 0x040fe20000000064 */
[----:B------:R-:W-:Y:S01]  /*65a0*/  FFMA R114, R24, R81, R116 ;  /* 0x0000005118727223 */ /* 0x000fe20000000074 */
[----:B------:R-:W-:Y:S01]  /*65b0*/  FFMA R176, R13, R11, R10 ;  /* 0x0000000b0db07223 */ /* 0x000fe2000000000a */
[----:B------:R-:W-:Y:S01]  /*65c0*/  FFMA R4, R17, R64, R12 ;  /* 0x0000004011047223 */ /* 0x000fe2000000000c */
[C---:B------:R-:W-:Y:S01]  /*65d0*/  FFMA R68, R64.reuse, R21, R86 ;  /* 0x0000001540447223 */ /* 0x040fe20000000056 */
[C---:B------:R-:W-:Y:S01]  /*65e0*/  FFMA R92, R64.reuse, R37, R92 ;  /* 0x00000025405c7223 */ /* 0x040fe2000000005c */
[C---:B------:R-:W-:Y:S01]  /*65f0*/  FFMA R108, R64.reuse, R81, R108 ;  /* 0x00000051406c7223 */ /* 0x040fe2000000006c */
[C---:B------:R-:W-:Y:S01]  /*6600*/  FFMA R124, R64.reuse, R85, R124 ;  /* 0x00000055407c7223 */ /* 0x040fe2000000007c */
[----:B------:R-:W-:Y:S01]  /*6610*/  FFMA R140, R64, R87, R140 ;  /* 0x00000057408c7223 */ /* 0x000fe2000000008c */
[----:B------:R-:W-:Y:S01]  /*6620*/  FFMA R130, R24, R85, R132 ;  /* 0x0000005518827223 */ /* 0x000fe20000000084 */
        /* <DEDUP_REMOVED lines=20> */
[----:B------:R-:W0:Y:S01]  /*6770*/  LDS R2, [R48+0x310] ;  /* 0x0003100030027984 */ /* 0x000e220000000800 */
[----:B------:R-:W-:Y:S01]  /*6780*/  FFMA R10, R17, R24, R148 ;  /* 0x00000018110a7223 */ /* 0x000fe20000000094 */
[C---:B------:R-:W-:Y:S01]  /*6790*/  FFMA R60, R24.reuse, R19, R95 ;  /* 0x00000013183c7223 */ /* 0x040fe2000000005f */
[C---:B------:R-:W-:Y:S01]  /*67a0*/  FFMA R72, R24.reuse, R21, R158 ;  /* 0x0000001518487223 */ /* 0x040fe2000000009e */
[----:B------:R-:W-:Y:S01]  /*67b0*/  FFMA R146, R24, R87, R172 ;  /* 0x0000005718927223 */ /* 0x000fe200000000ac */
[-C--:B------:R-:W-:Y:S01]  /*67c0*/  FFMA R84, R32, R21.reuse, R160 ;  /* 0x0000001520547223 */ /* 0x080fe200000000a0 */
[C---:B------:R-:W-:Y:S01]  /*67d0*/  FFMA R86, R28.reuse, R21, R162 ;  /* 0x000000151c567223 */ /* 0x040fe200000000a2 */
[----:B------:R-:W-:Y:S01]  /*67e0*/  FFMA R134, R28, R85, R136 ;  /* 0x000000551c867223 */ /* 0x000fe20000000088 */
[C---:B-1----:R-:W-:Y:S01]  /*67f0*/  FFMA R88, R76.reuse, R21, R164 ;  /* 0x000000154c587223 */ /* 0x042fe200000000a4 */
[C---:B------:R-:W-:Y:S01]  /*6800*/  FFMA R104, R76.reuse, R37, R166 ;  /* 0x000000254c687223 */ /* 0x040fe200000000a6 */
[----:B------:R-:W-:Y:S01]  /*6810*/  FFMA R120, R76, R81, R168 ;  /* 0x000000514c787223 */ /* 0x000fe200000000a8 */
[----:B------:R-:W-:Y:S01]  /*6820*/  FFMA R178, R13, R15, R14 ;  /* 0x0000000f0db27223 */ /* 0x000fe2000000000e */
[C---:B------:R-:W-:Y:S01]  /*6830*/  FFMA R12, R17.reuse, R32, R150 ;  /* 0x00000020110c7223 */ /* 0x040fe20000000096 */
[C---:B------:R-:W-:Y:S01]  /*6840*/  FFMA R24, R32.reuse, R19, R97 ;  /* 0x0000001320187223 */ /* 0x040fe20000000061 */
[----:B------:R-:W-:Y:S01]  /*6850*/  FFMA R148, R32, R87, R174 ;  /* 0x0000005720947223 */ /* 0x000fe200000000ae */
[----:B------:R-:W-:Y:S01]  /*6860*/  FFMA R136, R76, R85, R170 ;  /* 0x000000554c887223 */ /* 0x000fe200000000aa */
[----:B------:R-:W-:Y:S01]  /*6870*/  FFMA R14, R17, R28, R152 ;  /* 0x0000001c110e7223 */ /* 0x000fe20000000098 */
[C---:B------:R-:W-:Y:S01]  /*6880*/  FFMA R32, R28.reuse, R19, R101 ;  /* 0x000000131c207223 */ /* 0x040fe20000000065 */
[----:B------:R-:W-:Y:S01]  /*6890*/  FFMA R150, R28, R87, R176 ;  /* 0x000000571c967223 */ /* 0x000fe200000000b0 */
[----:B------:R-:W1:Y:S01]  /*68a0*/  LDS R153, [R48+0x2d8] ;  /* 0x0002d80030997984 */ /* 0x000e620000000800 */
        /* <DEDUP_REMOVED lines=23> */
[-C--:B------:R-:W-:Y:S01]  /*6a20*/  FFMA R89, R89, R77.reuse, R88 ;  /* 0x0000004d59597223 */ /* 0x080fe20000000058 */
        /* <DEDUP_REMOVED lines=9> */
[----:B------:R-:W2:Y:S01]  /*6ac0*/  LDS R18, [R48+0x348] ;  /* 0x0003480030127984 */ /* 0x000ea20000000800 */
[----:B------:R-:W-:-:S03]  /*6ad0*/  FFMA R137, R137, R77, R136 ;  /* 0x0000004d89897223 */ /* 0x000fc60000000088 */
[----:B------:R-:W3:Y:S04]  /*6ae0*/  LDS R64, [R48+0x380] ;  /* 0x0003800030407984 */ /* 0x000ee80000000800 */
[----:B------:R-:W4:Y:S04]  /*6af0*/  LDS R88, [R48+0x3b8] ;  /* 0x0003b80030587984 */ /* 0x000f280000000800 */
[----:B------:R-:W5:Y:S04]  /*6b00*/  LDS R104, [R48+0x3f0] ;  /* 0x0003f00030687984 */ /* 0x000f680000000800 */
[----:B------:R-:W5:Y:S04]  /*6b10*/  LDS R120, [R48+0x428] ;  /* 0x0004280030787984 */ /* 0x000f680000000800 */
[----:B------:R-:W5:Y:S01]  /*6b20*/  LDS R136, [R48+0x460] ;  /* 0x0004600030887984 */ /* 0x000f620000000800 */
        /* <DEDUP_REMOVED lines=17> */
[-C--:B------:R-:W-:Y:S01]  /*6c40*/  FFMA R83, R23, R25.reuse, R60 ;  /* 0x0000001917537223 */ /* 0x080fe2000000003c */
[----:B------:R-:W0:Y:S01]  /*6c50*/  LDS R3, [R48+0x498] ;  /* 0x0004980030037984 */ /* 0x000e220000000800 */
[----:B-1----:R-:W-:Y:S01]  /*6c60*/  FFMA R25, R153, R25, R146 ;  /* 0x0000001999197223 */ /* 0x002fe20000000092 */
[----:B------:R-:W-:-:S02]  /*6c70*/  FFMA R76, R76, R87, R178 ;  /* 0x000000574c4c7223 */ /* 0x000fc400000000b2 */
[----:B------:R-:W1:Y:S01]  /*6c80*/  LDS R5, [R48+0x4d0] ;  /* 0x0004d00030057984 */ /* 0x000e620000000800 */
[----:B------:R-:W-:-:S03]  /*6c90*/  FFMA R37, R23, R61, R22 ;  /* 0x0000003d17257223 */ /* 0x000fc60000000016 */
[----:B------:R-:W1:Y:S01]  /*6ca0*/  LDS R7, [R48+0x508] ;  /* 0x0005080030077984 */ /* 0x000e620000000800 */
[----:B------:R-:W-:Y:S01]  /*6cb0*/  FFMA R87, R23, R29, R32 ;  /* 0x0000001d17577223 */ /* 0x000fe20000000020 */
[C---:B--2---:R-:W-:Y:S01]  /*6cc0*/  FFMA R22, R18.reuse, R66, R21 ;  /* 0x0000004212167223 */ /* 0x044fe20000000015 */
[-C--:B------:R-:W-:Y:S01]  /*6cd0*/  FFMA R32, R18, R26.reuse, R83 ;  /* 0x0000001a12207223 */ /* 0x080fe20000000053 */
[-C--:B---3--:R-:W-:Y:S01]  /*6ce0*/  FFMA R82, R64, R26.reuse, R99 ;  /* 0x0000001a40527223 */ /* 0x088fe20000000063 */
[-C--:B----4-:R-:W-:Y:S01]  /*6cf0*/  FFMA R98, R88, R26.reuse, R115 ;  /* 0x0000001a58627223 */ /* 0x090fe20000000073 */
[-C--:B-----5:R-:W-:Y:S01]  /*6d00*/  FFMA R114, R104, R26.reuse, R131 ;  /* 0x0000001a68727223 */ /* 0x0a0fe20000000083 */
[----:B------:R-:W2:Y:S01]  /*6d10*/  LDS R13, [R48+0x540] ;  /* 0x00054000300d7984 */ /* 0x000ea20000000800 */
[----:B------:R-:W-:-:S03]  /*6d20*/  FFMA R130, R120, R26, R147 ;  /* 0x0000001a78827223 */ /* 0x000fc60000000093 */
        /* <DEDUP_REMOVED lines=79> */
[----:B------:R-:W-:Y:S04]  /*7220*/  LDS R2, [R48+0x620] ;  /* 0x0006200030027984 */ /* 0x000fe80000000800 */
[----:B------:R-:W-:Y:S04]  /*7230*/  LDS R60, [R48+0x658] ;  /* 0x00065800303c7984 */ /* 0x000fe80000000800 */
[----:B------:R-:W-:Y:S04]  /*7240*/  LDS R76, [R48+0x690] ;  /* 0x00069000304c7984 */ /* 0x000fe80000000800 */
[----:B------:R-:W-:Y:S04]  /*7250*/  LDS R136, [R48+0x6c8] ;  /* 0x0006c80030887984 */ /* 0x000fe80000000800 */
[----:B------:R-:W-:Y:S04]  /*7260*/  LDS R138, [R48+0x700] ;  /* 0x00070000308a7984 */ /* 0x000fe80000000800 */
[----:B------:R-:W0:Y:S04]  /*7270*/  LDS.128 R4, [R51+0x10] ;  /* 0x0000100033047984 */ /* 0x000e280000000c00 */
[----:B------:R-:W1:Y:S04]  /*7280*/  LDS R140, [R48+0x738] ;  /* 0x00073800308c7984 */ /* 0x000e680000000800 */
[----:B------:R-:W1:Y:S01]  /*7290*/  LDS R142, [R48+0x770] ;  /* 0x00077000308e7984 */ /* 0x000e620000000800 */
[----:B--2---:R-:W-:-:S03]  /*72a0*/  FFMA R111, R13, R71, R90 ;  /* 0x000000470d6f7223 */ /* 0x004fc6000000005a */
[----:B------:R-:W2:Y:S01]  /*72b0*/  LDS.128 R8, [R51+0x110] ;  /* 0x0001100033087984 */ /* 0x000ea20000000c00 */
[C---:B------:R-:W-:Y:S01]  /*72c0*/  FFMA R113, R13.reuse, R67, R92 ;  /* 0x000000430d717223 */ /* 0x040fe2000000005c */
        /* <DEDUP_REMOVED lines=15> */
[----:B------:R-:W-:Y:S01]  /*73c0*/  FFMA R157, R21, R79, R120 ;  /* 0x0000004f159d7223 */ /* 0x000fe20000000078 */
[----:B------:R-:W3:Y:S01]  /*73d0*/  LDS.128 R12, [R51+0x210] ;  /* 0x00021000330c7984 */ /* 0x000ee20000000c00 */
[C---:B------:R-:W-:Y:S01]  /*73e0*/  FFMA R135, R17.reuse, R27, R114 ;  /* 0x0000001b11877223 */ /* 0x040fe20000000072 */
[C---:B------:R-:W-:Y:S01]  /*73f0*/  FFMA R137, R17.reuse, R35, R116 ;  /* 0x0000002311897223 */ /* 0x040fe20000000074 */
[----:B------:R-:W-:Y:S01]  /*7400*/  FFMA R139, R17, R31, R118 ;  /* 0x0000001f118b7223 */ /* 0x000fe20000000076 */
        /* <DEDUP_REMOVED lines=9> */
[----:B------:R-:W4:Y:S04]  /*74a0*/  LDS.128 R16, [R51+0x310] ;  /* 0x0003100033107984 */ /* 0x000f280000000c00 */
[----:B------:R-:W5:Y:S01]  /*74b0*/  LDS.128 R24, [R51+0x510] ;  /* 0x0005100033187984 */ /* 0x000f620000000c00 */
[C---:B------:R-:W-:Y:S01]  /*74c0*/  FFMA R153, R21.reuse, R35, R132 ;  /* 0x0000002315997223 */ /* 0x040fe20000000084 */
[----:B------:R-:W-:Y:S01]  /*74d0*/  FFMA R155, R21, R31, R134 ;  /* 0x0000001f159b7223 */ /* 0x000fe20000000086 */
[----:B0-----:R-:W-:Y:S01]  /*74e0*/  FFMA R36, R2, R4, R29 ;  /* 0x0000000402247223 */ /* 0x001fe2000000001d */
[----:B------:R-:W0:Y:S01]  /*74f0*/  LDS.128 R20, [R51+0x410] ;  /* 0x0004100033147984 */ /* 0x000e220000000c00 */
[C---:B------:R-:W-:Y:S01]  /*7500*/  FFMA R62, R4.reuse, R60, R77 ;  /* 0x0000003c043e7223 */ /* 0x040fe2000000004d */
[C---:B------:R-:W-:Y:S01]  /*7510*/  FFMA R78, R4.reuse, R76, R95 ;  /* 0x0000004c044e7223 */ /* 0x040fe2000000005f */
[C---:B------:R-:W-:Y:S01]  /*7520*/  FFMA R92, R4.reuse, R136, R111 ;  /* 0x00000088045c7223 */ /* 0x040fe2000000006f */
[C---:B------:R-:W-:Y:S01]  /*7530*/  FFMA R106, R4.reuse, R138, R127 ;  /* 0x0000008a046a7223 */ /* 0x040fe2000000007f */
[C---:B-1----:R-:W-:Y:S01]  /*7540*/  FFMA R120, R4.reuse, R140, R143 ;  /* 0x0000008c04787223 */ /* 0x042fe2000000008f */
[----:B------:R-:W-:Y:S01]  /*7550*/  FFMA R134, R4, R142, R71 ;  /* 0x0000008e04867223 */ /* 0x000fe20000000047 */
[----:B------:R-:W1:Y:S01]  /*7560*/  LDS.128 R28, [R51+0x610] ;  /* 0x00061000331c7984 */ /* 0x000e620000000c00 */
[----:B--2---:R-:W-:Y:S01]  /*7570*/  FFMA R4, R2, R8, R33 ;  /* 0x0000000802047223 */ /* 0x004fe20000000021 */
[----:B------:R-:W-:-:S02]  /*7580*/  FFMA R64, R8, R60, R81 ;  /* 0x0000003c08407223 */ /* 0x000fc40000000051 */
[----:B------:R-:W2:Y:S01]  /*7590*/  LDS.128 R32, [R51+0x710] ;  /* 0x0007100033207984 */ /* 0x000ea20000000c00 */
[C---:B------:R-:W-:Y:S01]  /*75a0*/  FFMA R80, R8.reuse, R76, R97 ;  /* 0x0000004c08507223 */ /* 0x040fe20000000061 */
[C---:B------:R-:W-:Y:S01]  /*75b0*/  FFMA R94, R8.reuse, R136, R113 ;  /* 0x00000088085e7223 */ /* 0x040fe20000000071 */
[C---:B------:R-:W-:Y:S01]  /*75c0*/  FFMA R108, R8.reuse, R138, R129 ;  /* 0x0000008a086c7223 */ /* 0x040fe20000000081 */
[C---:B------:R-:W-:Y:S01]  /*75d0*/  FFMA R122, R8.reuse, R140, R145 ;  /* 0x0000008c087a7223 */ /* 0x040fe20000000091 */
[----:B------:R-:W-:Y:S01]  /*75e0*/  FFMA R144, R8, R142, R67 ;  /* 0x0000008e08907223 */ /* 0x000fe20000000043 */
[----:B------:R-:W-:Y:S01]  /*75f0*/  LDS R95, [R48+0x818] ;  /* 0x00081800305f7984 */ /* 0x000fe20000000800 */
[----:B---3--:R-:W-:-:S03]  /*7600*/  FFMA R8, R2, R12, R37 ;  /* 0x0000000c02087223 */ /* 0x008fc60000000025 */
[----:B------:R-:W3:Y:S01]  /*7610*/  LDS R37, [R48+0x7a8] ;  /* 0x0007a80030257984 */ /* 0x000ee20000000800 */
[----:B----4-:R-:W-:-:S03]  /*7620*/  FFMA R148, R16, R142, R75 ;  /* 0x0000008e10947223 */ /* 0x010fc6000000004b */
[----:B------:R-:W4:Y:S01]  /*7630*/  LDS R75, [R48+0x7e0] ;  /* 0x0007e000304b7984 */ /* 0x000f220000000800 */
[----:B-----5:R-:W-:-:S03]  /*7640*/  FFMA R116, R24, R138, R137 ;  /* 0x0000008a18747223 */ /* 0x020fc60000000089 */
[----:B------:R-:W5:Y:S01]  /*7650*/  LDS R137, [R48+0x8c0] ;  /* 0x0008c00030897984 */ /* 0x000f620000000800 */
        /* <DEDUP_REMOVED lines=25> */
[C---:B-1----:R-:W-:Y:S01]  /*77f0*/  FFMA R24, R2.reuse, R28, R73 ;  /* 0x0000001c02187223 */ /* 0x042fe20000000049 */
[----:B--2---:R-:W-:Y:S01]  /*7800*/  FFMA R2, R2, R32, R3 ;  /* 0x0000002002027223 */ /* 0x004fe20000000003 */
[----:B------:R-:W0:Y:S01]  /*7810*/  LDS R105, [R48+0x850] ;  /* 0x0008500030697984 */ /* 0x000e220000000800 */
[----:B------:R-:W-:Y:S01]  /*7820*/  FFMA R118, R28, R138, R139 ;  /* 0x0000008a1c767223 */ /* 0x000fe2000000008b */
[C---:B---3--:R-:W-:Y:S01]  /*7830*/  FFMA R3, R37.reuse, R5, R36 ;  /* 0x0000000525037223 */ /* 0x048fe20000000024 */
[C---:B------:R-:W-:Y:S01]  /*7840*/  FFMA R61, R37.reuse, R9, R4 ;  /* 0x00000009253d7223 */ /* 0x040fe20000000004 */
[C---:B------:R-:W-:Y:S01]  /*7850*/  FFMA R63, R37.reuse, R13, R8 ;  /* 0x0000000d253f7223 */ /* 0x040fe20000000008 */
[C---:B------:R-:W-:Y:S01]  /*7860*/  FFMA R65, R37.reuse, R17, R12 ;  /* 0x0000001125417223 */ /* 0x040fe2000000000c */
[C---:B------:R-:W-:Y:S01]  /*7870*/  FFMA R67, R37.reuse, R21, R16 ;  /* 0x0000001525437223 */ /* 0x040fe20000000010 */
[C---:B------:R-:W-:Y:S01]  /*7880*/  FFMA R69, R37.reuse, R25, R20 ;  /* 0x0000001925457223 */ /* 0x040fe20000000014 */
[C---:B------:R-:W-:Y:S01]  /*7890*/  FFMA R71, R37.reuse, R29, R24 ;  /* 0x0000001d25477223 */ /* 0x040fe20000000018 */
[----:B------:R-:W-:Y:S01]  /*78a0*/  FFMA R37, R37, R33, R2 ;  /* 0x0000002125257223 */ /* 0x000fe20000000002 */
[----:B----4-:R-:W-:Y:S01]  /*78b0*/  FFMA R85, R75, R25, R72 ;  /* 0x000000194b557223 */ /* 0x010fe20000000048 */
[----:B------:R-:W1:Y:S01]  /*78c0*/  LDS R2, [R48+0x930] ;  /* 0x0009300030027984 */ /* 0x000e620000000800 */
[----:B-----5:R-:W-:-:S03]  /*78d0*/  FFMA R139, R137, R5, R120 ;  /* 0x00000005898b7223 */ /* 0x020fc60000000078 */
[----:B------:R-:W2:Y:S04]  /*78e0*/  LDS R36, [R48+0x968] ;  /* 0x0009680030247984 */ /* 0x000ea80000000800 */
[----:B------:R-:W3:Y:S04]  /*78f0*/  LDS R72, [R48+0x9a0] ;  /* 0x0009a00030487984 */ /* 0x000ee80000000800 */
[----:B------:R-:W4:Y:S01]  /*7900*/  LDS R120, [R48+0xa48] ;  /* 0x000a480030787984 */ /* 0x000f220000000800 */
[C---:B------:R-:W-:Y:S01]  /*7910*/  FFMA R104, R28.reuse, R136, R123 ;  /* 0x000000881c687223 */ /* 0x040fe2000000007b */
[----:B------:R-:W-:Y:S01]  /*7920*/  FFMA R74, R28, R60, R91 ;  /* 0x0000003c1c4a7223 */ /* 0x000fe2000000005b */
[----:B------:R-:W-:Y:S01]  /*7930*/  FFMA R136, R32, R136, R125 ;  /* 0x0000008820887223 */ /* 0x000fe2000000007d */
[----:B------:R-:W5:Y:S01]  /*7940*/  LDS R121, [R48+0x888] ;  /* 0x0008880030797984 */ /* 0x000f620000000800 */
[-C--:B------:R-:W-:Y:S01]  /*7950*/  FFMA R90, R28, R76.reuse, R107 ;  /* 0x0000004c1c5a7223 */ /* 0x080fe2000000006b */
[----:B------:R-:W-:-:S02]  /*7960*/  FFMA R76, R32, R76, R109 ;  /* 0x0000004c204c7223 */ /* 0x000fc4000000006d */
[----:B------:R-:W5:Y:S01]  /*7970*/  LDS R153, [R48+0x8f8] ;  /* 0x0008f80030997984 */ /* 0x000f620000000800 */
[C---:B------:R-:W-:Y:S01]  /*7980*/  FFMA R81, R75.reuse, R17, R68 ;  /* 0x000000114b517223 */ /* 0x040fe20000000044 */
[C---:B------:R-:W-:Y:S01]  /*7990*/  FFMA R83, R75.reuse, R21, R70 ;  /* 0x000000154b537223 */ /* 0x040fe20000000046 */
[----:B------:R-:W-:Y:S01]  /*79a0*/  FFMA R87, R75, R29, R74 ;  /* 0x0000001d4b577223 */ /* 0x000fe2000000004a */
[C---:B------:R-:W-:Y:S01]  /*79b0*/  FFMA R89, R95.reuse, R5, R78 ;  /* 0x000000055f597223 */ /* 0x040fe2000000004e */
[----:B------:R-:W-:Y:S01]  /*79c0*/  FFMA R101, R95, R25, R88 ;  /* 0x000000195f657223 */ /* 0x000fe20000000058 */
[----:B------:R-:W-:Y:S01]  /*79d0*/  FFMA R145, R137, R17, R126 ;  /* 0x0000001189917223 */ /* 0x000fe2000000007e */
[----:B------:R-:W-:Y:S01]  /*79e0*/  FFMA R132, R28, R140, R155 ;  /* 0x0000008c1c847223 */ /* 0x000fe2000000009b */
[----:B------:R-:W5:Y:S01]  /*79f0*/  LDS R88, [R48+0x9d8] ;  /* 0x0009d80030587984 */ /* 0x000f620000000800 */
        /* <DEDUP_REMOVED lines=12> */
[----:B------:R-:W0:Y:S01]  /*7ac0*/  LDS R136, [R48+0xa80] ;  /* 0x000a800030887984 */ /* 0x000e220000000800 */
[----:B------:R-:W-:Y:S01]  /*7ad0*/  FFMA R32, R32, R142, R79 ;  /* 0x0000008e20207223 */ /* 0x000fe2000000004f */
[C---:B------:R-:W-:Y:S01]  /*7ae0*/  FFMA R77, R75.reuse, R9, R64 ;  /* 0x000000094b4d7223 */ /* 0x040fe20000000040 */
[----:B------:R-:W-:Y:S01]  /*7af0*/  FFMA R79, R75, R13, R66 ;  /* 0x0000000d4b4f7223 */ /* 0x000fe20000000042 */
[----:B------:R-:W-:Y:S01]  /*7b00*/  FFMA R147, R137, R21, R128 ;  /* 0x0000001589937223 */ /* 0x000fe20000000080 */
[----:B-1----:R-:W-:Y:S01]  /*7b10*/  FFMA R4, R2, R6, R3 ;  /* 0x0000000602047223 */ /* 0x002fe20000000003 */
[C---:B--2---:R-:W-:Y:S01]  /*7b20*/  FFMA R64, R36.reuse, R18, R81 ;  /* 0x0000001224407223 */ /* 0x044fe20000000051 */
[C---:B------:R-:W-:Y:S01]  /*7b30*/  FFMA R66, R36.reuse, R22, R83 ;  /* 0x0000001624427223 */ /* 0x040fe20000000053 */
[C---:B------:R-:W-:Y:S01]  /*7b40*/  FFMA R68, R36.reuse, R26, R85 ;  /* 0x0000001a24447223 */ /* 0x040fe20000000055 */
[----:B------:R-:W-:Y:S01]  /*7b50*/  FFMA R70, R36, R30, R87 ;  /* 0x0000001e24467223 */ /* 0x000fe20000000057 */
[----:B---3--:R-:W-:Y:S01]  /*7b60*/  FFMA R74, R72, R6, R89 ;  /* 0x00000006484a7223 */ /* 0x008fe20000000059 */
[----:B----4-:R-:W-:Y:S01]  /*7b70*/  FFMA R128, R120, R18, R145 ;  /* 0x0000001278807223 */ /* 0x010fe20000000091 */
[----:B------:R-:W1:Y:S04]  /*7b80*/  LDS R3, [R48+0xab8] ;  /* 0x000ab80030037984 */ /* 0x000e680000000800 */
[----:B------:R-:W2:Y:S04]  /*7b90*/  LDS R89, [R48+0xaf0] ;  /* 0x000af00030597984 */ /* 0x000ea80000000800 */
[----:B------:R-:W3:Y:S04]  /*7ba0*/  LDS R87, [R48+0xb28] ;  /* 0x000b280030577984 */ /* 0x000ee80000000800 */
[----:B------:R-:W4:Y:S04]  /*7bb0*/  LDS R85, [R48+0xb60] ;  /* 0x000b600030557984 */ /* 0x000f280000000800 */
[----:B------:R-:W4:Y:S04]  /*7bc0*/  LDS R83, [R48+0xb98] ;  /* 0x000b980030537984 */ /* 0x000f280000000800 */
[----:B------:R-:W4:Y:S04]  /*7bd0*/  LDS R81, [R48+0xc08] ;  /* 0x000c080030517984 */ /* 0x000f280000000800 */
[----:B------:R-:W4:Y:S01]  /*7be0*/  LDS R145, [R48+0xbd0] ;  /* 0x000bd00030917984 */ /* 0x000f220000000800 */
[----:B------:R-:W-:Y:S01]  /*7bf0*/  UIADD3 UR5, UPT, UPT, UR5, 0x1, URZ ;  /* 0x0000000105057890 */ /* 0x000fe2000fffe0ff */
[----:B------:R-:W-:Y:S01]  /*7c00*/  FFMA R28, R28, R142, R163 ;  /* 0x0000008e1c1c7223 */ /* 0x000fe200000000a3 */
[-C--:B------:R-:W-:Y:S01]  /*7c10*/  FFMA R73, R75, R5.reuse, R62 ;  /* 0x000000054b497223 */ /* 0x080fe2000000003e */
[----:B-----5:R-:W-:Y:S01]  /*7c20*/  FFMA R123, R121, R5, R106 ;  /* 0x00000005797b7223 */ /* 0x020fe2000000006a */
[----:B------:R-:W-:Y:S01]  /*7c30*/  UISETP.NE.AND UP0, UPT, UR5, 0x3, UPT ;  /* 0x000000030500788c */ /* 0x000fe2000bf05270 */
        /* <DEDUP_REMOVED lines=14> */
[----:B------:R-:W-:Y:S01]  /*7d20*/  FFMA R151, R137, R29, R132 ;  /* 0x0000001d89977223 */ /* 0x000fe20000000084 */
[----:B------:R-:W-:Y:S01]  /*7d30*/  FFMA R5, R153, R5, R134 ;  /* 0x0000000599057223 */ /* 0x000fe20000000086 */
[-C--:B------:R-:W-:Y:S01]  /*7d40*/  FFMA R75, R75, R33.reuse, R60 ;  /* 0x000000214b4b7223 */ /* 0x080fe2000000003c */
        /* <DEDUP_REMOVED lines=12> */
[-C--:B0-----:R-:W-:Y:S01]  /*7e10*/  FFMA R106, R104, R6.reuse, R123 ;  /* 0x00000006686a7223 */ /* 0x081fe2000000007b */
        /* <DEDUP_REMOVED lines=46> */
[-C--:B-1----:R-:W-:Y:S01]  /*8100*/  FFMA R9, R3, R7.reuse, R4 ;  /* 0x0000000703097223 */ /* 0x082fe20000000004 */
[-C--:B--2---:R-:W-:Y:S01]  /*8110*/  FFMA R155, R89, R7.reuse, R32 ;  /* 0x00000007599b7223 */ /* 0x084fe20000000020 */
[-C--:B---3--:R-:W-:Y:S01]  /*8120*/  FFMA R165, R87, R7.reuse, R74 ;  /* 0x0000000757a57223 */ /* 0x088fe2000000004a */
[-C--:B----4-:R-:W-:Y:S01]  /*8130*/  FFMA R173, R85, R7.reuse, R90 ;  /* 0x0000000755ad7223 */ /* 0x090fe2000000005a */
        /* <DEDUP_REMOVED lines=45> */
[-C--:B------:R-:W-:Y:S01]  /*8410*/  FFMA R91, R3, R35.reuse, R2 ;  /* 0x00000023035b7223 */ /* 0x080fe20000000002 */
[-C--:B------:R-:W-:Y:S01]  /*8420*/  FFMA R89, R89, R35.reuse, R36 ;  /* 0x0000002359597223 */ /* 0x080fe20000000024 */
[-C--:B------:R-:W-:Y:S01]  /*8430*/  FFMA R87, R87, R35.reuse, R72 ;  /* 0x0000002357577223 */ /* 0x080fe20000000048 */
[-C--:B------:R-:W-:Y:S01]  /*8440*/  FFMA R85, R85, R35.reuse, R88 ;  /* 0x0000002355557223 */ /* 0x080fe20000000058 */
[-C--:B------:R-:W-:Y:S01]  /*8450*/  FFMA R83, R83, R35.reuse, R104 ;  /* 0x0000002353537223 */ /* 0x080fe20000000068 */
[-C--:B------:R-:W-:Y:S01]  /*8460*/  FFMA R81, R81, R35.reuse, R34 ;  /* 0x0000002351517223 */ /* 0x080fe20000000022 */
[----:B------:R-:W-:Y:S01]  /*8470*/  FFMA R145, R145, R35, R120 ;  /* 0x0000002391917223 */ /* 0x000fe20000000078 */
[----:B------:R-:W-:Y:S06]  /*8480*/  BRA.U UP0, `(.L_x_87) ;  /* 0xffffff8500ec7547 */ /* 0x000fec000b83ffff */
[----:B------:R-:W-:Y:S05]  /*8490*/  BRA.U UP1, `(.L_x_88) ;  /* 0xffffff8501147547 */ /* 0x000fea000b83ffff */
[----:B------:R-:W0:Y:S01]  /*84a0*/  LDC.64 R10, c[0x0][0x3b0] ;  /* 0x0000ec00ff0a7b82 */ /* 0x000e220000000a00 */
[----:B------:R-:W-:-:S04]  /*84b0*/  IMAD R0, R59, 0xc4, R0 ;  /* 0x000000c43b007824 */ /* 0x000fc800078e0200 */
[----:B------:R-:W-:-:S03]  /*84c0*/  IMAD R0, R47, 0x3100, R0 ;  /* 0x000031002f007824 */ /* 0x000fc600078e0200 */
[----:B------:R-:W1:Y:S02]  /*84d0*/  LDC.64 R2, c[0x0][0x3a8] ;  /* 0x0000ea00ff027b82 */ /* 0x000e640000000a00 */
[----:B------:R-:W-:-:S05]  /*84e0*/  IADD3 R13, PT, PT, R0, UR6, RZ ;  /* 0x00000006000d7c10 */ /* 0x000fca000fffe0ff */
[----:B0-----:R-:W-:-:S05]  /*84f0*/  IMAD.WIDE.U32 R10, R13, 0x4, R10 ;  /* 0x000000040d0a7825 */ /* 0x001fca00078e000a */
[----:B------:R-:W2:Y:S04]  /*8500*/  LDG.E.CONSTANT R0, desc[UR10][R10.64] ;  /* 0x0000000a0a007981 */ /* 0x000ea8000c1e9900 */
[----:B------:R-:W3:Y:S04]  /*8510*/  LDG.E.CONSTANT R4, desc[UR10][R10.64+0x1880] ;  /* 0x0018800a0a047981 */ /* 0x000ee8000c1e9900 */
[----:B------:R-:W4:Y:S04]  /*8520*/  LDG.E.CONSTANT R6, desc[UR10][R10.64+0x3100] ;  /* 0x0031000a0a067981 */ /* 0x000f28000c1e9900 */
[----:B------:R-:W5:Y:S04]  /*8530*/  LDG.E.CONSTANT R8, desc[UR10][R10.64+0x4980] ;  /* 0x0049800a0a087981 */ /* 0x000f68000c1e9900 */
        /* <DEDUP_REMOVED lines=51> */
[----:B------:R-:W5:Y:S01]  /*8870*/  LDG.E.CONSTANT R114, desc[UR10][R10.64+0xacd0] ;  /* 0x00acd00a0a727981 */ /* 0x000f62000c1e9900 */
[----:B-1----:R-:W-:-:S04]  /*8880*/  IMAD.WIDE.U32 R2, R13, 0x4, R2 ;  /* 0x000000040d027825 */ /* 0x002fc800078e0002 */
[----:B--2---:R-:W-:Y:S01]  /*8890*/  FADD R9, R9, R0 ;  /* 0x0000000009097221 */ /* 0x004fe20000000000 */
[----:B---3--:R-:W-:-:S04]  /*88a0*/  FADD R5, R5, R4 ;  /* 0x0000000405057221 */ /* 0x008fc80000000000 */
[----:B------:R-:W-:Y:S01]  /*88b0*/  STG.E desc[UR10][R2.64], R9 ;  /* 0x0000000902007986 */ /* 0x000fe2000c10190a */
[----:B----4-:R-:W-:-:S03]  /*88c0*/  FADD R123, R123, R6 ;  /* 0x000000067b7b7221 */ /* 0x010fc60000000000 */
[----:B------:R-:W-:Y:S01]  /*88d0*/  STG.E desc[UR10][R2.64+0x1880], R5 ;  /* 0x0018800502007986 */ /* 0x000fe2000c10190a */
[----:B-----5:R-:W-:-:S03]  /*88e0*/  FADD R111, R111, R8 ;  /* 0x000000086f6f7221 */ /* 0x020fc60000000000 */
[----:B------:R-:W-:Y:S01]  /*88f0*/  STG.E desc[UR10][R2.64+0x3100], R123 ;  /* 0x0031007b02007986 */ /* 0x000fe2000c10190a */
[----:B------:R-:W-:-:S03]  /*8900*/  FADD R103, R103, R12 ;  /* 0x0000000c67677221 */ /* 0x000fc60000000000 */
        /* <DEDUP_REMOVED lines=102> */
[----:B------:R-:W-:Y:S04]  /*8f70*/  STG.E desc[UR10][R2.64+0x9450], R113 ;  /* 0x0094507102007986 */ /* 0x000fe8000c10190a */
[----:B------:R-:W-:Y:S01]  /*8f80*/  STG.E desc[UR10][R2.64+0xacd0], R81 ;  /* 0x00acd05102007986 */ /* 0x000fe2000c10190a */
[----:B------:R-:W-:Y:S05]  /*8f90*/  EXIT ;  /* 0x000000000000794d */ /* 0x000fea0003800000 */
.L_x_86:
[----:B------:R-:W-:-:S13]  /*8fa0*/  ISETP.GE.AND P0, PT, R2, R3, PT ;  /* 0x000000030200720c */ /* 0x000fda0003f06270 */
[----:B------:R-:W-:Y:S05]  /*8fb0*/  @P0 EXIT ;  /* 0x000000000000094d */ /* 0x000fea0003800000 */
[----:B------:R-:W0:Y:S01]  /*8fc0*/  S2R R43, SR_TID.X ;  /* 0x00000000002b7919 */ /* 0x000e220000002100 */
[----:B------:R-:W1:Y:S01]  /*8fd0*/  S2UR UR5, SR_CgaCtaId ;  /* 0x00000000000579c3 */ /* 0x000e620000008800 */
[----:B------:R-:W-:Y:S01]  /*8fe0*/  UMOV UR4, 0x400 ;  /* 0x0000040000047882 */ /* 0x000fe20000000000 */
[----:B------:R-:W2:Y:S01]  /*8ff0*/  S2R R46, SR_TID.Z ;  /* 0x00000000002e7919 */ /* 0x000ea20000002300 */
[----:B-1----:R-:W-:Y:S02]  /*9000*/  ULEA UR6, UR5, UR4, 0x18 ;  /* 0x0000000405067291 */ /* 0x002fe4000f8ec0ff */
[----:B------:R-:W-:-:S04]  /*9010*/  UIADD3 UR4, UPT, UPT, UR4, 0xc40, URZ ;  /* 0x00000c4004047890 */ /* 0x000fc8000fffe0ff */
[----:B------:R-:W-:Y:S01]  /*9020*/  ULEA UR4, UR5, UR4, 0x18 ;  /* 0x0000000405047291 */ /* 0x000fe2000f8ec0ff */
[CC--:B0-----:R-:W-:Y:S02]  /*9030*/  LEA R5, R43.reuse, -R43.reuse, 0x3 ;  /* 0x8000002b2b057211 */ /* 0x0c1fe400078e18ff */
[----:B------:R-:W-:Y:S02]  /*9040*/  LEA R7, R43, R43, 0x2 ;  /* 0x0000002b2b077211 */ /* 0x000fe400078e10ff */
[----:B------:R-:W-:Y:S01]  /*9050*/  IADD3 R33, PT, PT, R5, 0x1, RZ ;  /* 0x0000000105217810 */ /* 0x000fe20007ffe0ff */
[C---:B--2---:R-:W-:Y:S01]  /*9060*/  IMAD R45, R46.reuse, 0x62, R5 ;  /* 0x000000622e2d7824 */ /* 0x044fe200078e0205 */
[----:B------:R-:W-:Y:S02]  /*9070*/  ISETP.GT.U32.AND P1, PT, R43, 0xc, PT ;  /* 0x0000000c2b00780c */ /* 0x000fe40003f24070 */
[----:B------:R-:W-:Y:S02]  /*9080*/  LOP3.LUT R0, R33, 0xffff, RZ, 0xc0, !PT ;  /* 0x0000ffff21007812 */ /* 0x000fe400078ec0ff */
[----:B------:R-:W-:-:S02]  /*9090*/  SHF.L.U32 R6, R46, 0x3, RZ ;  /* 0x000000032e067819 */ /* 0x000fc400000006ff */
[----:B------:R-:W-:Y:S01]  /*90a0*/  LEA R44, R46, R7, 0x6 ;  /* 0x000000072e2c7211 */ /* 0x000fe200078e30ff */
[----:B------:R-:W-:Y:S01]  /*90b0*/  IMAD R0, R0, 0x4925, RZ ;  /* 0x0000492500007824 */ /* 0x000fe200078e02ff */
[C---:B------:R-:W-:Y:S02]  /*90c0*/  IADD3 R11, PT, PT, R7.reuse, 0x1, RZ ;  /* 0x00000001070b7810 */ /* 0x040fe40007ffe0ff */
[C---:B------:R-:W-:Y:S02]  /*90d0*/  IADD3 R13, PT, PT, R7.reuse, 0x2, RZ ;  /* 0x00000002070d7810 */ /* 0x040fe40007ffe0ff */
[----:B------:R-:W-:Y:S02]  /*90e0*/  SHF.R.U32.HI R32, RZ, 0x12, R0 ;  /* 0x00000012ff207819 */ /* 0x000fe40000011600 */
[----:B------:R-:W-:Y:S02]  /*90f0*/  IADD3 R7, PT, PT, R7, 0x3, RZ ;  /* 0x0000000307077810 */ /* 0x000fe40007ffe0ff */
[----:B------:R-:W-:-:S02]  /*9100*/  PRMT R3, R32, 0x9910, RZ ;  /* 0x0000991020037816 */ /* 0x000fc400000000ff */
[-C--:B------:R-:W-:Y:S02]  /*9110*/  LEA.HI R13, R13, R6.reuse, RZ, 0x1d ;  /* 0x000000060d0d7211 */ /* 0x080fe400078fe8ff */
[C---:B------:R-:W-:Y:S01]  /*9120*/  ISETP.GT.U32.OR P2, PT, R44.reuse, 0x1fd, P1 ;  /* 0x000001fd2c00780c */ /* 0x040fe20000f44470 */
[----:B------:R-:W-:Y:S01]  /*9130*/  IMAD R4, R3, 0xe, RZ ;  /* 0x0000000e03047824 */ /* 0x000fe200078e02ff */
[C---:B------:R-:W-:Y:S02]  /*9140*/  ISETP.GT.U32.OR P0, PT, R44.reuse, 0x1fe, P1 ;  /* 0x000001fe2c00780c */ /* 0x040fe40000f04470 */
[-C--:B------:R-:W-:Y:S02]  /*9150*/  LEA.HI R0, R11, R6.reuse, RZ, 0x1d ;  /* 0x000000060b007211 */ /* 0x080fe400078fe8ff */
[----:B------:R-:W-:Y:S02]  /*9160*/  LEA.HI R3, R7, R6, RZ, 0x1d ;  /* 0x0000000607037211 */ /* 0x000fe400078fe8ff */
[----:B------:R-:W-:-:S02]  /*9170*/  ISETP.GT.U32.OR P3, PT, R44, 0x1fc, P1 ;  /* 0x000001fc2c00780c */ /* 0x000fc40000f64470 */
[C---:B------:R-:W-:Y:S02]  /*9180*/  IADD3 R39, PT, PT, R5.reuse, 0x3, RZ ;  /* 0x0000000305277810 */ /* 0x040fe40007ffe0ff */
[----:B------:R-:W-:Y:S02]  /*9190*/  IADD3 R38, PT, PT, R5, 0x2, RZ ;  /* 0x0000000205267810 */ /* 0x000fe40007ffe0ff */
[----:B------:R-:W-:Y:S02]  /*91a0*/  ISETP.GT.U32.OR P1, PT, R13, 0x3f, P2 ;  /* 0x0000003f0d00780c */ /* 0x000fe40001724470 */
[----:B------:R-:W-:Y:S02]  /*91b0*/  ISETP.GT.U32.OR P0, PT, R0, 0x3f, P0 ;  /* 0x0000003f0000780c */ /* 0x000fe40000704470 */
[----:B------:R-:W-:Y:S02]  /*91c0*/  ISETP.GT.U32.OR P2, PT, R3, 0x3f, P3 ;  /* 0x0000003f0300780c */ /* 0x000fe40001f44470 */
[----:B------:R-:W-:-:S02]  /*91d0*/  IADD3 R0, PT, PT, RZ, -R4, RZ ;  /* 0x80000004ff007210 */ /* 0x000fc40007ffe0ff */
[----:B------:R-:W-:Y:S02]  /*91e0*/  LOP3.LUT R3, R39, 0xffff, RZ, 0xc0, !PT ;  /* 0x0000ffff27037812 */ /* 0x000fe400078ec0ff */
[----:B------:R-:W-:Y:S02]  /*91f0*/  LOP3.LUT R4, R38, 0xffff, RZ, 0xc0, !PT ;  /* 0x0000ffff26047812 */ /* 0x000fe400078ec0ff */
[----:B------:R-:W-:Y:S01]  /*9200*/  IADD3 R42, PT, PT, R5, 0x6, RZ ;  /* 0x00000006052a7810 */ /* 0x000fe20007ffe0ff */
[----:B------:R-:W-:Y:S01]  /*9210*/  IMAD R3, R3, 0x4925, RZ ;  /* 0x0000492503037824 */ /* 0x000fe200078e02ff */
[----:B------:R-:W-:Y:S01]  /*9220*/  PRMT R0, R0, 0x7710, RZ ;  /* 0x0000771000007816 */ /* 0x000fe200000000ff */
[----:B------:R-:W-:Y:S01]  /*9230*/  IMAD R4, R4, 0x4925, RZ ;  /* 0x0000492504047824 */ /* 0x000fe200078e02ff */
[----:B------:R-:W-:Y:S02]  /*9240*/  IADD3 R41, PT, PT, R5, 0x5, RZ ;  /* 0x0000000505297810 */ /* 0x000fe40007ffe0ff */
[----:B------:R-:W-:-:S02]  /*9250*/  SHF.R.U32.HI R35, RZ, 0x12, R3 ;  /* 0x00000012ff237819 */ /* 0x000fc40000011603 */
[----:B------:R-:W-:Y:S02]  /*9260*/  SHF.R.U32.HI R34, RZ, 0x12, R4 ;  /* 0x00000012ff227819 */ /* 0x000fe40000011604 */
[----:B------:R-:W-:Y:S02]  /*9270*/  LOP3.LUT R3, R42, 0xffff, RZ, 0xc0, !PT ;  /* 0x0000ffff2a037812 */ /* 0x000fe400078ec0ff */
[----:B------:R-:W-:Y:S02]  /*9280*/  IADD3 R33, PT, PT, R33, R0, RZ ;  /* 0x0000000021217210 */ /* 0x000fe40007ffe0ff */
[----:B------:R-:W-:Y:S01]  /*9290*/  PRMT R10, R35, 0x9910, RZ ;  /* 0x00009910230a7816 */ /* 0x000fe200000000ff */
[----:B------:R-:W-:Y:S01]  /*92a0*/  IMAD R7, R3, 0x4925, RZ ;  /* 0x0000492503077824 */ /* 0x000fe200078e02ff */
[----:B------:R-:W-:Y:S02]  /*92b0*/  PRMT R0, R34, 0x9910, RZ ;  /* 0x0000991022007816 */ /* 0x000fe400000000ff */
[----:B------:R-:W-:-:S02]  /*92c0*/  IADD3 R40, PT, PT, R5, 0x4, RZ ;  /* 0x0000000405287810 */ /* 0x000fc40007ffe0ff */
[----:B------:R-:W-:Y:S01]  /*92d0*/  LOP3.LUT R6, R41, 0xffff, RZ, 0xc0, !PT ;  /* 0x0000ffff29067812 */ /* 0x000fe200078ec0ff */
[----:B------:R-:W-:Y:S01]  /*92e0*/  IMAD R0, R0, 0xe, RZ ;  /* 0x0000000e00007824 */ /* 0x000fe200078e02ff */
[----:B------:R-:W-:Y:S02]  /*92f0*/  MOV R3, R10 ;  /* 0x0000000a00037202 */ /* 0x000fe40000000f00 */
[----:B------:R-:W-:Y:S01]  /*9300*/  LOP3.LUT R4, R40, 0xffff, RZ, 0xc0, !PT ;  /* 0x0000ffff28047812 */ /* 0x000fe200078ec0ff */
[----:B------:R-:W-:Y:S01]  /*9310*/  IMAD R6, R6, 0x4925, RZ ;  /* 0x0000492506067824 */ /* 0x000fe200078e02ff */
[----:B------:R-:W-:Y:S01]  /*9320*/  SHF.R.U32.HI R7, RZ, 0x12, R7 ;  /* 0x00000012ff077819 */ /* 0x000fe20000011607 */
[----:B------:R-:W-:Y:S01]  /*9330*/  IMAD R3, R3, 0xe, RZ ;  /* 0x0000000e03037824 */ /* 0x000fe200078e02ff */
[----:B------:R-:W-:Y:S01]  /*9340*/  IADD3 R0, PT, PT, RZ, -R0, RZ ;  /* 0x80000000ff007210 */ /* 0x000fe20007ffe0ff */
[----:B------:R-:W-:Y:S01]  /*9350*/  IMAD R4, R4, 0x4925, RZ ;  /* 0x0000492504047824 */ /* 0x000fe200078e02ff */
[----:B------:R-:W-:-:S02]  /*9360*/  SHF.R.U32.HI R37, RZ, 0x12, R6 ;  /* 0x00000012ff257819 */ /* 0x000fc40000011606 */
[----:B------:R-:W-:Y:S02]  /*9370*/  IADD3 R6, PT, PT, RZ, -R3, RZ ;  /* 0x80000003ff067210 */ /* 0x000fe40007ffe0ff */
[----:B------:R-:W-:Y:S02]  /*9380*/  PRMT R10, R7, 0x9910, RZ ;  /* 0x00009910070a7816 */ /* 0x000fe400000000ff */
[----:B------:R-:W-:Y:S02]  /*9390*/  PRMT R3, R0, 0x7710, RZ ;  /* 0x0000771000037816 */ /* 0x000fe400000000ff */
[----:B------:R-:W-:Y:S02]  /*93a0*/  SHF.R.U32.HI R36, RZ, 0x12, R4 ;  /* 0x00000012ff247819 */ /* 0x000fe40000011604 */
[----:B------:R-:W-:Y:S02]  /*93b0*/  PRMT R7, R37, 0x9910, RZ ;  /* 0x0000991025077816 */ /* 0x000fe400000000ff */
[----:B------:R-:W-:-:S02]  /*93c0*/  PRMT R0, R6, 0x7710, RZ ;  /* 0x0000771006007816 */ /* 0x000fc400000000ff */
[----:B------:R-:W-:Y:S02]  /*93d0*/  IADD3 R38, PT, PT, R38, R3, RZ ;  /* 0x0000000326267210 */ /* 0x000fe40007ffe0ff */
[----:B------:R-:W-:Y:S02]  /*93e0*/  PRMT R4, R36, 0x9910, RZ ;  /* 0x0000991024047816 */ /* 0x000fe400000000ff */
[----:B------:R-:W-:Y:S02]  /*93f0*/  MOV R3, R7 ;  /* 0x0000000700037202 */ /* 0x000fe40000000f00 */
[----:B------:R-:W-:Y:S01]  /*9400*/  MOV R6, R10 ;  /* 0x0000000a00067202 */ /* 0x000fe20000000f00 */
[----:B------:R-:W-:Y:S01]  /*9410*/  IMAD R4, R4, 0xe, RZ ;  /* 0x0000000e04047824 */ /* 0x000fe200078e02ff */
[----:B------:R-:W-:Y:S01]  /*9420*/  IADD3 R39, PT, PT, R39, R0, RZ ;  /* 0x0000000027277210 */ /* 0x000fe20007ffe0ff */
[----:B------:R-:W-:Y:S01]  /*9430*/  IMAD R3, R3, 0xe, RZ ;  /* 0x0000000e03037824 */ /* 0x000fe200078e02ff */
[----:B------:R-:W-:Y:S01]  /*9440*/  LEA R43, R43, UR6, 0x2 ;  /* 0x000000062b2b7c11 */ /* 0x000fe2000f8e10ff */
[----:B------:R-:W-:Y:S01]  /*9450*/  IMAD R6, R6, 0xe, RZ ;  /* 0x0000000e06067824 */ /* 0x000fe200078e02ff */
[----:B------:R-:W-:-:S02]  /*9460*/  IADD3 R4, PT, PT, RZ, -R4, RZ ;  /* 0x80000004ff047210 */ /* 0x000fc40007ffe0ff */
[----:B------:R-:W-:Y:S02]  /*9470*/  IADD3 R0, PT, PT, RZ, -R3, RZ ;  /* 0x80000003ff007210 */ /* 0x000fe40007ffe0ff */
[----:B------:R-:W-:Y:S02]  /*9480*/  IADD3 R6, PT, PT, RZ, -R6, RZ ;  /* 0x80000006ff067210 */ /* 0x000fe40007ffe0ff */
[----:B------:R-:W-:Y:S02]  /*9490*/  PRMT R3, R4, 0x7710, RZ ;  /* 0x0000771004037816 */ /* 0x000fe400000000ff */
[----:B------:R-:W-:Y:S02]  /*94a0*/  PRMT R0, R0, 0x7710, RZ ;  /* 0x0000771000007816 */ /* 0x000fe400000000ff */
[----:B------:R-:W-:Y:S02]  /*94b0*/  PRMT R7, R6, 0x7710, RZ ;  /* 0x0000771006077816 */ /* 0x000fe400000000ff */
[----:B------:R-:W-:-:S02]  /*94c0*/  IADD3 R40, PT, PT, R40, R3, RZ ;  /* 0x0000000328287210 */ /* 0x000fc40007ffe0ff */
[----:B------:R-:W-:Y:S02]  /*94d0*/  IADD3 R41, PT, PT, R41, R0, RZ ;  /* 0x0000000029297210 */ /* 0x000fe40007ffe0ff */
[----:B------:R-:W-:Y:S02]  /*94e0*/  IADD3 R42, PT, PT, R42, R7, RZ ;  /* 0x000000072a2a7210 */ /* 0x000fe40007ffe0ff */
[----:B------:R-:W-:Y:S02]  /*94f0*/  LEA R44, R44, UR4, 0x2 ;  /* 0x000000042c2c7c11 */ /* 0x000fe4000f8e10ff */
[----:B------:R-:W-:Y:S02]  /*9500*/  LEA R45, R45, UR6, 0x2 ;  /* 0x000000062d2d7c11 */ /* 0x000fe4000f8e10ff */
[----:B------:R-:W-:-:S07]  /*9510*/  LEA R46, R46, UR4, 0x5 ;  /* 0x000000042e2e7c11 */ /* 0x000fce000f8e28ff */
.L_x_91:
[-C--:B------:R-:W-:Y:S01]  /*9520*/  IMAD R11, R9, R8.reuse, RZ ;  /* 0x00000008090b7224 */ /* 0x080fe200078e02ff */
[----:B------:R-:W-:Y:S01]  /*9530*/  IABS R9, R8 ;  /* 0x0000000800097213 */ /* 0x000fe20000000000 */
[----:B------:R-:W0:Y:S01]  /*9540*/  S2R R10, SR_TID.X ;  /* 0x00000000000a7919 */ /* 0x000e220000002100 */
[----:B------:R-:W-:Y:S01]  /*9550*/  HFMA2 R69, -RZ, RZ, 0, 0 ;  /* 0x00000000ff457431 */ /* 0x000fe200000001ff */
[----:B------:R-:W-:Y:S01]  /*9560*/  MOV R147, RZ ;  /* 0x000000ff00937202 */ /* 0x000fe20000000f00 */
[----:B------:R-:W-:Y:S01]  /*9570*/  HFMA2 R157, -RZ, RZ, 0, 0 ;  /* 0x00000000ff9d7431 */ /* 0x000fe200000001ff */
[----:B------:R-:W-:Y:S01]  /*9580*/  IABS R7, R11 ;  /* 0x0000000b00077213 */ /* 0x000fe20000000000 */
[----:B------:R-:W-:Y:S01]  /*9590*/  HFMA2 R171, -RZ, RZ, 0, 0 ;  /* 0x00000000ffab7431 */ /* 0x000fe200000001ff */
[----:B------:R-:W-:Y:S01]  /*95a0*/  MOV R165, RZ ;  /* 0x000000ff00a57202 */ /* 0x000fe20000000f00 */
[----:B------:R-:W-:Y:S01]  /*95b0*/  HFMA2 R177, -RZ, RZ, 0, 0 ;  /* 0x00000000ffb17431 */ /* 0x000fe200000001ff */
[----:B------:R-:W1:Y:S01]  /*95c0*/  I2F.RP R0, R7 ;  /* 0x0000000700007306 */ /* 0x000e620000209400 */
        /* <DEDUP_REMOVED lines=14> */
[----:B-1----:R-:W1:Y:S01]  /*96b0*/  MUFU.RCP R0, R0 ;  /* 0x0000000000007308 */ /* 0x002e620000001000 */
        /* <DEDUP_REMOVED lines=17> */
[----:B-1----:R-:W-:Y:S01]  /*97d0*/  IADD3 R4, PT, PT, R0, 0xffffffe, RZ ;  /* 0x0ffffffe00047810 */ /* 0x002fe20007ffe0ff */
[----:B------:R-:W-:Y:S01]  /*97e0*/  HFMA2 R129, -RZ, RZ, 0, 0 ;  /* 0x00000000ff817431 */ /* 0x000fe200000001ff */
[----:B------:R-:W-:Y:S01]  /*97f0*/  IABS R0, R2 ;  /* 0x0000000200007213 */ /* 0x000fe20000000000 */
[----:B------:R-:W-:Y:S01]  /*9800*/  HFMA2 R63, -RZ, RZ, 0, 0 ;  /* 0x00000000ff3f7431 */ /* 0x000fe200000001ff */
[----:B------:R1:W2:Y:S01]  /*9810*/  F2I.FTZ.U32.TRUNC.NTZ R5, R4 ;  /* 0x0000000400057305 */ /* 0x0002a2000021f000 */
        /* <DEDUP_REMOVED lines=8> */
[----:B-1----:R-:W-:Y:S01]  /*98a0*/  HFMA2 R4, -RZ, RZ, 0, 0 ;  /* 0x00000000ff047431 */ /* 0x002fe200000001ff */
[----:B------:R-:W-:Y:S01]  /*98b0*/  MOV R31, RZ ;  /* 0x000000ff001f7202 */ /* 0x000fe20000000f00 */
[----:B------:R-:W-:Y:S01]  /*98c0*/  UMOV UR4, URZ ;  /* 0x000000ff00047c82 */ /* 0x000fe20008000000 */
[----:B------:R-:W-:-:S02]  /*98d0*/  MOV R25, RZ ;  /* 0x000000ff00197202 */ /* 0x000fc40000000f00 */
[----:B------:R-:W-:Y:S02]  /*98e0*/  MOV R27, RZ ;  /* 0x000000ff001b7202 */ /* 0x000fe40000000f00 */
[----:B--2---:R-:W-:Y:S02]  /*98f0*/  IADD3 R6, PT, PT, RZ, -R5, RZ ;  /* 0x80000005ff067210 */ /* 0x004fe40007ffe0ff */
[----:B------:R-:W-:-:S03]  /*9900*/  MOV R21, RZ ;  /* 0x000000ff00157202 */ /* 0x000fc60000000f00 */
[----:B------:R-:W-:Y:S01]  /*9910*/  IMAD R3, R6, R7, RZ ;  /* 0x0000000706037224 */ /* 0x000fe200078e02ff */
[----:B------:R-:W-:-:S03]  /*9920*/  IABS R6, R11 ;  /* 0x0000000b00067213 */ /* 0x000fc60000000000 */
[----:B------:R-:W-:Y:S01]  /*9930*/  IMAD.HI.U32 R5, R5, R3, R4 ;  /* 0x0000000305057227 */ /* 0x000fe200078e0004 */
[----:B------:R-:W-:Y:S01]  /*9940*/  IADD3 R4, PT, PT, RZ, -R6, RZ ;  /* 0x80000006ff047210 */ /* 0x000fe20007ffe0ff */
[----:B------:R-:W1:Y:S01]  /*9950*/  I2F.RP R3, R9 ;  /* 0x0000000900037306 */ /* 0x000e620000209400 */
[----:B------:R-:W2:Y:S03]  /*9960*/  S2R R6, SR_TID.Z ;  /* 0x0000000000067919 */ /* 0x000ea60000002300 */
[----:B------:R-:W-:-:S04]  /*9970*/  IMAD.HI.U32 R47, R5, R0, RZ ;  /* 0x00000000052f7227 */ /* 0x000fc800078e00ff */
[----:B------:R-:W-:-:S05]  /*9980*/  IMAD R0, R47, R4, R0 ;  /* 0x000000042f007224 */ /* 0x000fca00078e0200 */
[----:B------:R-:W-:Y:S01]  /*9990*/  ISETP.GT.U32.AND P4, PT, R7, R0, PT ;  /* 0x000000000700720c */ /* 0x000fe20003f84070 */
[----:B-1----:R-:W1:-:S12]  /*99a0*/  MUFU.RCP R3, R3 ;  /* 0x0000000300037308 */ /* 0x002e580000001000 */
[-C--:B------:R-:W-:Y:S02]  /*99b0*/  @!P4 IADD3 R0, PT, PT, R0, -R7.reuse, RZ ;  /* 0x800000070000c210 */ /* 0x080fe40007ffe0ff */
[----:B------:R-:W-:Y:S02]  /*99c0*/  @!P4 IADD3 R47, PT, PT, R47, 0x1, RZ ;  /* 0x000000012f2fc810 */ /* 0x000fe40007ffe0ff */
[----:B------:R-:W-:Y:S02]  /*99d0*/  ISETP.GE.U32.AND P3, PT, R0, R7, PT ;  /* 0x000000070000720c */ /* 0x000fe40003f66070 */
[----:B-1----:R-:W-:Y:S02]  /*99e0*/  IADD3 R4, PT, PT, R3, 0xffffffe, RZ ;  /* 0x0ffffffe03047810 */ /* 0x002fe40007ffe0ff */
[----:B------:R-:W-:Y:S02]  /*99f0*/  LOP3.LUT R0, R2, R11, RZ, 0x3c, !PT ;  /* 0x0000000b02007212 */ /* 0x000fe400078e3cff */
[----:B------:R1:W3:Y:S01]  /*9a00*/  F2I.FTZ.U32.TRUNC.NTZ R5, R4 ;  /* 0x0000000400057305 */ /* 0x0002e2000021f000 */
[----:B------:R-:W-:-:S02]  /*9a10*/  ISETP.NE.AND P4, PT, R11, RZ, PT ;  /* 0x000000ff0b00720c */ /* 0x000fc40003f85270 */
[----:B------:R-:W-:Y:S02]  /*9a20*/  ISETP.GE.AND P5, PT, R0, RZ, PT ;  /* 0x000000ff0000720c */ /* 0x000fe40003fa6270 */
[----:B------:R-:W-:Y:S02]  /*9a30*/  IADD3 R3, PT, PT, -R11, RZ, RZ ;  /* 0x000000ff0b037210 */ /* 0x000fe40007ffe1ff */
[----:B------:R-:W-:Y:S02]  /*9a40*/  @P3 IADD3 R47, PT, PT, R47, 0x1, RZ ;  /* 0x000000012f2f3810 */ /* 0x000fe40007ffe0ff */
[----:B-1----:R-:W-:Y:S02]  /*9a50*/  MOV R4, RZ ;  /* 0x000000ff00047202 */ /* 0x002fe40000000f00 */
[----:B---3--:R-:W-:-:S05]  /*9a60*/  IADD3 R0, PT, PT, RZ, -R5, RZ ;  /* 0x80000005ff007210 */ /* 0x008fca0007ffe0ff */
[----:B------:R-:W-:Y:S02]  /*9a70*/  @!P5 IADD3 R47, PT, PT, -R47, RZ, RZ ;  /* 0x000000ff2f2fd210 */ /* 0x000fe40007ffe1ff */
[----:B------:R-:W-:Y:S01]  /*9a80*/  @!P4 LOP3.LUT R47, RZ, R11, RZ, 0x33, !PT ;  /* 0x0000000bff2fc212 */ /* 0x000fe200078e33ff */
[----:B------:R-:W-:Y:S01]  /*9a90*/  IMAD R7, R0, R9, RZ ;  /* 0x0000000900077224 */ /* 0x000fe200078e02ff */
[----:B------:R-:W-:Y:S02]  /*9aa0*/  IABS R11, R8 ;  /* 0x00000008000b7213 */ /* 0x000fe40000000000 */
[----:B------:R-:W-:Y:S01]  /*9ab0*/  ISETP.NE.AND P4, PT, R8, RZ, PT ;  /* 0x000000ff0800720c */ /* 0x000fe20003f85270 */
[C---:B------:R-:W-:Y:S01]  /*9ac0*/  IMAD R3, R47.reuse, R3, R2 ;  /* 0x000000032f037224 */ /* 0x040fe200078e0202 */
[----:B------:R-:W-:Y:S01]  /*9ad0*/  LOP3.LUT R52, R47, 0x3, RZ, 0xc0, !PT ;  /* 0x000000032f347812 */ /* 0x000fe200078ec0ff */
[----:B------:R-:W-:Y:S01]  /*9ae0*/  IMAD.HI.U32 R4, R5, R7, R4 ;  /* 0x0000000705047227 */ /* 0x000fe200078e0004 */
[----:B------:R-:W-:-:S02]  /*9af0*/  IADD3 R5, PT, PT, RZ, -R11, RZ ;  /* 0x8000000bff057210 */ /* 0x000fc40007ffe0ff */
[----:B------:R-:W-:Y:S02]  /*9b00*/  IABS R0, R3 ;  /* 0x0000000300007213 */ /* 0x000fe40000000000 */
[----:B0-----:R-:W-:Y:S02]  /*9b10*/  LEA R11, R10, R10, 0x2 ;  /* 0x0000000a0a0b7211 */ /* 0x001fe400078e10ff */
[----:B------:R-:W-:Y:S01]  /*9b20*/  LOP3.LUT R3, R3, R8, RZ, 0x3c, !PT ;  /* 0x0000000803037212 */ /* 0x000fe200078e3cff */
[----:B------:R-:W-:Y:S01]  /*9b30*/  IMAD.HI.U32 R49, R4, R0, RZ ;  /* 0x0000000004317227 */ /* 0x000fe200078e00ff */
[----:B------:R-:W-:Y:S02]  /*9b40*/  IADD3 R12, PT, PT, R11, 0x3, RZ ;  /* 0x000000030b0c7810 */ /* 0x000fe40007ffe0ff */
[----:B------:R-:W-:Y:S01]  /*9b50*/  ISETP.GE.AND P6, PT, R3, RZ, PT ;  /* 0x000000ff0300720c */ /* 0x000fe20003fc6270 */
[----:B------:R-:W-:Y:S01]  /*9b60*/  IMAD R0, R49, R5, R0 ;  /* 0x0000000531007224 */ /* 0x000fe200078e0200 */
[----:B------:R-:W-:Y:S01]  /*9b70*/  IADD3 R5, PT, PT, R11, 0x1, RZ ;  /* 0x000000010b057810 */ /* 0x000fe20007ffe0ff */
[----:B--2---:R-:W-:Y:S01]  /*9b80*/  IMAD R4, R6, 0x4800, RZ ;  /* 0x0000480006047824 */ /* 0x004fe200078e02ff */
[----:B------:R-:W-:-:S02]  /*9b90*/  SHF.R.U32.HI R15, RZ, 0x3, R12 ;  /* 0x00000003ff0f7819 */ /* 0x000fc4000001160c */
[----:B------:R-:W-:Y:S02]  /*9ba0*/  ISETP.GT.U32.AND P5, PT, R9, R0, PT ;  /* 0x000000000900720c */ /* 0x000fe40003fa4070 */
[----:B------:R-:W-:Y:S02]  /*9bb0*/  SHF.R.U32.HI R7, RZ, 0x3, R5 ;  /* 0x00000003ff077819 */ /* 0x000fe40000011605 */
[----:B------:R-:W-:Y:S02]  /*9bc0*/  LOP3.LUT R5, R5, 0x7, RZ, 0xc0, !PT ;  /* 0x0000000705057812 */ /* 0x000fe400078ec0ff */
[----:B------:R-:W-:Y:S02]  /*9bd0*/  LOP3.LUT R12, R12, 0x7, RZ, 0xc0, !PT ;  /* 0x000000070c0c7812 */ /* 0x000fe400078ec0ff */
[----:B------:R-:W-:-:S05]  /*9be0*/  SHF.R.U32.HI R10, RZ, 0x1, R10 ;  /* 0x00000001ff0a7819 */ /* 0x000fca000001160a */
[-C--:B------:R-:W-:Y:S02]  /*9bf0*/  @!P5 IADD3 R0, PT, PT, R0, -R9.reuse, RZ ;  /* 0x800000090000d210 */ /* 0x080fe40007ffe0ff */
[----:B------:R-:W-:Y:S02]  /*9c00*/  @!P5 IADD3 R49, PT, PT, R49, 0x1, RZ ;  /* 0x000000013131d810 */ /* 0x000fe40007ffe0ff */
[----:B------:R-:W-:Y:S02]  /*9c10*/  ISETP.GE.U32.AND P3, PT, R0, R9, PT ;  /* 0x000000090000720c */ /* 0x000fe40003f66070 */
[C---:B------:R-:W-:Y:S02]  /*9c20*/  IADD3 R0, PT, PT, R11.reuse, 0x4, RZ ;  /* 0x000000040b007810 */ /* 0x040fe40007ffe0ff */
[----:B------:R-:W-:Y:S02]  /*9c30*/  IADD3 R9, PT, PT, R11, 0x2, RZ ;  /* 0x000000020b097810 */ /* 0x000fe40007ffe0ff */
[----:B------:R-:W-:Y:S01]  /*9c40*/  SHF.R.U32.HI R17, RZ, 0x3, R0 ;  /* 0x00000003ff117819 */ /* 0x000fe20000011600 */
[--C-:B------:R-:W-:Y:S01]  /*9c50*/  IMAD R0, R7, 0x900, R4.reuse ;  /* 0x0000090007007824 */ /* 0x100fe200078e0204 */
[----:B------:R-:W-:Y:S01]  /*9c60*/  SHF.R.U32.HI R13, RZ, 0x3, R9 ;  /* 0x00000003ff0d7819 */ /* 0x000fe20000011609 */
[----:B------:R-:W-:Y:S01]  /*9c70*/  IMAD R7, R15, 0x900, R4 ;  /* 0x000009000f077824 */ /* 0x000fe200078e0204 */
[----:B------:R-:W-:Y:S01]  /*9c80*/  LOP3.LUT R11, R11, 0x7, RZ, 0xc0, !PT ;  /* 0x000000070b0b7812 */ /* 0x000fe200078ec0ff */
[----:B------:R-:W-:Y:S01]  /*9c90*/  IMAD R5, R5, 0x9, R0 ;  /* 0x0000000905057824 */ /* 0x000fe200078e0200 */
[----:B------:R-:W-:Y:S01]  /*9ca0*/  LOP3.LUT R3, R9, 0x7, RZ, 0xc0, !PT ;  /* 0x0000000709037812 */ /* 0x000fe200078ec0ff */
[----:B------:R-:W0:Y:S01]  /*9cb0*/  S2R R0, SR_TID.X ;  /* 0x0000000000007919 */ /* 0x000e220000002100 */
[--C-:B------:R-:W-:Y:S01]  /*9cc0*/  IMAD R6, R13, 0x900, R4.reuse ;  /* 0x000009000d067824 */ /* 0x100fe200078e0204 */
[----:B------:R-:W-:Y:S01]  /*9cd0*/  LOP3.LUT R9, R11, 0x4, RZ, 0x3c, !PT ;  /* 0x000000040b097812 */ /* 0x000fe200078e3cff */
[----:B------:R-:W-:Y:S01]  /*9ce0*/  IMAD R4, R17, 0x900, R4 ;  /* 0x0000090011047824 */ /* 0x000fe200078e0204 */
[----:B------:R-:W-:Y:S01]  /*9cf0*/  @P3 IADD3 R49, PT, PT, R49, 0x1, RZ ;  /* 0x0000000131313810 */ /* 0x000fe20007ffe0ff */
[----:B------:R-:W-:-:S02]  /*9d00*/  IMAD R3, R3, 0x9, R6 ;  /* 0x0000000903037824 */ /* 0x000fc400078e0206 */
[----:B------:R-:W-:Y:S02]  /*9d10*/  HFMA2 R17, -RZ, RZ, 0, 0 ;  /* 0x00000000ff117431 */ /* 0x000fe400000001ff */
[----:B------:R-:W-:Y:S01]  /*9d20*/  IMAD R7, R12, 0x9, R7 ;  /* 0x000000090c077824 */ /* 0x000fe200078e0207 */
[----:B------:R-:W-:Y:S01]  /*9d30*/  @!P6 IADD3 R49, PT, PT, -R49, RZ, RZ ;  /* 0x000000ff3131e210 */ /* 0x000fe20007ffe1ff */
[----:B------:R-:W-:Y:S01]  /*9d40*/  IMAD R9, R9, 0x9, R4 ;  /* 0x0000000909097824 */ /* 0x000fe200078e0204 */
[----:B------:R-:W-:Y:S01]  /*9d50*/  @!P4 LOP3.LUT R49, RZ, R8, RZ, 0x33, !PT ;  /* 0x00000008ff31c212 */ /* 0x000fe200078e33ff */
[C---:B------:R-:W-:Y:S01]  /*9d60*/  IMAD R48, R52.reuse, 0x24000, R5 ;  /* 0x0002400034307824 */ /* 0x040fe200078e0205 */
[----:B------:R-:W-:Y:S01]  /*9d70*/  MOV R15, RZ ;  /* 0x000000ff000f7202 */ /* 0x000fe20000000f00 */
[C---:B------:R-:W-:Y:S01]  /*9d80*/  IMAD R50, R52.reuse, 0x24000, R3 ;  /* 0x0002400034327824 */ /* 0x040fe200078e0203 */
[----:B------:R-:W-:Y:S01]  /*9d90*/  MOV R13, RZ ;  /* 0x000000ff000d7202 */ /* 0x000fe20000000f00 */
[C---:B------:R-:W-:Y:S01]  /*9da0*/  IMAD R51, R52.reuse, 0x24000, R7 ;  /* 0x0002400034337824 */ /* 0x040fe200078e0207 */
[----:B------:R-:W-:Y:S01]  /*9db0*/  MOV R11, RZ ;  /* 0x000000ff000b7202 */ /* 0x000fe20000000f00 */
[----:B------:R-:W-:-:S02]  /*9dc0*/  IMAD R52, R52, 0x24000, R9 ;  /* 0x0002400034347824 */ /* 0x000fc400078e0209 */
[----:B------:R-:W-:Y:S02]  /*9dd0*/  HFMA2 R9, -RZ, RZ, 0, 0 ;  /* 0x00000000ff097431 */ /* 0x000fe400000001ff */
[----:B------:R-:W-:Y:S01]  /*9de0*/  IMAD R53, R49, 0x7, R10 ;  /* 0x0000000731357824 */ /* 0x000fe200078e020a */
[----:B0-----:R-:W-:-:S04]  /*9df0*/  LEA R0, R0, -R0, 0x3 ;  /* 0x8000000000007211 */ /* 0x001fc800078e18ff */
[----:B------:R-:W-:-:S04]  /*9e00*/  IADD3 R0, PT, PT, R0, 0x6, RZ ;  /* 0x0000000600007810 */ /* 0x000fc80007ffe0ff */
[----:B------:R-:W-:-:S05]  /*9e10*/  LOP3.LUT R0, R0, 0xffff, RZ, 0xc0, !PT ;  /* 0x0000ffff00007812 */ /* 0x000fca00078ec0ff */
[----:B------:R-:W-:-:S05]  /*9e20*/  IMAD R0, R0, 0x4925, RZ ;  /* 0x0000492500007824 */ /* 0x000fca00078e02ff */
[----:B------:R-:W-:-:S05]  /*9e30*/  SHF.R.U32.HI R0, RZ, 0x12, R0 ;  /* 0x00000012ff007819 */ /* 0x000fca0000011600 */
[----:B------:R-:W-:-:S07]  /*9e40*/  IMAD R54, R49, 0x7, R0 ;  /* 0x0000000731367824 */ /* 0x000fce00078e0200 */
.L_x_90:
[----:B------:R-:W0:Y:S01]  /*9e50*/  S2R R55, SR_TID.X ;  /* 0x0000000000377919 */ /* 0x000e220000002100 */
[----:B------:R-:W-:Y:S01]  /*9e60*/  SHF.R.U32.HI R0, RZ, 0x2, R47 ;  /* 0x00000002ff007819 */ /* 0x000fe2000001162f */
[----:B------:R-:W-:Y:S01]  /*9e70*/  UIMAD UR6, UR4, 0x48, URZ ;  /* 0x00000048040678a4 */ /* 0x000fe2000f8e02ff */
[----:B------:R-:W1:Y:S01]  /*9e80*/  S2R R4, SR_TID.Z ;  /* 0x0000000000047919 */ /* 0x000e620000002300 */
[----:B------:R-:W2:Y:S01]  /*9e90*/  LDCU.64 UR8, c[0x0][0x3a0] ;  /* 0x00007400ff0877ac */ /* 0x000ea20008000a00 */
[----:B------:R-:W-:Y:S01]  /*9ea0*/  UMOV UR5, URZ ;  /* 0x000000ff00057c82 */ /* 0x000fe20008000000 */
[C---:B0-----:R-:W-:Y:S02]  /*9eb0*/  LEA R5, R55.reuse, R55, 0x2 ;  /* 0x0000003737057211 */ /* 0x041fe400078e10ff */
[----:B------:R-:W-:Y:S02]  /*9ec0*/  LOP3.LUT P3, RZ, R55, 0x1, RZ, 0xc0, !PT ;  /* 0x0000000137ff7812 */ /* 0x000fe4000786c0ff */
[----:B------:R-:W-:Y:S01]  /*9ed0*/  SHF.R.U32.HI R7, RZ, 0x3, R5 ;  /* 0x00000003ff077819 */ /* 0x000fe20000011605 */
[----:B-1----:R-:W-:-:S03]  /*9ee0*/  IMAD R3, R4, 0x1c, R55 ;  /* 0x0000001c04037824 */ /* 0x002fc600078e0237 */
[----:B------:R-:W-:Y:S01]  /*9ef0*/  LEA R7, R4, R7, 0x3 ;  /* 0x0000000704077211 */ /* 0x000fe200078e18ff */
[----:B------:R-:W-:Y:S01]  /*9f00*/  IMAD R0, R0, 0x1c00, R3 ;  /* 0x00001c0000007824 */ /* 0x000fe200078e0203 */
[----:B------:R-:W-:Y:S02]  /*9f10*/  LOP3.LUT R4, R5, 0x7, RZ, 0xc0, !PT ;  /* 0x0000000705047812 */ /* 0x000fe400078ec0ff */
[----:B------:R-:W-:Y:S01]  /*9f20*/  MOV R5, UR4 ;  /* 0x0000000400057c02 */ /* 0x000fe20008000f00 */
[----:B------:R-:W-:Y:S01]  /*9f30*/  IMAD R0, R49, 0xe, R0 ;  /* 0x0000000e31007824 */ /* 0x000fe200078e0200 */
[----:B------:R-:W-:Y:S01]  /*9f40*/  LEA R3, R7, R4, 0x8 ;  /* 0x0000000407037211 */ /* 0x000fe200078e40ff */
[----:B------:R-:W-:Y:S01]  /*9f50*/  UIADD3 UR4, UPT, UPT, UR4, 0x1, URZ ;  /* 0x0000000104047890 */ /* 0x000fe2000fffe0ff */
[----:B------:R-:W-:Y:S01]  /*9f60*/  P2R R4, PR, RZ, 0x8 ;  /* 0x00000008ff047803 */ /* 0x000fe20000000000 */
[----:B------:R-:W-:Y:S01]  /*9f70*/  IMAD R0, R5, 0xe0, R0 ;  /* 0x000000e005007824 */ /* 0x000fe200078e0200 */
[----:B------:R-:W-:Y:S01]  /*9f80*/  LOP3.LUT R4, R47, 0x3, RZ, 0xc0, !PT ;  /* 0x000000032f047812 */ /* 0x000fe200078ec0ff */
[----:B------:R-:W-:Y:S01]  /*9f90*/  UISETP.NE.AND UP1, UPT, UR4, 0x20, UPT ;  /* 0x000000200400788c */ /* 0x000fe2000bf25270 */
[----:B------:R-:W-:-:S02]  /*9fa0*/  MOV R5, 0x7 ;  /* 0x0000000700057802 */ /* 0x000fc40000000f00 */
[----:B------:R-:W-:Y:S02]  /*9fb0*/  LEA R3, R4, R3, 0xe ;  /* 0x0000000304037211 */ /* 0x000fe400078e70ff */
[----:B------:R-:W-:Y:S01]  /*9fc0*/  MOV R4, 0x9 ;  /* 0x0000000900047802 */ /* 0x000fe20000000f00 */
[----:B------:R-:W-:-:S04]  /*9fd0*/  IMAD R56, R0, R5, -0xf ;  /* 0xfffffff100387424 */ /* 0x000fc800078e0205 */
[----:B--2---:R-:W-:-:S07]  /*9fe0*/  IMAD R57, R3, R4, UR6 ;  /* 0x0000000603397e24 */ /* 0x004fce000f8e0204 */
.L_x_89:
[----:B------:R-:W0:Y:S01]  /*9ff0*/  LDC.64 R92, c[0x0][0x398] ;  /* 0x0000e600ff5c7b82 */ /* 0x000e220000000a00 */
[----:B------:R-:W-:Y:S01]  /*a000*/  IADD3 R0, PT, PT, R53, UR5, RZ ;  /* 0x0000000535007c10 */ /* 0x000fe2000fffe0ff */
[----:B------:R-:W-:Y:S01]  /*a010*/  UIMAD UR7, UR5, 0x3, URZ ;  /* 0x00000003050778a4 */ /* 0x000fe2000f8e02ff */
[----:B------:R-:W-:Y:S01]  /*a020*/  LOP3.LUT P3, RZ, R55, 0x1, RZ, 0xc0, !PT ;  /* 0x0000000137ff7812 */ /* 0x000fe2000786c0ff */
[C---:B------:R-:W-:Y:S01]  /*a030*/  IMAD R4, R49.reuse, 0x7, R34 ;  /* 0x0000000731047824 */ /* 0x040fe200078e0222 */
[----:B------:R-:W-:Y:S01]  /*a040*/  IADD3 R0, PT, PT, R0, -0xf, RZ ;  /* 0xfffffff100007810 */ /* 0x000fe20007ffe0ff */
[----:B------:R-:W-:Y:S01]  /*a050*/  IMAD R5, R49, 0x7, R35 ;  /* 0x0000000731057824 */ /* 0x000fe200078e0223 */
[----:B------:R-:W-:Y:S02]  /*a060*/  MOV R3, UR5 ;  /* 0x0000000500037c02 */ /* 0x000fe40008000f00 */
[----:B------:R-:W-:Y:S01]  /*a070*/  PRMT R6, R33, 0x9910, RZ ;  /* 0x0000991021067816 */ /* 0x000fe200000000ff */
[----:B------:R-:W-:Y:S01]  /*a080*/  HFMA2 R10, -RZ, RZ, 0, 0 ;  /* 0x00000000ff0a7431 */ /* 0x000fe200000001ff */
[----:B------:R-:W-:Y:S01]  /*a090*/  ISETP.LT.U32.OR P4, PT, R0, -0xe, !P3 ;  /* 0xfffffff20000780c */ /* 0x000fe20005f81470 */
[----:B------:R-:W-:Y:S01]  /*a0a0*/  IMAD R0, R49, 0x7, R32 ;  /* 0x0000000731007824 */ /* 0x000fe200078e0220 */
[----:B------:R-:W-:Y:S01]  /*a0b0*/  MOV R8, UR7 ;  /* 0x0000000700087c02 */ /* 0x000fe20008000f00 */
[----:B------:R-:W-:Y:S01]  /*a0c0*/  IMAD R3, R3, 0xe, R56 ;  /* 0x0000000e03037824 */ /* 0x000fe200078e0238 */
[----:B------:R-:W-:-:S02]  /*a0d0*/  MOV R97, UR7 ;  /* 0x0000000700617c02 */ /* 0x000fc40008000f00 */
[----:B------:R-:W-:Y:S01]  /*a0e0*/  MOV R12, RZ ;  /* 0x000000ff000c7202 */ /* 0x000fe20000000f00 */
[----:B------:R-:W-:Y:S01]  /*a0f0*/  HFMA2 R14, -RZ, RZ, 0, 0 ;  /* 0x00000000ff0e7431 */ /* 0x000fe200000001ff */
[----:B------:R-:W-:Y:S01]  /*a100*/  IADD3 R95, P3, P5, R8, UR6, R51 ;  /* 0x00000006085f7c10 */ /* 0x000fe2000fd7e033 */
[----:B------:R-:W-:Y:S01]  /*a110*/  HFMA2 R8, -RZ, RZ, 0, 0 ;  /* 0x00000000ff087431 */ /* 0x000fe200000001ff */
[----:B------:R-:W-:Y:S02]  /*a120*/  IADD3 R0, PT, PT, R0, UR5, RZ ;  /* 0x0000000500007c10 */ /* 0x000fe4000fffe0ff */
[----:B------:R-:W-:Y:S01]  /*a130*/  PRMT R7, R42, 0x9910, RZ ;  /* 0x000099102a077816 */ /* 0x000fe200000000ff */
[----:B0-----:R-:W-:Y:S01]  /*a140*/  IMAD.WIDE R92, R3, 0x4, R92 ;  /* 0x00000004035c7825 */ /* 0x001fe200078e025c */
[----:B------:R-:W-:-:S03]  /*a150*/  IADD3.X R100, PT, PT, RZ, RZ, RZ, P3, P5 ;  /* 0x000000ffff647210 */ /* 0x000fc60001fea4ff */
[----:B------:R-:W-:Y:S01]  /*a160*/  HFMA2 R16, -RZ, RZ, 0, 0 ;  /* 0x00000000ff107431 */ /* 0x000fe200000001ff */
[----:B------:R-:W-:Y:S01]  /*a170*/  IADD3 R97, P3, P5, R97, UR6, R52 ;  /* 0x0000000661617c10 */ /* 0x000fe2000fd7e034 */
[----:B------:R-:W-:Y:S01]  /*a180*/  HFMA2 R18, -RZ, RZ, 0, 0 ;  /* 0x00000000ff127431 */ /* 0x000fe200000001ff */
[----:B------:R-:W-:Y:S01]  /*a190*/  IADD3 R4, PT, PT, R4, UR5, RZ ;  /* 0x0000000504047c10 */ /* 0x000fe2000fffe0ff */
[----:B------:R-:W2:Y:S01]  /*a1a0*/  @!P4 LDG.E.CONSTANT R8, desc[UR10][R92.64] ;  /* 0x0000000a5c08c981 */ /* 0x000ea2000c1e9900 */
[----:B------:R-:W-:Y:S02]  /*a1b0*/  IADD3 R0, PT, PT, R0, -0xf, RZ ;  /* 0xfffffff100007810 */ /* 0x000fe40007ffe0ff */
[----:B------:R-:W-:Y:S02]  /*a1c0*/  MOV R20, RZ ;  /* 0x000000ff00147202 */ /* 0x000fe40000000f00 */
[----:B------:R-:W-:Y:S01]  /*a1d0*/  MOV R104, RZ ;  /* 0x000000ff00687202 */ /* 0x000fe20000000f00 */
[----:B------:R-:W-:Y:S01]  /*a1e0*/  HFMA2 R106, -RZ, RZ, 0, 0 ;  /* 0x00000000ff6a7431 */ /* 0x000fe200000001ff */
[----:B------:R-:W-:Y:S01]  /*a1f0*/  IADD3.X R102, PT, PT, RZ, RZ, RZ, P3, P5 ;  /* 0x000000ffff667210 */ /* 0x000fe20001fea4ff */
[----:B------:R-:W0:Y:S01]  /*a200*/  @!P1 LDC.64 R64, c[0x0][0x3a0] ;  /* 0x0000e800ff409b82 */ /* 0x000e220000000a00 */
[----:B------:R-:W-:-:S07]  /*a210*/  IADD3 R4, PT, PT, R4, -0xf, RZ ;  /* 0xfffffff104047810 */ /* 0x000fce0007ffe0ff */
[----:B------:R-:W-:Y:S01]  /*a220*/  BAR.SYNC.DEFER_BLOCKING 0x0 ;  /* 0x0000000000007b1d */ /* 0x000fe20000010000 */
[----:B------:R-:W-:Y:S02]  /*a230*/  ISETP.GE.U32.AND P5, PT, R0, -0xe, PT ;  /* 0xfffffff20000780c */ /* 0x000fe40003fa6070 */
[----:B------:R-:W-:Y:S02]  /*a240*/  MOV R3, R6 ;  /* 0x0000000600037202 */ /* 0x000fe40000000f00 */
[----:B------:R-:W-:-:S03]  /*a250*/  IADD3 R0, PT, PT, R5, UR5, RZ ;  /* 0x0000000505007c10 */ /* 0x000fc6000fffe0ff */
[----:B------:R-:W1:Y:S01]  /*a260*/  @!P2 LDC.64 R66, c[0x0][0x3a0] ;  /* 0x0000e800ff42ab82 */ /* 0x000e620000000a00 */
[----:B------:R-:W-:Y:S02]  /*a270*/  ISETP.GE.U32.AND P3, PT, R4, -0xe, PT ;  /* 0xfffffff20400780c */ /* 0x000fe40003f66070 */
[----:B------:R-:W-:Y:S02]  /*a280*/  PRMT R4, R38, 0x9910, RZ ;  /* 0x0000991026047816 */ /* 0x000fe400000000ff */
[----:B------:R-:W-:Y:S02]  /*a290*/  ISETP.EQ.OR P5, PT, R3, RZ, !P5 ;  /* 0x000000ff0300720c */ /* 0x000fe40006fa2670 */
[----:B------:R-:W-:Y:S02]  /*a2a0*/  IADD3 R0, PT, PT, R0, -0xf, RZ ;  /* 0xfffffff100007810 */ /* 0x000fe40007ffe0ff */
[----:B------:R-:W-:Y:S02]  /*a2b0*/  MOV R3, R4 ;  /* 0x0000000400037202 */ /* 0x000fe40000000f00 */
[----:B------:R-:W-:-:S02]  /*a2c0*/  ISETP.GE.U32.AND P4, PT, R0, -0xe, PT ;  /* 0xfffffff20000780c */ /* 0x000fc40003f86070 */
[----:B------:R-:W-:Y:S01]  /*a2d0*/  IADD3 R0, PT, PT, R54, UR5, RZ ;  /* 0x0000000536007c10 */ /* 0x000fe2000fffe0ff */
[----:B------:R-:W-:Y:S01]  /*a2e0*/  IMAD R6, R49, 0x7, R36 ;  /* 0x0000000731067824 */ /* 0x000fe200078e0224 */
[----:B------:R-:W-:Y:S02]  /*a2f0*/  ISETP.EQ.OR P3, PT, R3, RZ, !P3 ;  /* 0x000000ff0300720c */ /* 0x000fe40005f62670 */
[----:B------:R-:W-:Y:S01]  /*a300*/  PRMT R4, R39, 0x9910, RZ ;  /* 0x0000991027047816 */ /* 0x000fe200000000ff */
[----:B------:R-:W3:Y:S01]  /*a310*/  @!P5 LDG.E.CONSTANT R10, desc[UR10][R92.64+0x4] ;  /* 0x0000040a5c0ad981 */ /* 0x000ee2000c1e9900 */
[----:B------:R-:W-:Y:S01]  /*a320*/  IADD3 R0, PT, PT, R0, -0xf, RZ ;  /* 0xfffffff100007810 */ /* 0x000fe20007ffe0ff */
[----:B------:R-:W4:Y:S01]  /*a330*/  S2R R3, SR_TID.X ;  /* 0x0000000000037919 */ /* 0x000f220000002100 */
[----:B------:R-:W-:Y:S01]  /*a340*/  ISETP.EQ.OR P4, PT, R4, RZ, !P4 ;  /* 0x000000ff0400720c */ /* 0x000fe20006782670 */
[----:B------:R-:W-:Y:S01]  /*a350*/  IMAD R5, R49, 0x7, R37 ;  /* 0x0000000731057824 */ /* 0x000fe200078e0225 */
[----:B------:R-:W-:-:S02]  /*a360*/  ISETP.GE.U32.AND P5, PT, R0, -0xe, PT ;  /* 0xfffffff20000780c */ /* 0x000fc40003fa6070 */
[----:B------:R-:W-:Y:S01]  /*a370*/  IADD3 R4, PT, PT, R6, UR5, RZ ;  /* 0x0000000506047c10 */ /* 0x000fe2000fffe0ff */
[----:B------:R-:W5:Y:S01]  /*a380*/  S2R R0, SR_TID.Z ;  /* 0x0000000000007919 */ /* 0x000f620000002300 */
[----:B------:R-:W-:Y:S02]  /*a390*/  IADD3 R5, PT, PT, R5, UR5, RZ ;  /* 0x0000000505057c10 */ /* 0x000fe4000fffe0ff */
[----:B------:R-:W-:Y:S01]  /*a3a0*/  IADD3 R4, PT, PT, R4, -0xf, RZ ;  /* 0xfffffff104047810 */ /* 0x000fe20007ffe0ff */
[----:B------:R-:W3:Y:S01]  /*a3b0*/  @!P3 LDG.E.CONSTANT R12, desc[UR10][R92.64+0x8] ;  /* 0x0000080a5c0cb981 */ /* 0x000ee2000c1e9900 */
[----:B------:R-:W-:Y:S02]  /*a3c0*/  PRMT R6, R40, 0x9910, RZ ;  /* 0x0000991028067816 */ /* 0x000fe400000000ff */
[----:B------:R-:W-:Y:S01]  /*a3d0*/  ISETP.GE.U32.AND P3, PT, R4, -0xe, PT ;  /* 0xfffffff20400780c */ /* 0x000fe20003f66070 */
[----:B------:R-:W3:Y:S01]  /*a3e0*/  @!P4 LDG.E.CONSTANT R14, desc[UR10][R92.64+0xc] ;  /* 0x00000c0a5c0ec981 */ /* 0x000ee2000c1e9900 */
[----:B------:R-:W-:-:S02]  /*a3f0*/  IADD3 R4, PT, PT, R5, -0xf, RZ ;  /* 0xfffffff105047810 */ /* 0x000fc40007ffe0ff */
[----:B------:R-:W-:Y:S02]  /*a400*/  MOV R5, R6 ;  /* 0x0000000600057202 */ /* 0x000fe40000000f00 */
[----:B------:R-:W-:Y:S02]  /*a410*/  ISETP.GE.U32.AND P4, PT, R4, -0xe, PT ;  /* 0xfffffff20400780c */ /* 0x000fe40003f86070 */
[----:B------:R-:W-:Y:S01]  /*a420*/  MOV R6, R7 ;  /* 0x0000000700067202 */ /* 0x000fe20000000f00 */
[----:B------:R-:W-:Y:S01]  /*a430*/  IMAD R7, R49, 0x7, R32 ;  /* 0x0000000731077824 */ /* 0x000fe200078e0220 */
[----:B------:R-:W-:Y:S02]  /*a440*/  ISETP.EQ.OR P3, PT, R5, RZ, !P3 ;  /* 0x000000ff0500720c */ /* 0x000fe40005f62670 */
[----:B------:R-:W-:-:S04]  /*a450*/  PRMT R4, R41, 0x9910, RZ ;  /* 0x0000991029047816 */ /* 0x000fc800000000ff */
[----:B------:R-:W-:Y:S02]  /*a460*/  ISETP.EQ.OR P4, PT, R4, RZ, !P4 ;  /* 0x000000ff0400720c */ /* 0x000fe40006782670 */
[----:B------:R-:W-:Y:S01]  /*a470*/  IADD3 R4, PT, PT, R7, UR5, RZ ;  /* 0x0000000507047c10 */ /* 0x000fe2000fffe0ff */
[----:B------:R-:W-:Y:S01]  /*a480*/  IMAD R5, R49, 0x7, R34 ;  /* 0x0000000731057824 */ /* 0x000fe200078e0222 */
[----:B------:R-:W-:Y:S02]  /*a490*/  ISETP.EQ.OR P5, PT, R6, RZ, !P5 ;  /* 0x000000ff0600720c */ /* 0x000fe40006fa2670 */
[----:B------:R-:W-:Y:S01]  /*a4a0*/  IADD3 R4, PT, PT, R4, -0x1, RZ ;  /* 0xffffffff04047810 */ /* 0x000fe20007ffe0ff */
[----:B------:R-:W3:Y:S01]  /*a4b0*/  @!P3 LDG.E.CONSTANT R16, desc[UR10][R92.64+0x10] ;  /* 0x0000100a5c10b981 */ /* 0x000ee2000c1e9900 */
[----:B------:R-:W-:Y:S02]  /*a4c0*/  IADD3 R5, PT, PT, R5, UR5, RZ ;  /* 0x0000000505057c10 */ /* 0x000fe4000fffe0ff */
[----:B------:R-:W-:-:S02]  /*a4d0*/  ISETP.GT.U32.AND P3, PT, R4, 0xd, PT ;  /* 0x0000000d0400780c */ /* 0x000fc40003f64070 */
[----:B----4-:R-:W-:Y:S01]  /*a4e0*/  LEA R7, R3, R3, 0x2 ;  /* 0x0000000303077211 */ /* 0x010fe200078e10ff */
[----:B------:R-:W4:Y:S01]  /*a4f0*/  @!P4 LDG.E.CONSTANT R18, desc[UR10][R92.64+0x14] ;  /* 0x0000140a5c12c981 */ /* 0x000f22000c1e9900 */
[----:B------:R-:W-:Y:S02]  /*a500*/  IADD3 R5, PT, PT, R5, -0x1, RZ ;  /* 0xffffffff05057810 */ /* 0x000fe40007ffe0ff */
[----:B-----5:R-:W-:Y:S01]  /*a510*/  LEA R6, R0, R7, 0x6 ;  /* 0x0000000700067211 */ /* 0x020fe200078e30ff */
[----:B------:R-:W5:Y:S01]  /*a520*/  @!P5 LDG.E.CONSTANT R20, desc[UR10][R92.64+0x18] ;  /* 0x0000180a5c14d981 */ /* 0x000f62000c1e9900 */
[----:B------:R-:W-:Y:S02]  /*a530*/  ISETP.GT.U32.AND P5, PT, R5, 0xd, PT ;  /* 0x0000000d0500780c */ /* 0x000fe40003fa4070 */
[----:B------:R-:W-:Y:S02]  /*a540*/  SHF.R.U32.HI R5, RZ, 0x3, R7 ;  /* 0x00000003ff057819 */ /* 0x000fe40000011607 */
[----:B------:R-:W-:Y:S01]  /*a550*/  ISETP.GT.U32.AND P4, PT, R6, 0x1ff, PT ;  /* 0x000001ff0600780c */ /* 0x000fe20003f84070 */
[----:B------:R-:W5:Y:S01]  /*a560*/  @!P3 LDG.E.CONSTANT R104, desc[UR10][R92.64+0x8] ;  /* 0x0000080a5c68b981 */ /* 0x000f62000c1e9900 */
[----:B------:R-:W-:-:S02]  /*a570*/  LEA R5, R0, R5, 0x3 ;  /* 0x0000000500057211 */ /* 0x000fc400078e18ff */
[----:B------:R-:W-:Y:S02]  /*a580*/  ISETP.GT.U32.OR P4, PT, R3, 0xc, P4 ;  /* 0x0000000c0300780c */ /* 0x000fe40002784470 */
[----:B------:R-:W-:Y:S02]  /*a590*/  IADD3 R4, P3, PT, R57, UR7, RZ ;  /* 0x0000000739047c10 */ /* 0x000fe4000ff7e0ff */
[----:B------:R-:W-:Y:S01]  /*a5a0*/  ISETP.GT.U32.OR P6, PT, R5, 0x3f, P4 ;  /* 0x0000003f0500780c */ /* 0x000fe200027c4470 */
[----:B------:R-:W5:Y:S01]  /*a5b0*/  @!P5 LDG.E.CONSTANT R106, desc[UR10][R92.64+0xc] ;  /* 0x00000c0a5c6ad981 */ /* 0x000f62000c1e9900 */
[----:B------:R-:W-:Y:S02]  /*a5c0*/  IADD3.X R5, PT, PT, RZ, RZ, RZ, P3, !PT ;  /* 0x000000ffff057210 */ /* 0x000fe40001ffe4ff */
[----:B------:R-:W-:Y:S02]  /*a5d0*/  LEA R58, P3, R4, UR8, 0x2 ;  /* 0x00000008043a7c11 */ /* 0x000fe4000f8610ff */
[----:B------:R-:W-:-:S02]  /*a5e0*/  IADD3 R7, PT, PT, R7, 0x4, RZ ;  /* 0x0000000407077810 */ /* 0x000fc40007ffe0ff */
[----:B------:R-:W-:Y:S02]  /*a5f0*/  LEA.HI.X R59, R4, UR9, R5, 0x2, P3 ;  /* 0x00000009043b7c11 */ /* 0x000fe400098f1405 */
[----:B------:R-:W-:Y:S02]  /*a600*/  SHF.R.U32.HI R5, RZ, 0x3, R7 ;  /* 0x00000003ff057819 */ /* 0x000fe40000011607 */
[----:B------:R-:W-:Y:S02]  /*a610*/  ISETP.GT.U32.AND P3, PT, R6, 0x1fb, PT ;  /* 0x000001fb0600780c */ /* 0x000fe40003f64070 */
[----:B------:R-:W-:Y:S01]  /*a620*/  LEA R22, R0, R5, 0x3 ;  /* 0x0000000500167211 */ /* 0x000fe200078e18ff */
[----:B------:R-:W1:Y:S01]  /*a630*/  @!P0 LDC.64 R6, c[0x0][0x3a0] ;  /* 0x0000e800ff068b82 */ /* 0x000e620000000a00 */
[----:B------:R-:W-:-:S04]  /*a640*/  ISETP.GT.U32.OR P3, PT, R3, 0xb, P3 ;  /* 0x0000000b0300780c */ /* 0x000fc80001f64470 */
[----:B------:R-:W-:-:S03]  /*a650*/  ISETP.GT.U32.OR P5, PT, R22, 0x3f, P3 ;  /* 0x0000003f1600780c */ /* 0x000fc60001fa4470 */
[----:B------:R-:W1:Y:S10]  /*a660*/  @!P6 LDC.64 R4, c[0x0][0x3a0] ;  /* 0x0000e800ff04eb82 */ /* 0x000e740000000a00 */
[----:B------:R-:W1:Y:S01]  /*a670*/  @!P5 LDC.64 R70, c[0x0][0x3a0] ;  /* 0x0000e800ff46db82 */ /* 0x000e620000000a00 */
[----:B------:R-:W-:-:S02]  /*a680*/  IADD3 R79, PT, PT, R50, UR6, RZ ;  /* 0x00000006324f7c10 */ /* 0x000fc4000fffe0ff */
[----:B------:R-:W-:Y:S02]  /*a690*/  MOV R28, UR5 ;  /* 0x00000005001c7c02 */ /* 0x000fe40008000f00 */
[----:B------:R-:W-:Y:S02]  /*a6a0*/  @!P2 IADD3 R22, PT, PT, R51, UR6, RZ ;  /* 0x000000063316ac10 */ /* 0x000fe4000fffe0ff */
[----:B------:R-:W-:Y:S02]  /*a6b0*/  MOV R81, UR5 ;  /* 0x0000000500517c02 */ /* 0x000fe40008000f00 */
[----:B------:R-:W-:Y:S02]  /*a6c0*/  IADD3 R83, PT, PT, R52, UR6, RZ ;  /* 0x0000000634537c10 */ /* 0x000fe4000fffe0ff */
[----:B------:R-:W-:Y:S02]  /*a6d0*/  MOV R30, UR5 ;  /* 0x00000005001e7c02 */ /* 0x000fe40008000f00 */
[----:B------:R-:W-:-:S02]  /*a6e0*/  IADD3 R77, PT, PT, R48, UR6, RZ ;  /* 0x00000006304d7c10 */ /* 0x000fc4000fffe0ff */
[----:B------:R-:W-:Y:S02]  /*a6f0*/  MOV R26, UR5 ;  /* 0x00000005001a7c02 */ /* 0x000fe40008000f00 */
[----:B------:R-:W-:Y:S01]  /*a700*/  MOV R24, UR5 ;  /* 0x0000000500187c02 */ /* 0x000fe20008000f00 */
[----:B------:R-:W-:Y:S02]  /*a710*/  @!P1 IMAD R79, R28, 0x3, R79 ;  /* 0x000000031c4f9824 */ /* 0x000fe400078e024f */
[----:B------:R-:W-:Y:S02]  /*a720*/  @!P2 IMAD R81, R81, 0x3, R22 ;  /* 0x000000035151a824 */ /* 0x000fe400078e0216 */
[----:B------:R-:W-:Y:S02]  /*a730*/  @!P5 IMAD R83, R30, 0x3, R83 ;  /* 0x000000031e53d824 */ /* 0x000fe400078e0253 */
[----:B------:R-:W-:Y:S02]  /*a740*/  @!P0 IMAD R77, R26, 0x3, R77 ;  /* 0x000000031a4d8824 */ /* 0x000fe400078e024d */
[----:B------:R-:W-:-:S02]  /*a750*/  @!P6 IMAD R75, R24, 0x3, R57 ;  /* 0x00000003184be824 */ /* 0x000fc400078e0239 */
[----:B0-----:R-:W-:-:S04]  /*a760*/  @!P1 IMAD.WIDE.U32 R64, R79, 0x4, R64 ;  /* 0x000000044f409825 */ /* 0x001fc800078e0040 */
[----:B-1----:R-:W-:Y:S02]  /*a770*/  @!P2 IMAD.WIDE.U32 R66, R81, 0x4, R66 ;  /* 0x000000045142a825 */ /* 0x002fe400078e0042 */
[----:B------:R-:W5:Y:S02]  /*a780*/  @!P1 LDG.E.CONSTANT R65, desc[UR10][R64.64] ;  /* 0x0000000a40419981 */ /* 0x000f64000c1e9900 */
[----:B------:R-:W-:Y:S02]  /*a790*/  @!P5 IMAD.WIDE.U32 R70, R83, 0x4, R70 ;  /* 0x000000045346d825 */ /* 0x000fe400078e0046 */
[----:B------:R-:W5:Y:S02]  /*a7a0*/  @!P2 LDG.E.CONSTANT R67, desc[UR10][R66.64] ;  /* 0x0000000a4243a981 */ /* 0x000f64000c1e9900 */
[----:B------:R-:W-:Y:S02]  /*a7b0*/  @!P0 IMAD.WIDE.U32 R6, R77, 0x4, R6 ;  /* 0x000000044d068825 */ /* 0x000fe400078e0006 */
[----:B------:R-:W5:Y:S02]  /*a7c0*/  @!P5 LDG.E.CONSTANT R71, desc[UR10][R70.64] ;  /* 0x0000000a4647d981 */ /* 0x000f64000c1e9900 */
[----:B------:R-:W-:-:S02]  /*a7d0*/  @!P6 IMAD.WIDE.U32 R4, R75, 0x4, R4 ;  /* 0x000000044b04e825 */ /* 0x000fc400078e0004 */
[----:B------:R-:W5:Y:S04]  /*a7e0*/  @!P0 LDG.E.CONSTANT R77, desc[UR10][R6.64] ;  /* 0x0000000a064d8981 */ /* 0x000f68000c1e9900 */
[----:B------:R-:W5:Y:S04]  /*a7f0*/  @!P6 LDG.E.CONSTANT R75, desc[UR10][R4.64] ;  /* 0x0000000a044be981 */ /* 0x000f68000c1e9900 */
[----:B--2---:R-:W-:Y:S04]  /*a800*/  STS [R45], R8 ;  /* 0x000000082d007388 */ /* 0x004fe80000000800 */
[----:B---3--:R-:W-:Y:S04]  /*a810*/  STS [R45+0x4], R10 ;  /* 0x0000040a2d007388 */ /* 0x008fe80000000800 */
[----:B------:R-:W-:Y:S04]  /*a820*/  STS [R45+0x8], R12 ;  /* 0x0000080c2d007388 */ /* 0x000fe80000000800 */
[----:B------:R-:W-:Y:S04]  /*a830*/  STS [R45+0xc], R14 ;  /* 0x00000c0e2d007388 */ /* 0x000fe80000000800 */
[----:B------:R-:W-:Y:S04]  /*a840*/  STS [R45+0x10], R16 ;  /* 0x000010102d007388 */ /* 0x000fe80000000800 */
[----:B----4-:R-:W-:Y:S04]  /*a850*/  STS [R45+0x14], R18 ;  /* 0x000014122d007388 */ /* 0x010fe80000000800 */
[----:B-----5:R-:W-:Y:S04]  /*a860*/  STS [R45+0x18], R20 ;  /* 0x000018142d007388 */ /* 0x020fe80000000800 */
[----:B------:R-:W-:Y:S04]  /*a870*/  @!P1 STS [R44+0x8], R65 ;  /* 0x000008412c009388 */ /* 0x000fe80000000800 */
[----:B------:R-:W-:Y:S04]  /*a880*/  @!P2 STS [R44+0xc], R67 ;  /* 0x00000c432c00a388 */ /* 0x000fe80000000800 */
[----:B------:R-:W-:Y:S04]  /*a890*/  @!P5 STS [R44+0x10], R71 ;  /* 0x000010472c00d388 */ /* 0x000fe80000000800 */
[----:B------:R-:W-:Y:S04]  /*a8a0*/  @!P0 STS [R44+0x4], R77 ;  /* 0x0000044d2c008388 */ /* 0x000fe80000000800 */
[----:B------:R-:W-:Y:S01]  /*a8b0*/  @!P6 STS [R44], R75 ;  /* 0x0000004b2c00e388 */ /* 0x000fe20000000800 */
[----:B------:R-:W-:Y:S06]  /*a8c0*/  BAR.SYNC.DEFER_BLOCKING 0x0 ;  /* 0x0000000000007b1d */ /* 0x000fec0000010000 */
[----:B------:R-:W-:Y:S04]  /*a8d0*/  LDS R8, [R43] ;  /* 0x000000002b087984 */ /* 0x000fe80000000800 */
[----:B------:R-:W0:Y:S04]  /*a8e0*/  LDS.128 R4, [R46] ;  /* 0x000000002e047984 */ /* 0x000e280000000c00 */
[----:B------:R-:W1:Y:S04]  /*a8f0*/  LDS.128 R80, [R46+0x400] ;  /* 0x000400002e507984 */ /* 0x000e680000000c00 */
[----:B------:R-:W2:Y:S04]  /*a900*/  LDS R22, [R43+0x38] ;  /* 0x000038002b167984 */ /* 0x000ea80000000800 */
[----:B------:R-:W3:Y:S04]  /*a910*/  LDS.128 R76, [R46+0x300] ;  /* 0x000300002e4c7984 */ /* 0x000ee80000000c00 */
[----:B------:R-:W4:Y:S04]  /*a920*/  LDS R94, [R43+0x70] ;  /* 0x000070002b5e7984 */ /* 0x000f280000000800 */
[----:B------:R-:W5:Y:S04]  /*a930*/  LDS R110, [R43+0xa8] ;  /* 0x0000a8002b6e7984 */ /* 0x000f680000000800 */
[----:B------:R-:W5:Y:S04]  /*a940*/  LDS R126, [R43+0xe0] ;  /* 0x0000e0002b7e7984 */ /* 0x000f680000000800 */
[----:B------:R-:W5:Y:S04]  /*a950*/  LDS R142, [R43+0x118] ;  /* 0x000118002b8e7984 */ /* 0x000f680000000800 */
[----:B------:R-:W5:Y:S04]  /*a960*/  LDS R168, [R43+0x150] ;  /* 0x000150002ba87984 */ /* 0x000f680000000800 */
[----:B------:R-:W5:Y:S04]  /*a970*/  LDS.128 R84, [R46+0x100] ;  /* 0x000100002e547984 */ /* 0x000f680000000c00 */
[----:B------:R-:W5:Y:S01]  /*a980*/  LDS.128 R88, [R46+0x200] ;  /* 0x000200002e587984 */ /* 0x000f620000000c00 */
[----:B0-----:R-:W-:-:S03]  /*a990*/  FFMA R10, R8, R4, R69 ;  /* 0x00000004080a7223 */ /* 0x001fc60000000045 */
[----:B------:R-:W0:Y:S01]  /*a9a0*/  LDS.128 R68, [R46+0x600] ;  /* 0x000600002e447984 */ /* 0x000e220000000c00 */
[----:B-1----:R-:W-:-:S03]  /*a9b0*/  FFMA R16, R8, R80, R105 ;  /* 0x0000005008107223 */ /* 0x002fc60000000069 */
[----:B------:R-:W1:Y:S01]  /*a9c0*/  LDS R105, [R43+0x1f8] ;  /* 0x0001f8002b697984 */ /* 0x000e620000000800 */
[-C--:B--2---:R-:W-:Y:S01]  /*a9d0*/  FFMA R24, R4, R22.reuse, R147 ;  /* 0x0000001604187223 */ /* 0x084fe20000000093 */
[----:B---3--:R-:W-:Y:S02]  /*a9e0*/  FFMA R30, R76, R22, R117 ;  /* 0x000000164c1e7223 */ /* 0x008fe40000000075 */
[----:B------:R-:W-:Y:S04]  /*a9f0*/  LDS.128 R64, [R46+0x500] ;  /* 0x000500002e407984 */ /* 0x000fe80000000c00 */
[----:B------:R-:W2:Y:S01]  /*aa00*/  LDS R117, [R43+0x230] ;  /* 0x000230002b757984 */ /* 0x000ea20000000800 */
[C---:B----4-:R-:W-:Y:S01]  /*aa10*/  FFMA R96, R4.reuse, R94, R157 ;  /* 0x0000005e04607223 */ /* 0x050fe2000000009d */
[C---:B-----5:R-:W-:Y:S01]  /*aa20*/  FFMA R112, R4.reuse, R110, R165 ;  /* 0x0000006e04707223 */ /* 0x060fe200000000a5 */
[C---:B------:R-:W-:Y:S01]  /*aa30*/  FFMA R128, R4.reuse, R126, R171 ;  /* 0x0000007e04807223 */ /* 0x040fe200000000ab */
[C---:B------:R-:W-:Y:S01]  /*aa40*/  FFMA R144, R4.reuse, R142, R175 ;  /* 0x0000008e04907223 */ /* 0x040fe200000000af */
[----:B------:R-:W-:Y:S01]  /*aa50*/  FFMA R170, R4, R168, R177 ;  /* 0x000000a804aa7223 */ /* 0x000fe200000000b1 */
[----:B------:R-:W-:Y:S01]  /*aa60*/  FFMA R14, R8, R76, R111 ;  /* 0x0000004c080e7223 */ /* 0x000fe2000000006f */
[C---:B------:R-:W-:Y:S01]  /*aa70*/  FFMA R118, R76.reuse, R110, R133 ;  /* 0x0000006e4c767223 */ /* 0x040fe20000000085 */
[----:B------:R-:W-:Y:S01]  /*aa80*/  FFMA R134, R76, R126, R141 ;  /* 0x0000007e4c867223 */ /* 0x000fe2000000008d */
[----:B------:R-:W-:Y:S01]  /*aa90*/  FFMA R4, R8, R84, R73 ;  /* 0x0000005408047223 */ /* 0x000fe20000000049 */
[----:B------:R-:W-:Y:S01]  /*aaa0*/  FFMA R26, R84, R22, R137 ;  /* 0x00000016541a7223 */ /* 0x000fe20000000089 */
[----:B------:R-:W3:Y:S01]  /*aab0*/  LDS.128 R72, [R46+0x700] ;  /* 0x000700002e487984 */ /* 0x000ee20000000c00 */
[----:B------:R-:W-:-:S03]  /*aac0*/  FFMA R12, R8, R88, R119 ;  /* 0x00000058080c7223 */ /* 0x000fc60000000077 */
[----:B------:R-:W4:Y:S01]  /*aad0*/  LDS R119, [R43+0x188] ;  /* 0x000188002b777984 */ /* 0x000f220000000800 */
        /* <DEDUP_REMOVED lines=15> */
[----:B0-----:R-:W-:Y:S01]  /*abd0*/  FFMA R124, R68, R110, R31 ;  /* 0x0000006e447c7223 */ /* 0x001fe2000000001f */
[----:B------:R-:W0:Y:S01]  /*abe0*/  LDS R111, [R43+0x1c0] ;  /* 0x0001c0002b6f7984 */ /* 0x000e220000000800 */
[----:B------:R-:W-:-:S03]  /*abf0*/  FFMA R60, R80, R22, R109 ;  /* 0x00000016503c7223 */ /* 0x000fc6000000006d */
[----:B------:R-:W5:Y:S01]  /*ac00*/  LDS R135, [R43+0x268] ;  /* 0x000268002b877984 */ /* 0x000f620000000800 */
[----:B-1----:R-:W-:-:S03]  /*ac10*/  FFMA R109, R105, R81, R76 ;  /* 0x00000051696d7223 */ /* 0x002fc6000000004c */
[----:B------:R-:W1:Y:S01]  /*ac20*/  LDS R151, [R43+0x2a0] ;  /* 0x0002a0002b977984 */ /* 0x000e620000000800 */
[----:B--2---:R-:W-:-:S03]  /*ac30*/  FFMA R133, R117, R69, R124 ;  /* 0x0000004575857223 */ /* 0x004fc6000000007c */
[----:B------:R-:W2:Y:S01]  /*ac40*/  LDS R167, [R43+0x2d8] ;  /* 0x0002d8002ba77984 */ /* 0x000ea20000000800 */
[C---:B------:R-:W-:Y:S01]  /*ac50*/  FFMA R120, R80.reuse, R110, R123 ;  /* 0x0000006e50787223 */ /* 0x040fe2000000007b */
[C---:B------:R-:W-:Y:S01]  /*ac60*/  FFMA R136, R80.reuse, R126, R131 ;  /* 0x0000007e50887223 */ /* 0x040fe20000000083 */
[C---:B------:R-:W-:Y:S01]  /*ac70*/  FFMA R162, R80.reuse, R142, R143 ;  /* 0x0000008e50a27223 */ /* 0x040fe2000000008f */
[----:B------:R-:W2:Y:S01]  /*ac80*/  LDS R76, [R43+0x380] ;  /* 0x000380002b4c7984 */ /* 0x000ea20000000800 */
[----:B------:R-:W-:Y:S01]  /*ac90*/  FFMA R178, R80, R168, R155 ;  /* 0x000000a850b27223 */ /* 0x000fe2000000009b */
[----:B------:R-:W-:Y:S01]  /*aca0*/  FFMA R18, R8, R64, R101 ;  /* 0x0000004008127223 */ /* 0x000fe20000000065 */
[C---:B------:R-:W-:Y:S01]  /*acb0*/  FFMA R62, R64.reuse, R22, R103 ;  /* 0x00000016403e7223 */ /* 0x040fe20000000067 */
[----:B------:R-:W2:Y:S01]  /*acc0*/  LDS R124, [R43+0x3f0] ;  /* 0x0003f0002b7c7984 */ /* 0x000ea20000000800 */
        /* <DEDUP_REMOVED lines=17> */
[----:B----4-:R-:W-:Y:S01]  /*ade0*/  FFMA R11, R119, R85, R4 ;  /* 0x00000055770b7223 */ /* 0x010fe20000000004 */
[----:B------:R-:W-:Y:S04]  /*adf0*/  LDS R177, [R43+0x5e8] ;  /* 0x0005e8002bb17984 */ /* 0x000fe80000000800 */
[----:B------:R-:W3:Y:S01]  /*ae00*/  LDS R4, [R43+0x310] ;  /* 0x000310002b047984 */ /* 0x000ee20000000800 */
[----:B------:R-:W-:-:S03]  /*ae10*/  FFMA R115, R105, R69, R108 ;  /* 0x0000004569737223 */ /* 0x000fc6000000006c */
[----:B------:R-:W4:Y:S01]  /*ae20*/  LDS R108, [R43+0x3b8] ;  /* 0x0003b8002b6c7984 */ /* 0x000f220000000800 */
[----:B------:R-:W-:Y:S01]  /*ae30*/  FFMA R68, R68, R168, R19 ;  /* 0x000000a844447223 */ /* 0x000fe20000000013 */
[----:B------:R-:W-:Y:S01]  /*ae40*/  FFMA R113, R105, R65, R80 ;  /* 0x0000004169717223 */ /* 0x000fe20000000050 */
[-C--:B------:R-:W-:Y:S01]  /*ae50*/  FFMA R21, R119, R69.reuse, R20 ;  /* 0x0000004577157223 */ /* 0x080fe20000000014 */
[-C--:B0-----:R-:W-:Y:S01]  /*ae60*/  FFMA R63, R111, R69.reuse, R64 ;  /* 0x000000456f3f7223 */ /* 0x081fe20000000040 */
[-C--:B-----5:R-:W-:Y:S01]  /*ae70*/  FFMA R149, R135, R69.reuse, R140 ;  /* 0x0000004587957223 */ /* 0x0a0fe2000000008c */
        /* <DEDUP_REMOVED lines=8> */
[----:B------:R-:W-:Y:S01]  /*af00*/  FFMA R9, R119, R5, R10 ;  /* 0x0000000577097223 */ /* 0x000fe2000000000a */
[----:B------:R-:W-:Y:S01]  /*af10*/  FFMA R111, R111, R73, R22 ;  /* 0x000000496f6f7223 */ /* 0x000fe20000000016 */
[-C--:B------:R-:W-:Y:S01]  /*af20*/  FFMA R99, R105, R5.reuse, R96 ;  /* 0x0000000569637223 */ /* 0x080fe20000000060 */
[-C--:B------:R-:W-:Y:S01]  /*af30*/  FFMA R121, R117, R5.reuse, R112 ;  /* 0x0000000575797223 */ /* 0x080fe20000000070 */
[-C--:B------:R-:W-:Y:S01]  /*af40*/  FFMA R137, R135, R5.reuse, R128 ;  /* 0x0000000587897223 */ /* 0x080fe20000000080 */
[-C--:B------:R-:W-:Y:S01]  /*af50*/  FFMA R153, R151, R5.reuse, R144 ;  /* 0x0000000597997223 */ /* 0x080fe20000000090 */
[----:B------:R-:W0:Y:S01]  /*af60*/  LDS R68, [R43+0x428] ;  /* 0x000428002b447984 */ /* 0x000e220000000800 */
[----:B------:R-:W-:Y:S01]  /*af70*/  FFMA R5, R167, R5, R170 ;  /* 0x00000005a7057223 */ /* 0x000fe200000000aa */
[----:B------:R-:W-:Y:S01]  /*af80*/  FFMA R141, R135, R89, R132 ;  /* 0x00000059878d7223 */ /* 0x000fe20000000084 */
[----:B------:R-:W-:Y:S01]  /*af90*/  FFMA R96, R76, R66, R113 ;  /* 0x000000424c607223 */ /* 0x000fe20000000071 */
[----:B------:R-:W1:Y:S01]  /*afa0*/  LDS R22, [R43+0x348] ;  /* 0x000348002b167984 */ /* 0x000e620000000800 */
[----:B------:R-:W-:-:S03]  /*afb0*/  FFMA R132, R124, R70, R149 ;  /* 0x000000467c847223 */ /* 0x000fc60000000095 */
[----:B------:R-:W2:Y:S04]  /*afc0*/  LDS R170, [R43+0x460] ;  /* 0x000460002baa7984 */ /* 0x000ea80000000800 */
[----:B------:R-:W5:Y:S01]  /*afd0*/  LDS R113, [R43+0x508] ;  /* 0x000508002b717984 */ /* 0x000f620000000800 */
[----:B------:R-:W-:-:S03]  /*afe0*/  FFMA R13, R119, R89, R12 ;  /* 0x00000059770d7223 */ /* 0x000fc6000000000c */
[----:B------:R-:W5:Y:S01]  /*aff0*/  LDS R149, [R43+0x5b0] ;  /* 0x0005b0002b957984 */ /* 0x000f620000000800 */
[C---:B------:R-:W-:Y:S01]  /*b000*/  FFMA R15, R119.reuse, R77, R14 ;  /* 0x0000004d770f7223 */ /* 0x040fe2000000000e */
[C---:B------:R-:W-:Y:S01]  /*b010*/  FFMA R17, R119.reuse, R81, R16 ;  /* 0x0000005177117223 */ /* 0x040fe20000000010 */
[C---:B------:R-:W-:Y:S01]  /*b020*/  FFMA R19, R119.reuse, R65, R18 ;  /* 0x0000004177137223 */ /* 0x040fe20000000012 */
[----:B------:R-:W-:Y:S01]  /*b030*/  FFMA R119, R119, R73, R8 ;  /* 0x0000004977777223 */ /* 0x000fe20000000008 */
[----:B---3--:R-:W-:Y:S02]  /*b040*/  FFMA R8, R4, R6, R9 ;  /* 0x0000000604087223 */ /* 0x008fe40000000009 */
        /* <DEDUP_REMOVED lines=9> */
[C---:B----4-:R-:W-:Y:S01]  /*b0e0*/  FFMA R110, R108.reuse, R6, R121 ;  /* 0x000000066c6e7223 */ /* 0x050fe20000000079 */
[----:B------:R-:W-:Y:S01]  /*b0f0*/  FFMA R120, R108, R66, R131 ;  /* 0x000000426c787223 */ /* 0x000fe20000000083 */
[----:B------:R-:W4:Y:S04]  /*b100*/  LDS R107, [R43+0x4d0] ;  /* 0x0004d0002b6b7984 */ /* 0x000f280000000800 */
[----:B------:R-:W4:Y:S04]  /*b110*/  LDS R121, [R43+0x540] ;  /* 0x000540002b797984 */ /* 0x000f280000000800 */
[----:B------:R-:W4:Y:S01]  /*b120*/  LDS R131, [R43+0x578] ;  /* 0x000578002b837984 */ /* 0x000f220000000800 */
[-C--:B------:R-:W-:Y:S01]  /*b130*/  FFMA R101, R105, R85.reuse, R98 ;  /* 0x0000005569657223 */ /* 0x080fe20000000062 */
        /* <DEDUP_REMOVED lines=15> */
[----:B0-----:R-:W-:Y:S01]  /*b230*/  FFMA R138, R68, R86, R155 ;  /* 0x00000056448a7223 */ /* 0x001fe2000000009b */
[-C--:B-1----:R-:W-:Y:S01]  /*b240*/  FFMA R24, R22, R6.reuse, R23 ;  /* 0x0000000616187223 */ /* 0x082fe20000000017 */
[-C--:B------:R-:W-:Y:S01]  /*b250*/  FFMA R72, R76, R6.reuse, R99 ;  /* 0x000000064c487223 */ /* 0x080fe20000000063 */
[-C--:B------:R-:W-:Y:S01]  /*b260*/  FFMA R126, R124, R6.reuse, R137 ;  /* 0x000000067c7e7223 */ /* 0x080fe20000000089 */
[C---:B------:R-:W-:Y:S01]  /*b270*/  FFMA R136, R68.reuse, R6, R153 ;  /* 0x0000000644887223 */ /* 0x040fe20000000099 */
[----:B------:R-:W-:Y:S01]  /*b280*/  FFMA R162, R68, R82, R161 ;  /* 0x0000005244a27223 */ /* 0x000fe200000000a1 */
[----:B--2---:R-:W-:Y:S01]  /*b290*/  FFMA R6, R170, R6, R5 ;  /* 0x00000006aa067223 */ /* 0x004fe20000000005 */
[-C--:B-----5:R-:W-:Y:S01]  /*b2a0*/  FFMA R179, R113, R87.reuse, R80 ;  /* 0x0000005771b37223 */ /* 0x0a0fe20000000050 */
[C---:B------:R-:W-:Y:S01]  /*b2b0*/  FFMA R80, R149.reuse, R87, R138 ;  /* 0x0000005795507223 */ /* 0x040fe2000000008a */
[----:B------:R-:W-:Y:S01]  /*b2c0*/  FFMA R138, R149, R83, R162 ;  /* 0x00000053958a7223 */ /* 0x000fe200000000a2 */
[----:B------:R-:W-:Y:S01]  /*b2d0*/  FFMA R162, R177, R7, R6 ;  /* 0x00000007b1a27223 */ /* 0x000fe20000000006 */
[----:B------:R-:W-:-:S02]  /*b2e0*/  IMAD R5, R49, 0x7, R35 ;  /* 0x0000000731057824 */ /* 0x000fc400078e0223 */
[C---:B------:R-:W-:Y:S01]  /*b2f0*/  FFMA R10, R4.reuse, R86, R11 ;  /* 0x00000056040a7223 */ /* 0x040fe2000000000b */
[----:B------:R-:W-:Y:S02]  /*b300*/  IMAD R6, R49, 0x7, R36 ;  /* 0x0000000731067824 */ /* 0x000fe400078e0224 */
[C---:B------:R-:W-:Y:S01]  /*b310*/  FFMA R12, R4.reuse, R90, R13 ;  /* 0x0000005a040c7223 */ /* 0x040fe2000000000d */
[C---:B------:R-:W-:Y:S01]  /*b320*/  FFMA R14, R4.reuse, R78, R15 ;  /* 0x0000004e040e7223 */ /* 0x040fe2000000000f */
[C---:B------:R-:W-:Y:S01]  /*b330*/  FFMA R16, R4.reuse, R82, R17 ;  /* 0x0000005204107223 */ /* 0x040fe20000000011 */
[C---:B------:R-:W-:Y:S01]  /*b340*/  FFMA R18, R4.reuse, R66, R19 ;  /* 0x0000004204127223 */ /* 0x040fe20000000013 */
[C---:B------:R-:W-:Y:S01]  /*b350*/  FFMA R20, R4.reuse, R70, R21 ;  /* 0x0000004604147223 */ /* 0x040fe20000000015 */
[----:B------:R-:W-:Y:S01]  /*b360*/  FFMA R4, R4, R74, R119 ;  /* 0x0000004a04047223 */ /* 0x000fe20000000077 */
[----:B---3--:R-:W-:Y:S01]  /*b370*/  FFMA R173, R9, R7, R8 ;  /* 0x0000000709ad7223 */ /* 0x008fe20000000008 */
[----:B------:R-:W-:Y:S01]  /*b380*/  IADD3 R8, PT, PT, R5, UR5, RZ ;  /* 0x0000000505087c10 */ /* 0x000fe2000fffe0ff */
[C---:B------:R-:W-:Y:S01]  /*b390*/  FFMA R84, R76.reuse, R90, R103 ;  /* 0x0000005a4c547223 */ /* 0x040fe20000000067 */
[C---:B------:R-:W-:Y:S01]  /*b3a0*/  FFMA R94, R76.reuse, R82, R109 ;  /* 0x000000524c5e7223 */ /* 0x040fe2000000006d */
[----:B------:R-:W-:Y:S01]  /*b3b0*/  FFMA R98, R76, R70, R115 ;  /* 0x000000464c627223 */ /* 0x000fe20000000073 */
[----:B------:R-:W-:Y:S01]  /*b3c0*/  IADD3 R5, PT, PT, R6, UR5, RZ ;  /* 0x0000000506057c10 */ /* 0x000fe2000fffe0ff */
[----:B------:R-:W-:Y:S01]  /*b3d0*/  FFMA R76, R76, R74, R105 ;  /* 0x0000004a4c4c7223 */ /* 0x000fe20000000069 */
[----:B------:R-:W-:Y:S01]  /*b3e0*/  FFMA R105, R9, R75, R4 ;  /* 0x0000004b09697223 */ /* 0x000fe20000000004 */
[----:B------:R-:W-:Y:S01]  /*b3f0*/  IMAD R4, R49, 0x7, R37 ;  /* 0x0000000731047824 */ /* 0x000fe200078e0225 */
[----:B------:R-:W-:Y:S01]  /*b400*/  IADD3 R5, PT, PT, R5, -0x1, RZ ;  /* 0xffffffff05057810 */ /* 0x000fe20007ffe0ff */
[C---:B------:R-:W-:Y:S01]  /*b410*/  FFMA R112, R108.reuse, R86, R123 ;  /* 0x000000566c707223 */ /* 0x040fe2000000007b */
[----:B------:R-:W-:Y:S01]  /*b420*/  P2R R158, PR, RZ, 0x2 ;  /* 0x00000002ff9e7803 */ /* 0x000fe20000000000 */
[----:B------:R-:W-:Y:S01]  /*b430*/  FFMA R118, R108, R82, R129 ;  /* 0x000000526c767223 */ /* 0x000fe20000000081 */
[C---:B------:R-:W-:Y:S01]  /*b440*/  FFMA R128, R124.reuse, R86, R139 ;  /* 0x000000567c807223 */ /* 0x040fe2000000008b */
[-C--:B------:R-:W-:Y:S01]  /*b450*/  FFMA R130, R124, R66.reuse, R147 ;  /* 0x000000427c827223 */ /* 0x080fe20000000093 */
[----:B------:R-:W-:Y:S01]  /*b460*/  FFMA R164, R68, R66, R163 ;  /* 0x0000004244a47223 */ /* 0x000fe200000000a3 */
[----:B------:R-:W-:Y:S01]  /*b470*/  IADD3 R6, PT, PT, R4, UR5, RZ ;  /* 0x0000000504067c10 */ /* 0x000fe2000fffe0ff */
[----:B------:R-:W-:Y:S01]  /*b480*/  FFMA R183, R113, R7, R72 ;  /* 0x0000000771b77223 */ /* 0x000fe20000000048 */
[----:B------:R-:W-:Y:S01]  /*b490*/  ISETP.GT.U32.AND P1, PT, R5, 0xd, PT ;  /* 0x0000000d0500780c */ /* 0x000fe20003f24070 */
[C---:B------:R-:W-:Y:S01]  /*b4a0*/  FFMA R163, R113.reuse, R91, R84 ;  /* 0x0000005b71a37223 */ /* 0x040fe20000000054 */
[C---:B------:R-:W-:Y:S01]  /*b4b0*/  FFMA R147, R113.reuse, R79, R88 ;  /* 0x0000004f71937223 */ /* 0x040fe20000000058 */
[C---:B------:R-:W-:Y:S01]  /*b4c0*/  FFMA R139, R113.reuse, R83, R94 ;  /* 0x00000053718b7223 */ /* 0x040fe2000000005e */
[C---:B------:R-:W-:Y:S01]  /*b4d0*/  FFMA R129, R113.reuse, R67, R96 ;  /* 0x0000004371817223 */ /* 0x040fe20000000060 */
[C---:B------:R-:W-:Y:S01]  /*b4e0*/  FFMA R123, R113.reuse, R71, R98 ;  /* 0x00000047717b7223 */ /* 0x040fe20000000062 */
[----:B------:R-:W-:Y:S01]  /*b4f0*/  FFMA R113, R113, R75, R76 ;  /* 0x0000004b71717223 */ /* 0x000fe2000000004c */
[----:B------:R-:W-:Y:S01]  /*b500*/  HFMA2 R76, -RZ, RZ, 0, 0 ;  /* 0x00000000ff4c7431 */ /* 0x000fe200000001ff */
[----:B------:R-:W-:Y:S01]  /*b510*/  IADD3 R6, PT, PT, R6, -0x1, RZ ;  /* 0xffffffff06067810 */ /* 0x000fe20007ffe0ff */
[C---:B------:R-:W-:Y:S01]  /*b520*/  FFMA R85, R167.reuse, R85, R172 ;  /* 0x00000055a7557223 */ /* 0x040fe200000000ac */
[C---:B------:R-:W-:Y:S01]  /*b530*/  FFMA R89, R167.reuse, R89, R174 ;  /* 0x00000059a7597223 */ /* 0x040fe200000000ae */
[C---:B------:R-:W-:Y:S01]  /*b540*/  FFMA R77, R167.reuse, R77, R176 ;  /* 0x0000004da74d7223 */ /* 0x040fe200000000b0 */
[C---:B------:R-:W-:Y:S01]  /*b550*/  FFMA R81, R167.reuse, R81, R178 ;  /* 0x00000051a7517223 */ /* 0x040fe200000000b2 */
[----:B------:R-:W-:Y:S01]  /*b560*/  FFMA R65, R167, R65, R180 ;  /* 0x00000041a7417223 */ /* 0x000fe200000000b4 */
[----:B------:R-:W-:Y:S01]  /*b570*/  P2R R156, PR, RZ, 0x1 ;  /* 0x00000001ff9c7803 */ /* 0x000fe20000000000 */
        /* <DEDUP_REMOVED lines=18> */
[----:B------:R-:W-:Y:S01]  /*b6a0*/  FFMA R168, R68, R74, R151 ;  /* 0x0000004a44a87223 */ /* 0x000fe20000000097 */
[----:B------:R-:W-:Y:S01]  /*b6b0*/  ISETP.GT.U32.AND P0, PT, R6, 0xd, PT ;  /* 0x0000000d0600780c */ /* 0x000fe20003f04070 */
        /* <DEDUP_REMOVED lines=8> */
[-C--:B----4-:R-:W-:Y:S01]  /*b740*/  FFMA R175, R107, R7.reuse, R24 ;  /* 0x000000076baf7223 */ /* 0x090fe20000000018 */
[-C--:B------:R-:W-:Y:S01]  /*b750*/  FFMA R185, R121, R7.reuse, R110 ;  /* 0x0000000779b97223 */ /* 0x080fe2000000006e */
[----:B------:R-:W-:Y:S01]  /*b760*/  FFMA R84, R131, R7, R126 ;  /* 0x0000000783547223 */ /* 0x000fe2000000007e */
[----:B------:R-:W-:Y:S01]  /*b770*/  FFMA R136, R149, R67, R164 ;  /* 0x0000004395887223 */ /* 0x000fe200000000a4 */
[----:B------:R-:W-:Y:S01]  /*b780*/  IADD3 R7, PT, PT, R54, UR5, RZ ;  /* 0x0000000536077c10 */ /* 0x000fe2000fffe0ff */
[----:B------:R-:W2:Y:S01]  /*b790*/  @!P1 LDG.E.CONSTANT R76, desc[UR10][R92.64+0x14] ;  /* 0x0000140a5c4c9981 */ /* 0x000ea2000c1e9900 */
[----:B------:R-:W-:-:S02]  /*b7a0*/  IADD3 R164, PT, PT, R53, UR5, RZ ;  /* 0x0000000535a47c10 */ /* 0x000fc4000fffe0ff */
[----:B------:R-:W-:Y:S01]  /*b7b0*/  ISETP.NE.AND P1, PT, R158, RZ, PT ;  /* 0x000000ff9e00720c */ /* 0x000fe20003f25270 */
[----:B------:R-:W-:Y:S01]  /*b7c0*/  LDS R153, [R43+0x658] ;  /* 0x000658002b997984 */ /* 0x000fe20000000800 */
[----:B------:R-:W-:Y:S02]  /*b7d0*/  MOV R158, RZ ;  /* 0x000000ff009e7202 */ /* 0x000fe40000000f00 */
[----:B------:R-:W-:Y:S01]  /*b7e0*/  IADD3 R7, PT, PT, R7, -0x1, RZ ;  /* 0xffffffff07077810 */ /* 0x000fe20007ffe0ff */
[----:B------:R-:W-:Y:S01]  /*b7f0*/  LDS R155, [R43+0x738] ;  /* 0x000738002b9b7984 */ /* 0x000fe20000000800 */
[----:B------:R-:W-:Y:S02]  /*b800*/  IADD3 R164, PT, PT, R164, -0x1, RZ ;  /* 0xffffffffa4a47810 */ /* 0x000fe40007ffe0ff */
[----:B------:R-:W-:Y:S01]  /*b810*/  IADD3 R4, PT, PT, R8, -0x1, RZ ;  /* 0xffffffff08047810 */ /* 0x000fe20007ffe0ff */
[----:B------:R-:W3:Y:S01]  /*b820*/  @!P0 LDG.E.CONSTANT R158, desc[UR10][R92.64+0x18] ;  /* 0x0000180a5c9e8981 */ /* 0x000ee2000c1e9900 */
[----:B------:R-:W-:-:S02]  /*b830*/  P2R R152, PR, RZ, 0x10 ;  /* 0x00000010ff987803 */ /* 0x000fc40000000000 */
[----:B------:R-:W-:Y:S02]  /*b840*/  P2R R154, PR, RZ, 0x8 ;  /* 0x00000008ff9a7803 */ /* 0x000fe40000000000 */
[----:B------:R-:W-:Y:S01]  /*b850*/  P2R R160, PR, RZ, 0x4 ;  /* 0x00000004ffa07803 */ /* 0x000fe20000000000 */
[----:B------:R-:W-:Y:S01]  /*b860*/  FFMA R115, R107, R71, R64 ;  /* 0x000000476b737223 */ /* 0x000fe20000000040 */
[----:B------:R-:W-:Y:S01]  /*b870*/  ISETP.GT.U32.AND P3, PT, R7, 0xd, PT ;  /* 0x0000000d0700780c */ /* 0x000fe20003f64070 */
[----:B------:R-:W4:Y:S01]  /*b880*/  @!P6 LDG.E.CONSTANT R69, desc[UR10][R58.64+0x4] ;  /* 0x0000040a3a45e981 */ /* 0x000f22000c1e9900 */
[----:B------:R-:W-:Y:S02]  /*b890*/  ISETP.GT.U32.AND P2, PT, R4, 0xd, PT ;  /* 0x0000000d0400780c */ /* 0x000fe40003f44070 */
[----:B------:R-:W-:Y:S01]  /*b8a0*/  ISETP.GT.U32.AND P4, PT, R164, 0xd, PT ;  /* 0x0000000da400780c */ /* 0x000fe20003f84070 */
[----:B------:R-:W-:Y:S01]  /*b8b0*/  LDS R99, [R43+0xa10] ;  /* 0x000a10002b637984 */ /* 0x000fe20000000800 */
[----:B------:R-:W-:Y:S01]  /*b8c0*/  ISETP.NE.AND P0, PT, R156, RZ, PT ;  /* 0x000000ff9c00720c */ /* 0x000fe20003f05270 */
[----:B------:R-:W-:Y:S01]  /*b8d0*/  HFMA2 R156, -RZ, RZ, 0, 0 ;  /* 0x00000000ff9c7431 */ /* 0x000fe200000001ff */
[----:B------:R-:W-:Y:S01]  /*b8e0*/  MOV R64, RZ ;  /* 0x000000ff00407202 */ /* 0x000fe20000000f00 */
[----:B------:R-:W-:Y:S01]  /*b8f0*/  LDS R101, [R43+0xa48] ;  /* 0x000a48002b657984 */ /* 0x000fe20000000800 */
[----:B------:R-:W-:Y:S01]  /*b900*/  MOV R72, RZ ;  /* 0x000000ff00487202 */ /* 0x000fe20000000f00 */
[C---:B------:R-:W-:Y:S01]  /*b910*/  FFMA R171, R107.reuse, R87, R26 ;  /* 0x000000576bab7223 */ /* 0x040fe2000000001a */
[C---:B------:R-:W-:Y:S01]  /*b920*/  FFMA R141, R107.reuse, R91, R28 ;  /* 0x0000005b6b8d7223 */ /* 0x040fe2000000001c */
[C---:B------:R-:W-:Y:S01]  /*b930*/  FFMA R137, R107.reuse, R79, R30 ;  /* 0x0000004f6b897223 */ /* 0x040fe2000000001e */
[C---:B------:R-:W-:Y:S01]  /*b940*/  FFMA R127, R107.reuse, R83, R60 ;  /* 0x000000536b7f7223 */ /* 0x040fe2000000003c */
[----:B------:R-:W5:Y:S04]  /*b950*/  @!P2 LDG.E.CONSTANT R64, desc[UR10][R92.64+0x10] ;  /* 0x0000100a5c40a981 */ /* 0x000f68000c1e9900 */
[----:B------:R-:W4:Y:S04]  /*b960*/  @!P3 LDG.E.CONSTANT R156, desc[UR10][R92.64+0x1c] ;  /* 0x00001c0a5c9cb981 */ /* 0x000f28000c1e9900 */
[----:B------:R-:W4:Y:S01]  /*b970*/  @!P4 LDG.E.CONSTANT R72, desc[UR10][R92.64+0x4] ;  /* 0x0000040a5c48c981 */ /* 0x000f22000c1e9900 */
        /* <DEDUP_REMOVED lines=48> */
[----:B------:R-:W1:Y:S04]  /*bc80*/  LDS.128 R12, [R46+0x210] ;  /* 0x000210002e0c7984 */ /* 0x000e680000000c00 */
[----:B------:R-:W1:Y:S04]  /*bc90*/  LDS.128 R16, [R46+0x310] ;  /* 0x000310002e107984 */ /* 0x000e680000000c00 */
[----:B------:R-:W1:Y:S04]  /*bca0*/  LDS.128 R20, [R46+0x410] ;  /* 0x000410002e147984 */ /* 0x000e680000000c00 */
[----:B------:R-:W1:Y:S04]  /*bcb0*/  LDS.128 R24, [R46+0x510] ;  /* 0x000510002e187984 */ /* 0x000e680000000c00 */
[----:B------:R-:W1:Y:S04]  /*bcc0*/  LDS.128 R28, [R46+0x610] ;  /* 0x000610002e1c7984 */ /* 0x000e680000000c00 */
[----:B------:R-:W1:Y:S01]  /*bcd0*/  LDS.128 R4, [R46+0x710] ;  /* 0x000710002e047984 */ /* 0x000e620000000c00 */
[----:B------:R-:W-:Y:S06]  /*bce0*/  BAR.SYNC.DEFER_BLOCKING 0x0 ;  /* 0x0000000000007b1d */ /* 0x000fec0000010000 */
[----:B------:R-:W-:Y:S04]  /*bcf0*/  STS [R45+0x4], R104 ;  /* 0x000004682d007388 */ /* 0x000fe80000000800 */
[----:B------:R-:W-:Y:S04]  /*bd00*/  STS [R45+0x8], R106 ;  /* 0x0000086a2d007388 */ /* 0x000fe80000000800 */
[----:B--2---:R-:W-:Y:S04]  /*bd10*/  STS [R45+0x10], R76 ;  /* 0x0000104c2d007388 */ /* 0x004fe80000000800 */
[----:B---3--:R-:W-:Y:S04]  /*bd20*/  STS [R45+0x14], R158 ;  /* 0x0000149e2d007388 */ /* 0x008fe80000000800 */
[----:B-----5:R2:W-:Y:S04]  /*bd30*/  STS [R45+0xc], R64 ;  /* 0x00000c402d007388 */ /* 0x0205e80000000800 */
[----:B----4-:R-:W-:Y:S04]  /*bd40*/  STS [R45+0x18], R156 ;  /* 0x0000189c2d007388 */ /* 0x010fe80000000800 */
[----:B------:R3:W-:Y:S04]  /*bd50*/  STS [R45], R72 ;  /* 0x000000482d007388 */ /* 0x0007e80000000800 */
[----:B------:R4:W-:Y:S01]  /*bd60*/  @!P6 STS [R44], R69 ;  /* 0x000000452c00e388 */ /* 0x0009e20000000800 */
[----:B--2---:R-:W-:-:S04]  /*bd70*/  LEA R64, P6, R97, UR8, 0x2 ;  /* 0x0000000861407c11 */ /* 0x004fc8000f8c10ff */
[----:B------:R-:W-:-:S05]  /*bd80*/  LEA.HI.X R65, R97, UR9, R102, 0x2, P6 ;  /* 0x0000000961417c11 */ /* 0x000fca000b0f1466 */
[----:B------:R-:W2:Y:S01]  /*bd90*/  @!P5 LDG.E.CONSTANT R77, desc[UR10][R64.64+0x4] ;  /* 0x0000040a404dd981 */ /* 0x000ea2000c1e9900 */
[----:B------:R-:W-:Y:S01]  /*bda0*/  ISETP.NE.AND P4, PT, R152, RZ, PT ;  /* 0x000000ff9800720c */ /* 0x000fe20003f85270 */
[C---:B------:R-:W-:Y:S01]  /*bdb0*/  FFMA R152, R177.reuse, R87, R68 ;  /* 0x00000057b1987223 */ /* 0x040fe20000000044 */
[----:B------:R-:W-:Y:S01]  /*bdc0*/  FFMA R104, R177, R67, R66 ;  /* 0x00000043b1687223 */ /* 0x000fe20000000042 */
[----:B------:R-:W-:Y:S01]  /*bdd0*/  IMAD R66, R49, 0x7, R32 ;  /* 0x0000000731427824 */ /* 0x000fe200078e0220 */
[----:B------:R-:W-:Y:S01]  /*bde0*/  ISETP.NE.AND P2, PT, R160, RZ, PT ;  /* 0x000000ffa000720c */ /* 0x000fe20003f45270 */
[----:B------:R-:W-:Y:S01]  /*bdf0*/  FFMA R102, R177, R71, R70 ;  /* 0x00000047b1667223 */ /* 0x000fe20000000046 */
[----:B------:R-:W-:Y:S02]  /*be00*/  LOP3.LUT R70, R33, 0xffff, RZ, 0xc0, !PT ;  /* 0x0000ffff21467812 */ /* 0x000fe400078ec0ff */
[----:B------:R-:W-:Y:S01]  /*be10*/  IADD3 R67, PT, PT, R66, UR5, RZ ;  /* 0x0000000542437c10 */ /* 0x000fe2000fffe0ff */
[----:B0-----:R-:W-:Y:S01]  /*be20*/  FFMA R173, R128, R60, R173 ;  /* 0x0000003c80ad7223 */ /* 0x001fe200000000ad */
[----:B------:R-:W-:-:S02]  /*be30*/  FFMA R175, R60, R153, R175 ;  /* 0x000000993caf7223 */ /* 0x000fc400000000af */
[----:B------:R-:W-:Y:S01]  /*be40*/  IADD3 R67, PT, PT, R67, -0x1, RZ ;  /* 0xffffffff43437810 */ /* 0x000fe20007ffe0ff */
        /* <DEDUP_REMOVED lines=10> */
[----:B------:R-:W-:Y:S01]  /*bef0*/  ISETP.NE.AND P3, PT, R154, RZ, PT ;  /* 0x000000ff9a00720c */ /* 0x000fe20003f65270 */
[-C--:B------:R-:W-:Y:S01]  /*bf00*/  FFMA R154, R118, R61.reuse, R71 ;  /* 0x0000003d769a7223 */ /* 0x080fe20000000047 */
[----:B------:R-:W-:-:S04]  /*bf10*/  FFMA R82, R114, R61, R185 ;  /* 0x0000003d72527223 */ /* 0x000fc800000000b9 */
[----:B------:R-:W-:Y:S01]  /*bf20*/  FFMA R79, R89, R62, R82 ;  /* 0x0000003e594f7223 */ /* 0x000fe20000000052 */
[----:B-1----:R-:W-:Y:S01]  /*bf30*/  FFMA R167, R128, R8, R167 ;  /* 0x0000000880a77223 */ /* 0x002fe200000000a7 */
[----:B------:R-:W-:Y:S02]  /*bf40*/  FFMA R171, R8, R153, R171 ;  /* 0x0000009908ab7223 */ /* 0x000fe400000000ab */
[----:B------:R-:W-:Y:S01]  /*bf50*/  FFMA R79, R90, R63, R79 ;  /* 0x0000003f5a4f7223 */ /* 0x000fe2000000004f */
[C---:B------:R-:W-:Y:S01]  /*bf60*/  FFMA R179, R8.reuse, R126, R179 ;  /* 0x0000007e08b37223 */ /* 0x040fe200000000b3 */
[C---:B------:R-:W-:Y:S01]  /*bf70*/  FFMA R181, R8.reuse, R124, R181 ;  /* 0x0000007c08b57223 */ /* 0x040fe200000000b5 */
[----:B------:R-:W-:Y:S01]  /*bf80*/  FFMA R91, R8, R155, R80 ;  /* 0x0000009b085b7223 */ /* 0x000fe20000000050 */
[----:B--2---:R0:W-:Y:S01]  /*bf90*/  @!P5 STS [R44+0x10], R77 ;  /* 0x0000104d2c00d388 */ /* 0x0041e20000000800 */
[----:B------:R-:W-:-:S04]  /*bfa0*/  IADD3 R68, P5, PT, R48, UR6, RZ ;  /* 0x0000000630447c10 */ /* 0x000fc8000ffbe0ff */
[----:B------:R-:W-:Y:S02]  /*bfb0*/  IADD3.X R73, PT, PT, RZ, RZ, RZ, P5, !PT ;  /* 0x000000ffff497210 */ /* 0x000fe40002ffe4ff */
[----:B------:R-:W-:-:S04]  /*bfc0*/  IADD3 R68, P5, PT, R68, UR7, RZ ;  /* 0x0000000744447c10 */ /* 0x000fc8000ffbe0ff */
[----:B------:R-:W-:Y:S02]  /*bfd0*/  IADD3.X R73, PT, PT, RZ, R73, RZ, P5, !PT ;  /* 0x00000049ff497210 */ /* 0x000fe40002ffe4ff */
[----:B---3--:R-:W-:-:S04]  /*bfe0*/  LEA R72, P5, R68, UR8, 0x2 ;  /* 0x0000000844487c11 */ /* 0x008fc8000f8a10ff */
[----:B------:R-:W-:Y:S02]  /*bff0*/  LEA.HI.X R73, R68, UR9, R73, 0x2, P5 ;  /* 0x0000000944497c11 */ /* 0x000fe4000a8f1449 */
[----:B------:R-:W-:-:S04]  /*c000*/  IADD3 R68, P5, PT, R50, UR6, RZ ;  /* 0x0000000632447c10 */ /* 0x000fc8000ffbe0ff */
[----:B----4-:R-:W-:Y:S02]  /*c010*/  IADD3.X R69, PT, PT, RZ, RZ, RZ, P5, !PT ;  /* 0x000000ffff457210 */ /* 0x010fe40002ffe4ff */
[----:B------:R-:W-:-:S04]  /*c020*/  IADD3 R68, P5, PT, R68, UR7, RZ ;  /* 0x0000000744447c10 */ /* 0x000fc8000ffbe0ff */
[----:B------:R-:W-:Y:S02]  /*c030*/  IADD3.X R69, PT, PT, RZ, R69, RZ, P5, !PT ;  /* 0x00000045ff457210 */ /* 0x000fe40002ffe4ff */
[----:B------:R-:W-:-:S04]  /*c040*/  LEA R76, P5, R68, UR8, 0x2 ;  /* 0x00000008444c7c11 */ /* 0x000fc8000f8a10ff */
[----:B0-----:R-:W-:Y:S02]  /*c050*/  LEA.HI.X R77, R68, UR9, R69, 0x2, P5 ;  /* 0x00000009444d7c11 */ /* 0x001fe4000a8f1445 */
[----:B------:R-:W-:-:S04]  /*c060*/  LEA R68, P5, R95, UR8, 0x2 ;  /* 0x000000085f447c11 */ /* 0x000fc8000f8a10ff */
[----:B------:R-:W-:Y:S02]  /*c070*/  LEA.HI.X R69, R95, UR9, R100, 0x2, P5 ;  /* 0x000000095f457c11 */ /* 0x000fe4000a8f1464 */
[----:B------:R-:W-:Y:S01]  /*c080*/  ISETP.GT.U32.AND P5, PT, R70, 0xc, PT ;  /* 0x0000000c4600780c */ /* 0x000fe20003fa4070 */
[----:B------:R-:W-:Y:S01]  /*c090*/  FFMA R100, R177, R75, R74 ;  /* 0x0000004bb1647223 */ /* 0x000fe2000000004a */
[----:B------:R-:W-:Y:S01]  /*c0a0*/  FFMA R75, R60, R159, R162 ;  /* 0x0000009f3c4b7223 */ /* 0x000fe200000000a2 */
[----:B------:R-:W-:Y:S01]  /*c0b0*/  FFMA R70, R110, R61, R175 ;  /* 0x0000003d6e467223 */ /* 0x000fe200000000af */
[----:B------:R-:W-:Y:S01]  /*c0c0*/  ISETP.GT.U32.OR P5, PT, R67, 0xd, P5 ;  /* 0x0000000d4300780c */ /* 0x000fe20002fa4470 */
[----:B------:R-:W-:Y:S01]  /*c0d0*/  FFMA R67, R60, R157, R84 ;  /* 0x0000009d3c437223 */ /* 0x000fe20000000054 */
[-C--:B------:R-:W-:Y:S01]  /*c0e0*/  FFMA R60, R122, R61.reuse, R173 ;  /* 0x0000003d7a3c7223 */ /* 0x080fe200000000ad */
[----:B------:R-:W2:Y:S04]  /*c0f0*/  @!P1 LDG.E.CONSTANT R177, desc[UR10][R76.64+0x4] ;  /* 0x0000040a4cb19981 */ /* 0x000ea8000c1e9900 */
[----:B------:R-:W3:Y:S04]  /*c100*/  @!P0 LDG.E.CONSTANT R173, desc[UR10][R72.64+0x4] ;  /* 0x0000040a48ad8981 */ /* 0x000ee8000c1e9900 */
[----:B------:R-:W4:Y:S01]  /*c110*/  @!P2 LDG.E.CONSTANT R175, desc[UR10][R68.64+0x4] ;  /* 0x0000040a44afa981 */ /* 0x000f22000c1e9900 */
[----:B------:R-:W-:Y:S01]  /*c120*/  FFMA R71, R145, R62, R60 ;  /* 0x0000003e91477223 */ /* 0x000fe2000000003c */
[-C--:B------:R-:W-:Y:S01]  /*c130*/  FFMA R74, R112, R61.reuse, R183 ;  /* 0x0000003d704a7223 */ /* 0x080fe200000000b7 */
[-C--:B------:R-:W-:Y:S01]  /*c140*/  FFMA R84, R116, R61.reuse, R67 ;  /* 0x0000003d74547223 */ /* 0x080fe20000000043 */
[----:B------:R-:W-:Y:S01]  /*c150*/  FFMA R156, R120, R61, R75 ;  /* 0x0000003d789c7223 */ /* 0x000fe2000000004b */
[----:B------:R-:W-:-:S02]  /*c160*/  IMAD R60, R49, 0x7, R34 ;  /* 0x00000007313c7824 */ /* 0x000fc400078e0222 */
[-C--:B------:R-:W-:Y:S01]  /*c170*/  FFMA R61, R81, R62.reuse, R70 ;  /* 0x0000003e513d7223 */ /* 0x080fe20000000046 */
[----:B------:R-:W-:Y:S01]  /*c180*/  MOV R70, RZ ;  /* 0x000000ff00467202 */ /* 0x000fe20000000f00 */
[-C--:B------:R-:W-:Y:S01]  /*c190*/  FFMA R83, R85, R62.reuse, R74 ;  /* 0x0000003e55537223 */ /* 0x080fe2000000004a */
[-C--:B------:R-:W-:Y:S01]  /*c1a0*/  FFMA R75, R99, R62.reuse, R84 ;  /* 0x0000003e634b7223 */ /* 0x080fe20000000054 */
[-C--:B------:R-:W-:Y:S01]  /*c1b0*/  FFMA R67, R101, R62.reuse, R154 ;  /* 0x0000003e65437223 */ /* 0x080fe2000000009a */
[----:B------:R-:W-:Y:S01]  /*c1c0*/  FFMA R87, R103, R62, R156 ;  /* 0x0000003e67577223 */ /* 0x000fe2000000009c */
[----:B------:R-:W-:Y:S01]  /*c1d0*/  IADD3 R62, PT, PT, R60, UR5, RZ ;  /* 0x000000053c3e7c10 */ /* 0x000fe2000fffe0ff */
[----:B------:R-:W5:Y:S01]  /*c1e0*/  @!P5 LDG.E.CONSTANT R70, desc[UR10][R92.64+0xc] ;  /* 0x00000c0a5c46d981 */ /* 0x000f62000c1e9900 */
[----:B------:R-:W-:Y:S02]  /*c1f0*/  LOP3.LUT R60, R38, 0xffff, RZ, 0xc0, !PT ;  /* 0x0000ffff263c7812 */ /* 0x000fe400078ec0ff */
[----:B------:R-:W-:Y:S01]  /*c200*/  IADD3 R62, PT, PT, R62, -0x1, RZ ;  /* 0xffffffff3e3e7810 */ /* 0x000fe20007ffe0ff */
[----:B------:R-:W-:Y:S01]  /*c210*/  FFMA R95, R8, R159, R152 ;  /* 0x0000009f085f7223 */ /* 0x000fe20000000098 */
[----:B------:R-:W-:Y:S01]  /*c220*/  ISETP.GT.U32.AND P5, PT, R60, 0xc, PT ;  /* 0x0000000c3c00780c */ /* 0x000fe20003fa4070 */
[----:B------:R-:W-:-:S02]  /*c230*/  HFMA2 R74, -RZ, RZ, 0, 0 ;  /* 0x00000000ff4a7431 */ /* 0x000fc400000001ff */
[----:B------:R-:W-:Y:S01]  /*c240*/  FFMA R82, R114, R9, R181 ;  /* 0x0000000972527223 */ /* 0x000fe200000000b5 */
[----:B------:R-:W-:Y:S01]  /*c250*/  HFMA2 R80, -RZ, RZ, 0, 0 ;  /* 0x00000000ff507431 */ /* 0x000fe200000001ff */
[----:B------:R-:W-:Y:S01]  /*c260*/  ISETP.GT.U32.OR P5, PT, R62, 0xd, P5 ;  /* 0x0000000d3e00780c */ /* 0x000fe20002fa4470 */
[----:B------:R-:W-:Y:S01]  /*c270*/  IMAD R60, R49, 0x7, R35 ;  /* 0x00000007313c7824 */ /* 0x000fe200078e0223 */
[----:B------:R-:W-:Y:S02]  /*c280*/  LOP3.LUT R62, R39, 0xffff, RZ, 0xc0, !PT ;  /* 0x0000ffff273e7812 */ /* 0x000fe400078ec0ff */
[----:B------:R-:W-:Y:S01]  /*c290*/  ISETP.GT.U32.AND P6, PT, R164, 0xd, PT ;  /* 0x0000000da400780c */ /* 0x000fe20003fc4070 */
[----:B------:R-:W-:Y:S01]  /*c2a0*/  HFMA2 R66, -RZ, RZ, 0, 0 ;  /* 0x00000000ff427431 */ /* 0x000fe200000001ff */
[----:B------:R-:W-:Y:S01]  /*c2b0*/  IADD3 R60, PT, PT, R60, UR5, RZ ;  /* 0x000000053c3c7c10 */ /* 0x000fe2000fffe0ff */
[----:B------:R-:W-:Y:S01]  /*c2c0*/  FFMA R133, R128, R12, R133 ;  /* 0x0000000c80857223 */ /* 0x000fe20000000085 */
[C---:B------:R-:W-:Y:S01]  /*c2d0*/  FFMA R141, R12.reuse, R153, R141 ;  /* 0x000000990c8d7223 */ /* 0x040fe2000000008d */
[----:B------:R-:W-:Y:S01]  /*c2e0*/  FFMA R163, R12, R126, R163 ;  /* 0x0000007e0ca37223 */ /* 0x000fe200000000a3 */
[----:B------:R-:W-:Y:S01]  /*c2f0*/  IADD3 R60, PT, PT, R60, -0x1, RZ ;  /* 0xffffffff3c3c7810 */ /* 0x000fe20007ffe0ff */
[----:B------:R-:W-:Y:S01]  /*c300*/  FFMA R169, R12, R124, R169 ;  /* 0x0000007c0ca97223 */ /* 0x000fe200000000a9 */
[----:B------:R-:W-:Y:S01]  /*c310*/  FFMA R125, R128, R16, R125 ;  /* 0x00000010807d7223 */ /* 0x000fe2000000007d */
[----:B------:R-:W5:Y:S01]  /*c320*/  @!P5 LDG.E.CONSTANT R74, desc[UR10][R92.64+0x10] ;  /* 0x0000100a5c4ad981 */ /* 0x000f62000c1e9900 */
[----:B------:R-:W-:Y:S01]  /*c330*/  ISETP.GT.U32.AND P5, PT, R62, 0xc, PT ;  /* 0x0000000c3e00780c */ /* 0x000fe20003fa4070 */
[-C--:B------:R-:W-:Y:S01]  /*c340*/  FFMA R71, R108, R63.reuse, R71 ;  /* 0x0000003f6c477223 */ /* 0x080fe20000000047 */
[-C--:B------:R-:W-:Y:S01]  /*c350*/  FFMA R61, R86, R63.reuse, R61 ;  /* 0x0000003f563d7223 */ /* 0x080fe2000000003d */
[-C--:B------:R-:W-:Y:S01]  /*c360*/  FFMA R83, R88, R63.reuse, R83 ;  /* 0x0000003f58537223 */ /* 0x080fe20000000053 */
[----:B------:R-:W-:Y:S01]  /*c370*/  ISETP.GT.U32.OR P5, PT, R60, 0xd, P5 ;  /* 0x0000000d3c00780c */ /* 0x000fe20002fa4470 */
[-C--:B------:R-:W-:Y:S01]  /*c380*/  FFMA R75, R94, R63.reuse, R75 ;  /* 0x0000003f5e4b7223 */ /* 0x080fe2000000004b */
[-C--:B------:R-:W-:Y:S01]  /*c390*/  FFMA R67, R96, R63.reuse, R67 ;  /* 0x0000003f60437223 */ /* 0x080fe20000000043 */
[----:B------:R-:W-:Y:S01]  /*c3a0*/  FFMA R63, R98, R63, R87 ;  /* 0x0000003f623f7223 */ /* 0x000fe20000000057 */
[----:B------:R-:W-:Y:S01]  /*c3b0*/  FFMA R87, R8, R157, R78 ;  /* 0x0000009d08577223 */ /* 0x000fe2000000004e */
[----:B------:R-:W-:Y:S01]  /*c3c0*/  IMAD R8, R49, 0x7, R36 ;  /* 0x0000000731087824 */ /* 0x000fe200078e0224 */
[----:B------:R-:W-:Y:S01]  /*c3d0*/  MOV R78, RZ ;  /* 0x000000ff004e7202 */ /* 0x000fe20000000f00 */
[-C--:B------:R-:W-:Y:S01]  /*c3e0*/  FFMA R152, R118, R9.reuse, R91 ;  /* 0x0000000976987223 */ /* 0x080fe2000000005b */
[----:B------:R-:W-:Y:S01]  /*c3f0*/  LOP3.LUT R60, R40, 0xffff, RZ, 0xc0, !PT ;  /* 0x0000ffff283c7812 */ /* 0x000fe200078ec0ff */
[----:B------:R-:W-:Y:S01]  /*c400*/  FFMA R154, R120, R9, R95 ;  /* 0x00000009789a7223 */ /* 0x000fe2000000005f */
[----:B------:R-:W-:Y:S01]  /*c410*/  IADD3 R8, PT, PT, R8, UR5, RZ ;  /* 0x0000000508087c10 */ /* 0x000fe2000fffe0ff */
[----:B------:R-:W-:Y:S01]  /*c420*/  FFMA R97, R89, R10, R82 ;  /* 0x0000000a59617223 */ /* 0x000fe20000000052 */
[----:B------:R-:W5:Y:S02]  /*c430*/  @!P6 LDG.E.CONSTANT R66, desc[UR10][R92.64+0x8] ;  /* 0x0000080a5c42e981 */ /* 0x000f64000c1e9900 */
[----:B------:R-:W-:-:S02]  /*c440*/  IADD3 R8, PT, PT, R8, -0x1, RZ ;  /* 0xffffffff08087810 */ /* 0x000fc40007ffe0ff */
[----:B------:R-:W5:Y:S01]  /*c450*/  @!P5 LDG.E.CONSTANT R78, desc[UR10][R92.64+0x14] ;  /* 0x0000140a5c4ed981 */ /* 0x000f62000c1e9900 */
[----:B------:R-:W-:Y:S01]  /*c460*/  ISETP.GT.U32.AND P5, PT, R60, 0xc, PT ;  /* 0x0000000c3c00780c */ /* 0x000fe20003fa4070 */
[C---:B------:R-:W-:Y:S01]  /*c470*/  FFMA R137, R16.reuse, R153, R137 ;  /* 0x0000009910897223 */ /* 0x040fe20000000089 */
[C---:B------:R-:W-:Y:S01]  /*c480*/  FFMA R147, R16.reuse, R126, R147 ;  /* 0x0000007e10937223 */ /* 0x040fe20000000093 */
[----:B------:R-:W-:Y:S01]  /*c490*/  FFMA R165, R16, R124, R165 ;  /* 0x0000007c10a57223 */ /* 0x000fe200000000a5 */
[----:B------:R-:W-:Y:S01]  /*c4a0*/  ISETP.GT.U32.OR P5, PT, R8, 0xd, P5 ;  /* 0x0000000d0800780c */ /* 0x000fe20002fa4470 */
[-C--:B------:R-:W-:Y:S01]  /*c4b0*/  FFMA R8, R122, R9.reuse, R167 ;  /* 0x000000097a087223 */ /* 0x080fe200000000a7 */
[-C--:B------:R-:W-:Y:S01]  /*c4c0*/  FFMA R60, R110, R9.reuse, R171 ;  /* 0x000000096e3c7223 */ /* 0x080fe200000000ab */
[-C--:B------:R-:W-:Y:S01]  /*c4d0*/  FFMA R62, R112, R9.reuse, R179 ;  /* 0x00000009703e7223 */ /* 0x080fe200000000b3 */
[----:B------:R-:W-:Y:S01]  /*c4e0*/  FFMA R84, R116, R9, R87 ;  /* 0x0000000974547223 */ /* 0x000fe20000000057 */
[----:B------:R-:W-:Y:S01]  /*c4f0*/  IMAD R9, R49, 0x7, R37 ;  /* 0x0000000731097824 */ /* 0x000fe200078e0225 */
[----:B------:R-:W-:Y:S01]  /*c500*/  LOP3.LUT R87, R41, 0xffff, RZ, 0xc0, !PT ;  /* 0x0000ffff29577812 */ /* 0x000fe200078ec0ff */
[----:B------:R-:W-:Y:S01]  /*c510*/  FFMA R117, R128, R20, R117 ;  /* 0x0000001480757223 */ /* 0x000fe20000000075 */
[CC--:B------:R-:W-:Y:S01]  /*c520*/  FFMA R127, R20.reuse, R153.reuse, R127 ;  /* 0x00000099147f7223 */ /* 0x0c0fe2000000007f */
[----:B------:R-:W-:Y:S01]  /*c530*/  FFMA R161, R20, R124, R161 ;  /* 0x0000007c14a17223 */ /* 0x000fe200000000a1 */
[----:B------:R-:W-:Y:S01]  /*c540*/  IADD3 R9, PT, PT, R9, UR5, RZ ;  /* 0x0000000509097c10 */ /* 0x000fe2000fffe0ff */
[----:B------:R-:W-:Y:S01]  /*c550*/  FFMA R111, R128, R24, R111 ;  /* 0x00000018806f7223 */ /* 0x000fe2000000006f */
[----:B------:R-:W-:Y:S01]  /*c560*/  FFMA R119, R24, R153, R119 ;  /* 0x0000009918777223 */ /* 0x000fe20000000077 */
[----:B------:R-:W5:Y:S01]  /*c570*/  @!P5 LDG.E.CONSTANT R80, desc[UR10][R92.64+0x18] ;  /* 0x0000180a5c50d981 */ /* 0x000f62000c1e9900 */
[----:B------:R-:W-:-:S02]  /*c580*/  ISETP.GT.U32.AND P5, PT, R87, 0xc, PT ;  /* 0x0000000c5700780c */ /* 0x000fc40003fa4070 */
[----:B------:R-:W-:Y:S01]  /*c590*/  IADD3 R9, PT, PT, R9, -0x1, RZ ;  /* 0xffffffff09097810 */ /* 0x000fe20007ffe0ff */
[----:B------:R-:W-:Y:S01]  /*c5a0*/  FFMA R139, R20, R126, R139 ;  /* 0x0000007e148b7223 */ /* 0x000fe2000000008b */
[----:B------:R-:W-:Y:S01]  /*c5b0*/  FFMA R143, R24, R124, R143 ;  /* 0x0000007c188f7223 */ /* 0x000fe2000000008f */
[----:B------:R-:W-:Y:S01]  /*c5c0*/  FFMA R109, R128, R28, R109 ;  /* 0x0000001c806d7223 */ /* 0x000fe2000000006d */
[----:B------:R-:W-:Y:S01]  /*c5d0*/  ISETP.GT.U32.OR P5, PT, R9, 0xd, P5 ;  /* 0x0000000d0900780c */ /* 0x000fe20002fa4470 */
[-C--:B------:R-:W-:Y:S01]  /*c5e0*/  FFMA R95, R99, R10.reuse, R84 ;  /* 0x0000000a635f7223 */ /* 0x080fe20000000054 */
[----:B------:R-:W-:Y:S01]  /*c5f0*/  MOV R84, RZ ;  /* 0x000000ff00547202 */ /* 0x000fe20000000f00 */
[----:B------:R-:W-:Y:S01]  /*c600*/  FFMA R91, R145, R10, R8 ;  /* 0x0000000a915b7223 */ /* 0x000fe20000000008 */
[----:B------:R-:W-:Y:S01]  /*c610*/  LOP3.LUT R8, R42, 0xffff, RZ, 0xc0, !PT ;  /* 0x0000ffff2a087812 */ /* 0x000fe200078ec0ff */
[----:B------:R-:W-:Y:S01]  /*c620*/  FFMA R115, R28, R153, R115 ;  /* 0x000000991c737223 */ /* 0x000fe20000000073 */
[-C--:B------:R-:W-:Y:S01]  /*c630*/  FFMA R129, R24, R126.reuse, R129 ;  /* 0x0000007e18817223 */ /* 0x080fe20000000081 */
[C---:B------:R-:W-:Y:S01]  /*c640*/  FFMA R123, R28.reuse, R126, R123 ;  /* 0x0000007e1c7b7223 */ /* 0x040fe2000000007b */
[C---:B------:R-:W-:Y:S01]  /*c650*/  FFMA R135, R28.reuse, R124, R135 ;  /* 0x0000007c1c877223 */ /* 0x040fe20000000087 */
[----:B------:R-:W-:Y:S01]  /*c660*/  FFMA R151, R28, R157, R151 ;  /* 0x0000009d1c977223 */ /* 0x000fe20000000097 */
[----:B------:R-:W-:Y:S01]  /*c670*/  FFMA R105, R128, R4, R105 ;  /* 0x0000000480697223 */ /* 0x000fe20000000069 */
[C---:B------:R-:W-:Y:S01]  /*c680*/  FFMA R107, R4.reuse, R153, R107 ;  /* 0x00000099046b7223 */ /* 0x040fe2000000006b */
[----:B------:R-:W-:Y:S01]  /*c690*/  FFMA R113, R4, R126, R113 ;  /* 0x0000007e04717223 */ /* 0x000fe20000000071 */
[----:B------:R-:W5:Y:S01]  /*c6a0*/  @!P5 LDG.E.CONSTANT R84, desc[UR10][R92.64+0x1c] ;  /* 0x00001c0a5c54d981 */ /* 0x000f62000c1e9900 */
[----:B------:R-:W-:-:S02]  /*c6b0*/  ISETP.GT.U32.AND P5, PT, R8, 0xc, PT ;  /* 0x0000000c0800780c */ /* 0x000fc40003fa4070 */
[----:B------:R-:W-:Y:S01]  /*c6c0*/  IADD3 R8, PT, PT, R54, UR5, RZ ;  /* 0x0000000536087c10 */ /* 0x000fe2000fffe0ff */
[C---:B------:R-:W-:Y:S01]  /*c6d0*/  FFMA R121, R4.reuse, R124, R121 ;  /* 0x0000007c04797223 */ /* 0x040fe20000000079 */
[----:B------:R-:W-:Y:S01]  /*c6e0*/  LEA R179, R3, R3, 0x2 ;  /* 0x0000000303b37211 */ /* 0x000fe200078e10ff */
[----:B------:R-:W-:Y:S01]  /*c6f0*/  FFMA R131, R4, R157, R131 ;  /* 0x0000009d04837223 */ /* 0x000fe20000000083 */
[----:B------:R-:W-:Y:S01]  /*c700*/  IADD3 R8, PT, PT, R8, -0x1, RZ ;  /* 0xffffffff08087810 */ /* 0x000fe20007ffe0ff */
[----:B------:R-:W-:Y:S01]  /*c710*/  FFMA R149, R4, R155, R149 ;  /* 0x0000009b04957223 */ /* 0x000fe20000000095 */
[----:B------:R-:W-:Y:S01]  /*c720*/  IADD3 R181, PT, PT, R179, 0x4, RZ ;  /* 0x00000004b3b57810 */ /* 0x000fe20007ffe0ff */
[----:B------:R-:W5:Y:S01]  /*c730*/  @!P0 LDG.E.CONSTANT R73, desc[UR10][R72.64+0x8] ;  /* 0x0000080a48498981 */ /* 0x000f62000c1e9900 */
[----:B------:R-:W-:Y:S02]  /*c740*/  ISETP.GT.U32.OR P5, PT, R8, 0xd, P5 ;  /* 0x0000000d0800780c */ /* 0x000fe40002fa4470 */
[----:B------:R-:W-:Y:S01]  /*c750*/  SHF.L.U32 R8, R0, 0x3, RZ ;  /* 0x0000000300087819 */ /* 0x000fe200000006ff */
[-C--:B------:R-:W-:Y:S01]  /*c760*/  FFMA R87, R81, R10.reuse, R60 ;  /* 0x0000000a51577223 */ /* 0x080fe2000000003c */
[-C--:B------:R-:W-:Y:S01]  /*c770*/  FFMA R167, R85, R10.reuse, R62 ;  /* 0x0000000a55a77223 */ /* 0x080fe2000000003e */
[-C--:B------:R-:W-:Y:S01]  /*c780*/  FFMA R9, R101, R10.reuse, R152 ;  /* 0x0000000a65097223 */ /* 0x080fe20000000098 */
[----:B------:R-:W-:Y:S01]  /*c790*/  FFMA R171, R103, R10, R154 ;  /* 0x0000000a67ab7223 */ /* 0x000fe2000000009a */
[-C--:B------:R-:W-:Y:S01]  /*c7a0*/  LEA.HI R10, R179, R8.reuse, RZ, 0x1d ;  /* 0x00000008b30a7211 */ /* 0x080fe200078fe8ff */
[----:B------:R-:W5:Y:S01]  /*c7b0*/  @!P2 LDG.E.CONSTANT R69, desc[UR10][R68.64+0x8] ;  /* 0x0000080a4445a981 */ /* 0x000f62000c1e9900 */
[----:B------:R-:W-:Y:S01]  /*c7c0*/  LEA.HI R8, R181, R8, RZ, 0x1d ;  /* 0x00000008b5087211 */ /* 0x000fe200078fe8ff */
[----:B------:R-:W-:Y:S01]  /*c7d0*/  HFMA2 R82, -RZ, RZ, 0, 0 ;  /* 0x00000000ff527431 */ /* 0x000fe200000001ff */
[----:B------:R-:W-:Y:S01]  /*c7e0*/  ISETP.GT.U32.OR P4, PT, R10, 0x3f, P4 ;  /* 0x0000003f0a00780c */ /* 0x000fe20002784470 */
[----:B------:R-:W5:Y:S01]  /*c7f0*/  @!P1 LDG.E.CONSTANT R77, desc[UR10][R76.64+0x8] ;  /* 0x0000080a4c4d9981 */ /* 0x000f62000c1e9900 */
[----:B------:R-:W-:Y:S01]  /*c800*/  ISETP.GT.U32.OR P3, PT, R8, 0x3f, P3 ;  /* 0x0000003f0800780c */ /* 0x000fe20001f64470 */
[-C--:B------:R-:W-:Y:S01]  /*c810*/  FFMA R91, R108, R11.reuse, R91 ;  /* 0x0000000b6c5b7223 */ /* 0x080fe2000000005b */
[-C--:B------:R-:W-:Y:S01]  /*c820*/  FFMA R87, R86, R11.reuse, R87 ;  /* 0x0000000b56577223 */ /* 0x080fe20000000057 */
[-C--:B------:R-:W-:Y:S01]  /*c830*/  FFMA R167, R88, R11.reuse, R167 ;  /* 0x0000000b58a77223 */ /* 0x080fe200000000a7 */
[-C--:B------:R-:W-:Y:S01]  /*c840*/  FFMA R97, R90, R11.reuse, R97 ;  /* 0x0000000b5a617223 */ /* 0x080fe20000000061 */
[-C--:B------:R-:W-:Y:S01]  /*c850*/  FFMA R95, R94, R11.reuse, R95 ;  /* 0x0000000b5e5f7223 */ /* 0x080fe2000000005f */
[----:B------:R-:W-:Y:S01]  /*c860*/  FFMA R171, R98, R11, R171 ;  /* 0x0000000b62ab7223 */ /* 0x000fe200000000ab */
[----:B------:R0:W5:Y:S01]  /*c870*/  @!P5 LDG.E.CONSTANT R82, desc[UR10][R92.64+0x20] ;  /* 0x0000200a5c52d981 */ /* 0x000162000c1e9900 */
[----:B------:R-:W-:Y:S01]  /*c880*/  FFMA R179, R12, R159, R150 ;  /* 0x0000009f0cb37223 */ /* 0x000fe20000000096 */
[-C--:B------:R-:W-:Y:S01]  /*c890*/  FFMA R8, R122, R13.reuse, R133 ;  /* 0x0000000d7a087223 */ /* 0x080fe20000000085 */
[----:B------:R-:W-:Y:S01]  /*c8a0*/  FFMA R10, R110, R13, R141 ;  /* 0x0000000d6e0a7223 */ /* 0x000fe2000000008d */
[----:B------:R1:W5:Y:S04]  /*c8b0*/  @!P4 LDG.E.CONSTANT R59, desc[UR10][R58.64+0x8] ;  /* 0x0000080a3a3bc981 */ /* 0x000368000c1e9900 */
[----:B------:R1:W5:Y:S01]  /*c8c0*/  @!P3 LDG.E.CONSTANT R65, desc[UR10][R64.64+0x8] ;  /* 0x0000080a4041b981 */ /* 0x000362000c1e9900 */
[----:B0-----:R-:W-:Y:S01]  /*c8d0*/  FFMA R93, R96, R11, R9 ;  /* 0x0000000b605d7223 */ /* 0x001fe20000000009 */
[C---:B------:R-:W-:Y:S01]  /*c8e0*/  FFMA R9, R12.reuse, R157, R144 ;  /* 0x0000009d0c097223 */ /* 0x040fe20000000090 */
[----:B------:R-:W-:Y:S01]  /*c8f0*/  FFMA R11, R12, R155, R146 ;  /* 0x0000009b0c0b7223 */ /* 0x000fe20000000092 */
[-C--:B------:R-:W-:Y:S01]  /*c900*/  FFMA R12, R112, R13.reuse, R163 ;  /* 0x0000000d700c7223 */ /* 0x080fe200000000a3 */
[-C--:B-1----:R-:W-:Y:S01]  /*c910*/  FFMA R58, R114, R13.reuse, R169 ;  /* 0x0000000d723a7223 */ /* 0x082fe200000000a9 */
[-C--:B------:R-:W-:Y:S01]  /*c920*/  FFMA R60, R116, R13.reuse, R9 ;  /* 0x0000000d743c7223 */ /* 0x080fe20000000009 */
[-C--:B------:R-:W-:Y:S01]  /*c930*/  FFMA R62, R118, R13.reuse, R11 ;  /* 0x0000000d763e7223 */ /* 0x080fe2000000000b */
[-C--:B------:R-:W-:Y:S01]  /*c940*/  FFMA R181, R145, R14.reuse, R8 ;  /* 0x0000000e91b57223 */ /* 0x080fe20000000008 */
[----:B------:R-:W-:Y:S01]  /*c950*/  FFMA R64, R120, R13, R179 ;  /* 0x0000000d78407223 */ /* 0x000fe200000000b3 */
[-C--:B------:R-:W-:Y:S01]  /*c960*/  FFMA R133, R81, R14.reuse, R10 ;  /* 0x0000000e51857223 */ /* 0x080fe2000000000a */
        /* <DEDUP_REMOVED lines=8> */
[-C--:B------:R-:W-:Y:S01]  /*c9f0*/  FFMA R179, R101, R14.reuse, R62 ;  /* 0x0000000e65b37223 */ /* 0x080fe2000000003e */
[----:B------:R-:W-:Y:S01]  /*ca00*/  FFMA R183, R103, R14, R64 ;  /* 0x0000000e67b77223 */ /* 0x000fe20000000040 */
[-C--:B------:R-:W-:Y:S01]  /*ca10*/  FFMA R12, R112, R17.reuse, R147 ;  /* 0x00000011700c7223 */ /* 0x080fe20000000093 */
[-C--:B------:R-:W-:Y:S01]  /*ca20*/  FFMA R14, R114, R17.reuse, R165 ;  /* 0x00000011720e7223 */ /* 0x080fe200000000a5 */
[-C--:B------:R-:W-:Y:S01]  /*ca30*/  FFMA R16, R116, R17.reuse, R9 ;  /* 0x0000001174107223 */ /* 0x080fe20000000009 */
[-C--:B------:R-:W-:Y:S01]  /*ca40*/  FFMA R58, R118, R17.reuse, R11 ;  /* 0x00000011763a7223 */ /* 0x080fe2000000000b */
[----:B------:R-:W-:Y:S01]  /*ca50*/  FFMA R60, R120, R17, R13 ;  /* 0x00000011783c7223 */ /* 0x000fe2000000000d */
[-C--:B------:R-:W-:Y:S01]  /*ca60*/  FFMA R187, R145, R18.reuse, R8 ;  /* 0x0000001291bb7223 */ /* 0x080fe20000000008 */
        /* <DEDUP_REMOVED lines=21> */
[----:B------:R-:W-:Y:S01]  /*cbc0*/  FFMA R10, R110, R25, R119 ;  /* 0x000000196e0a7223 */ /* 0x000fe20000000077 */
[-C--:B------:R-:W-:Y:S01]  /*cbd0*/  FFMA R161, R89, R22.reuse, R14 ;  /* 0x0000001659a17223 */ /* 0x080fe2000000000e */
[-C--:B------:R-:W-:Y:S01]  /*cbe0*/  FFMA R191, R99, R22.reuse, R16 ;  /* 0x0000001663bf7223 */ /* 0x080fe20000000010 */
[-C--:B------:R-:W-:Y:S01]  /*cbf0*/  FFMA R193, R101, R22.reuse, R18 ;  /* 0x0000001665c17223 */ /* 0x080fe20000000012 */
[----:B------:R-:W-:Y:S01]  /*cc00*/  FFMA R195, R103, R22, R20 ;  /* 0x0000001667c37223 */ /* 0x000fe20000000014 */
[----:B------:R-:W-:Y:S01]  /*cc10*/  FFMA R12, R112, R21, R139 ;  /* 0x00000015700c7223 */ /* 0x000fe2000000008b */
[-C--:B------:R-:W-:Y:S01]  /*cc20*/  FFMA R14, R114, R25.reuse, R143 ;  /* 0x00000019720e7223 */ /* 0x080fe2000000008f */
[-C--:B------:R-:W-:Y:S01]  /*cc30*/  FFMA R16, R116, R25.reuse, R9 ;  /* 0x0000001974107223 */ /* 0x080fe20000000009 */
[-C--:B------:R-:W-:Y:S01]  /*cc40*/  FFMA R18, R118, R25.reuse, R11 ;  /* 0x0000001976127223 */ /* 0x080fe2000000000b */
[----:B------:R-:W-:Y:S01]  /*cc50*/  FFMA R20, R120, R25, R13 ;  /* 0x0000001978147223 */ /* 0x000fe2000000000d */
[-C--:B------:R-:W-:Y:S01]  /*cc60*/  FFMA R143, R145, R26.reuse, R8 ;  /* 0x0000001a918f7223 */ /* 0x080fe20000000008 */
[----:B------:R-:W-:Y:S01]  /*cc70*/  FFMA R119, R81, R26, R10 ;  /* 0x0000001a51777223 */ /* 0x000fe2000000000a */
[C---:B------:R-:W-:Y:S01]  /*cc80*/  FFMA R9, R28.reuse, R155, R132 ;  /* 0x0000009b1c097223 */ /* 0x040fe20000000084 */
[----:B------:R-:W-:Y:S01]  /*cc90*/  FFMA R11, R28, R159, R102 ;  /* 0x0000009f1c0b7223 */ /* 0x000fe20000000066 */
[-C--:B------:R-:W-:Y:S01]  /*cca0*/  FFMA R8, R122, R29.reuse, R109 ;  /* 0x0000001d7a087223 */ /* 0x080fe2000000006d */
[----:B------:R-:W-:Y:S01]  /*ccb0*/  FFMA R10, R110, R29, R115 ;  /* 0x0000001d6e0a7223 */ /* 0x000fe20000000073 */
[----:B------:R-:W-:Y:S01]  /*ccc0*/  FFMA R139, R85, R22, R12 ;  /* 0x00000016558b7223 */ /* 0x000fe2000000000c */
        /* <DEDUP_REMOVED lines=40> */
[----:B------:R-:W-:Y:S01]  /*cf50*/  FFMA R120, R120, R5, R159 ;  /* 0x0000000578787223 */ /* 0x000fe2000000009f */
[----:B------:R-:W-:Y:S01]  /*cf60*/  FFMA R21, R103, R30, R20 ;  /* 0x0000001e67157223 */ /* 0x000fe20000000014 */
[----:B--2---:R-:W-:Y:S04]  /*cf70*/  @!P1 STS [R44+0x8], R177 ;  /* 0x000008b12c009388 */ /* 0x004fe80000000800 */
[----:B---3--:R-:W-:Y:S04]  /*cf80*/  @!P0 STS [R44+0x4], R173 ;  /* 0x000004ad2c008388 */ /* 0x008fe80000000800 */
[----:B----4-:R-:W-:Y:S01]  /*cf90*/  @!P2 STS [R44+0xc], R175 ;  /* 0x00000caf2c00a388 */ /* 0x010fe20000000800 */
[----:B------:R-:W-:Y:S06]  /*cfa0*/  BAR.SYNC.DEFER_BLOCKING 0x0 ;  /* 0x0000000000007b1d */ /* 0x000fec0000010000 */
[----:B------:R-:W-:Y:S04]  /*cfb0*/  LDS.128 R8, [R46] ;  /* 0x000000002e087984 */ /* 0x000fe80000000c00 */
[----:B------:R-:W0:Y:S01]  /*cfc0*/  LDS R64, [R43+0x118] ;  /* 0x000118002b407984 */ /* 0x000e220000000800 */
[-C--:B------:R-:W-:Y:S01]  /*cfd0*/  FFMA R135, R88, R31.reuse, R13 ;  /* 0x0000001f58877223 */ /* 0x080fe2000000000d */
[-C--:B------:R-:W-:Y:S01]  /*cfe0*/  FFMA R151, R90, R31.reuse, R15 ;  /* 0x0000001f5a977223 */ /* 0x080fe2000000000f */
[-C--:B------:R-:W-:Y:S01]  /*cff0*/  FFMA R145, R145, R6.reuse, R122 ;  /* 0x0000000691917223 */ /* 0x080fe2000000007a */
[----:B------:R-:W1:Y:S01]  /*d000*/  LDS R72, [R43] ;  /* 0x000000002b487984 */ /* 0x000e620000000800 */
[-C--:B------:R-:W-:Y:S01]  /*d010*/  FFMA R81, R81, R6.reuse, R110 ;  /* 0x0000000651517223 */ /* 0x080fe2000000006e */
[-C--:B------:R-:W-:Y:S01]  /*d020*/  FFMA R85, R85, R6.reuse, R112 ;  /* 0x0000000655557223 */ /* 0x080fe20000000070 */
[-C--:B------:R-:W-:Y:S01]  /*d030*/  FFMA R89, R89, R6.reuse, R114 ;  /* 0x0000000659597223 */ /* 0x080fe20000000072 */
[----:B------:R-:W2:Y:S01]  /*d040*/  LDS R109, [R43+0x38] ;  /* 0x000038002b6d7984 */ /* 0x000ea20000000800 */
[-C--:B------:R-:W-:Y:S01]  /*d050*/  FFMA R99, R99, R6.reuse, R116 ;  /* 0x0000000663637223 */ /* 0x080fe20000000074 */
[-C--:B------:R-:W-:Y:S01]  /*d060*/  FFMA R101, R101, R6.reuse, R118 ;  /* 0x0000000665657223 */ /* 0x080fe20000000076 */
[----:B------:R-:W-:Y:S01]  /*d070*/  FFMA R103, R103, R6, R120 ;  /* 0x0000000667677223 */ /* 0x000fe20000000078 */
[----:B------:R-:W3:Y:S01]  /*d080*/  LDS R102, [R43+0x70] ;  /* 0x000070002b667984 */ /* 0x000ee20000000800 */
[-C--:B------:R-:W-:Y:S01]  /*d090*/  FFMA R203, R94, R31.reuse, R17 ;  /* 0x0000001f5ecb7223 */ /* 0x080fe20000000011 */
[----:B------:R-:W-:-:S02]  /*d0a0*/  FFMA R205, R96, R31, R19 ;  /* 0x0000001f60cd7223 */ /* 0x000fc40000000013 */
[----:B------:R-:W4:Y:S01]  /*d0b0*/  LDS R130, [R43+0xa8] ;  /* 0x0000a8002b827984 */ /* 0x000f220000000800 */
[-C--:B------:R-:W-:Y:S01]  /*d0c0*/  FFMA R117, R108, R23.reuse, R117 ;  /* 0x000000176c757223 */ /* 0x080fe20000000075 */
[-C--:B------:R-:W-:Y:S02]  /*d0d0*/  FFMA R127, R86, R23.reuse, R127 ;  /* 0x00000017567f7223 */ /* 0x080fe4000000007f */
[----:B------:R-:W4:Y:S01]  /*d0e0*/  LDS R68, [R43+0xe0] ;  /* 0x0000e0002b447984 */ /* 0x000f220000000800 */
[-C--:B------:R-:W-:Y:S01]  /*d0f0*/  FFMA R139, R88, R23.reuse, R139 ;  /* 0x00000017588b7223 */ /* 0x080fe2000000008b */
[-C--:B------:R-:W-:Y:S02]  /*d100*/  FFMA R161, R90, R23.reuse, R161 ;  /* 0x000000175aa17223 */ /* 0x080fe400000000a1 */
[----:B------:R-:W4:Y:S01]  /*d110*/  LDS R58, [R43+0x150] ;  /* 0x000150002b3a7984 */ /* 0x000f220000000800 */
[-C--:B------:R-:W-:Y:S01]  /*d120*/  FFMA R191, R94, R23.reuse, R191 ;  /* 0x000000175ebf7223 */ /* 0x080fe200000000bf */
[-C--:B------:R-:W-:Y:S01]  /*d130*/  FFMA R193, R96, R23.reuse, R193 ;  /* 0x0000001760c17223 */ /* 0x080fe200000000c1 */
[C---:B------:R-:W-:Y:S01]  /*d140*/  FFMA R195, R98.reuse, R23, R195 ;  /* 0x0000001762c37223 */ /* 0x040fe200000000c3 */
[----:B------:R-:W4:Y:S01]  /*d150*/  LDS.128 R12, [R46+0x100] ;  /* 0x000100002e0c7984 */ /* 0x000f220000000c00 */
[----:B------:R-:W-:Y:S01]  /*d160*/  FFMA R207, R98, R31, R21 ;  /* 0x0000001f62cf7223 */ /* 0x000fe20000000015 */
[-C--:B------:R-:W-:Y:S01]  /*d170*/  FFMA R143, R108, R27.reuse, R143 ;  /* 0x0000001b6c8f7223 */ /* 0x080fe2000000008f */
[-C--:B------:R-:W-:Y:S01]  /*d180*/  FFMA R119, R86, R27.reuse, R119 ;  /* 0x0000001b56777223 */ /* 0x080fe20000000077 */
[----:B------:R-:W4:Y:S01]  /*d190*/  LDS.128 R16, [R46+0x200] ;  /* 0x000200002e107984 */ /* 0x000f220000000c00 */
[-C--:B------:R-:W-:Y:S01]  /*d1a0*/  FFMA R199, R88, R27.reuse, R199 ;  /* 0x0000001b58c77223 */ /* 0x080fe200000000c7 */
[-C--:B------:R-:W-:Y:S01]  /*d1b0*/  FFMA R197, R90, R27.reuse, R197 ;  /* 0x0000001b5ac57223 */ /* 0x080fe200000000c5 */
[-C--:B------:R-:W-:Y:S01]  /*d1c0*/  FFMA R129, R94, R27.reuse, R129 ;  /* 0x0000001b5e817223 */ /* 0x080fe20000000081 */
[-C--:B------:R-:W-:Y:S01]  /*d1d0*/  FFMA R111, R96, R27.reuse, R111 ;  /* 0x0000001b606f7223 */ /* 0x080fe2000000006f */
[----:B------:R-:W-:Y:S01]  /*d1e0*/  FFMA R201, R98, R27, R201 ;  /* 0x0000001b62c97223 */ /* 0x000fe200000000c9 */
[----:B------:R-:W4:Y:S01]  /*d1f0*/  LDS.128 R20, [R46+0x300] ;  /* 0x000300002e147984 */ /* 0x000f220000000c00 */
[-C--:B------:R-:W-:Y:S01]  /*d200*/  FFMA R145, R108, R7.reuse, R145 ;  /* 0x000000076c917223 */ /* 0x080fe20000000091 */
[-C--:B------:R-:W-:Y:S01]  /*d210*/  FFMA R81, R86, R7.reuse, R81 ;  /* 0x0000000756517223 */ /* 0x080fe20000000051 */
[-C--:B------:R-:W-:Y:S01]  /*d220*/  FFMA R85, R88, R7.reuse, R85 ;  /* 0x0000000758557223 */ /* 0x080fe20000000055 */
[----:B------:R-:W4:Y:S01]  /*d230*/  LDS.128 R24, [R46+0x400] ;  /* 0x000400002e187984 */ /* 0x000f220000000c00 */
[-C--:B------:R-:W-:Y:S01]  /*d240*/  FFMA R107, R90, R7.reuse, R89 ;  /* 0x000000075a6b7223 */ /* 0x080fe20000000059 */
[-C--:B------:R-:W-:Y:S01]  /*d250*/  FFMA R99, R94, R7.reuse, R99 ;  /* 0x000000075e637223 */ /* 0x080fe20000000063 */
[-C--:B------:R-:W-:Y:S01]  /*d260*/  FFMA R101, R96, R7.reuse, R101 ;  /* 0x0000000760657223 */ /* 0x080fe20000000065 */
[----:B------:R-:W-:Y:S01]  /*d270*/  FFMA R103, R98, R7, R103 ;  /* 0x0000000762677223 */ /* 0x000fe20000000067 */
[----:B------:R-:W-:Y:S04]  /*d280*/  LDS.128 R28, [R46+0x600] ;  /* 0x000600002e1c7984 */ /* 0x000fe80000000c00 */
[----:B------:R-:W5:Y:S01]  /*d290*/  LDS.128 R4, [R46+0x500] ;  /* 0x000500002e047984 */ /* 0x000f620000000c00 */
[----:B0-----:R-:W-:-:S03]  /*d2a0*/  FFMA R146, R8, R64, R67 ;  /* 0x0000004008927223 */ /* 0x001fc60000000043 */
[----:B------:R-:W0:Y:S01]  /*d2b0*/  LDS R67, [R43+0x188] ;  /* 0x000188002b437984 */ /* 0x000e220000000800 */
[----:B-1----:R-:W-:Y:S01]  /*d2c0*/  FFMA R76, R72, R8, R71 ;  /* 0x00000008484c7223 */ /* 0x002fe20000000047 */
[C---:B--2---:R-:W-:Y:S01]  /*d2d0*/  FFMA R86, R8.reuse, R109, R61 ;  /* 0x0000006d08567223 */ /* 0x044fe2000000003d */
[C---:B---3--:R-:W-:Y:S01]  /*d2e0*/  FFMA R100, R8.reuse, R102, R83 ;  /* 0x0000006608647223 */ /* 0x048fe20000000053 */
[C---:B----4-:R-:W-:Y:S01]  /*d2f0*/  FFMA R116, R8.reuse, R130, R79 ;  /* 0x0000008208747223 */ /* 0x050fe2000000004f */
[C---:B------:R-:W-:Y:S01]  /*d300*/  FFMA R132, R8.reuse, R68, R75 ;  /* 0x0000004408847223 */ /* 0x040fe2000000004b */
[----:B------:R-:W-:Y:S01]  /*d310*/  LDS R89, [R43+0x1c0] ;  /* 0x0001c0002b597984 */ /* 0x000fe20000000800 */
[----:B------:R-:W-:-:S03]  /*d320*/  FFMA R160, R8, R58, R63 ;  /* 0x0000003a08a07223 */ /* 0x000fc6000000003f */
[----:B------:R-:W-:Y:S01]  /*d330*/  LDS R105, [R43+0x1f8] ;  /* 0x0001f8002b697984 */ /* 0x000fe20000000800 */
[----:B------:R-:W-:Y:S01]  /*d340*/  FFMA R8, R72, R12, R91 ;  /* 0x0000000c48087223 */ /* 0x000fe2000000005b */
[CC--:B------:R-:W-:Y:S01]  /*d350*/  FFMA R88, R12.reuse, R109.reuse, R87 ;  /* 0x0000006d0c587223 */ /* 0x0c0fe20000000057 */
[C---:B------:R-:W-:Y:S01]  /*d360*/  FFMA R104, R12.reuse, R102, R167 ;  /* 0x000000660c687223 */ /* 0x040fe200000000a7 */
[C---:B------:R-:W-:Y:S01]  /*d370*/  FFMA R118, R12.reuse, R130, R97 ;  /* 0x000000820c767223 */ /* 0x040fe20000000061 */
[C---:B------:R-:W-:Y:S01]  /*d380*/  FFMA R134, R12.reuse, R68, R95 ;  /* 0x000000440c867223 */ /* 0x040fe2000000005f */
[C---:B------:R-:W-:Y:S01]  /*d390*/  FFMA R148, R12.reuse, R64, R93 ;  /* 0x000000400c947223 */ /* 0x040fe2000000005d */
[----:B------:R-:W-:Y:S01]  /*d3a0*/  FFMA R162, R12, R58, R171 ;  /* 0x0000003a0ca27223 */ /* 0x000fe200000000ab */
        /* <DEDUP_REMOVED lines=14> */
[----:B------:R-:W1:Y:S01]  /*d490*/  LDS.128 R60, [R46+0x700] ;  /* 0x000700002e3c7984 */ /* 0x000e620000000c00 */
[----:B------:R-:W-:Y:S01]  /*d4a0*/  FFMA R20, R72, R24, R117 ;  /* 0x0000001848147223 */ /* 0x000fe20000000075 */
[CC--:B------:R-:W-:Y:S01]  /*d4b0*/  FFMA R94, R24.reuse, R109.reuse, R127 ;  /* 0x0000006d185e7223 */ /* 0x0c0fe2000000007f */
[C---:B------:R-:W-:Y:S01]  /*d4c0*/  FFMA R110, R24.reuse, R102, R139 ;  /* 0x00000066186e7223 */ /* 0x040fe2000000008b */
[C---:B------:R-:W-:Y:S01]  /*d4d0*/  FFMA R124, R24.reuse, R130, R161 ;  /* 0x00000082187c7223 */ /* 0x040fe200000000a1 */
[C---:B------:R-:W-:Y:S01]  /*d4e0*/  FFMA R140, R24.reuse, R68, R191 ;  /* 0x00000044188c7223 */ /* 0x040fe200000000bf */
[C---:B------:R-:W-:Y:S01]  /*d4f0*/  FFMA R154, R24.reuse, R64, R193 ;  /* 0x00000040189a7223 */ /* 0x040fe200000000c1 */
[----:B------:R-:W-:Y:S01]  /*d500*/  FFMA R168, R24, R58, R195 ;  /* 0x0000003a18a87223 */ /* 0x000fe200000000c3 */
[----:B-----5:R-:W-:Y:S01]  /*d510*/  FFMA R24, R72, R4, R143 ;  /* 0x0000000448187223 */ /* 0x020fe2000000008f */
[C---:B------:R-:W-:Y:S01]  /*d520*/  FFMA R96, R4.reuse, R109, R119 ;  /* 0x0000006d04607223 */ /* 0x040fe20000000077 */
[C---:B------:R-:W-:Y:S01]  /*d530*/  FFMA R112, R4.reuse, R102, R199 ;  /* 0x0000006604707223 */ /* 0x040fe200000000c7 */
[C---:B------:R-:W-:Y:S01]  /*d540*/  FFMA R126, R4.reuse, R130, R197 ;  /* 0x00000082047e7223 */ /* 0x040fe200000000c5 */
[C---:B------:R-:W-:Y:S01]  /*d550*/  FFMA R142, R4.reuse, R68, R129 ;  /* 0x00000044048e7223 */ /* 0x040fe20000000081 */
[C---:B------:R-:W-:Y:S01]  /*d560*/  FFMA R156, R4.reuse, R64, R111 ;  /* 0x00000040049c7223 */ /* 0x040fe2000000006f */
[----:B------:R-:W-:Y:S01]  /*d570*/  FFMA R170, R4, R58, R201 ;  /* 0x0000003a04aa7223 */ /* 0x000fe200000000c9 */
[----:B------:R-:W-:Y:S01]  /*d580*/  FFMA R4, R72, R28, R115 ;  /* 0x0000001c48047223 */ /* 0x000fe20000000073 */
[----:B------:R-:W2:Y:S04]  /*d590*/  LDS R121, [R43+0x230] ;  /* 0x000230002b797984 */ /* 0x000ea80000000800 */
[----:B------:R-:W3:Y:S01]  /*d5a0*/  LDS R137, [R43+0x268] ;  /* 0x000268002b897984 */ /* 0x000ee20000000800 */
[----:B0-----:R-:W-:-:S03]  /*d5b0*/  FFMA R87, R67, R29, R4 ;  /* 0x0000001d43577223 */ /* 0x001fc60000000004 */
[----:B------:R-:W0:Y:S04]  /*d5c0*/  LDS R153, [R43+0x2a0] ;  /* 0x0002a0002b997984 */ /* 0x000e280000000800 */
[----:B------:R-:W4:Y:S04]  /*d5d0*/  LDS R169, [R43+0x2d8] ;  /* 0x0002d8002ba97984 */ /* 0x000f280000000800 */
[----:B------:R-:W5:Y:S01]  /*d5e0*/  LDS R4, [R43+0x310] ;  /* 0x000310002b047984 */ /* 0x000f620000000800 */
[CC--:B------:R-:W-:Y:S01]  /*d5f0*/  FFMA R98, R28.reuse, R109.reuse, R123 ;  /* 0x0000006d1c627223 */ /* 0x0c0fe2000000007b */
        /* <DEDUP_REMOVED lines=40> */
[----:B------:R-:W1:Y:S01]  /*d880*/  LDS R92, [R43+0x380] ;  /* 0x000380002b5c7984 */ /* 0x000e620000000800 */
[C---:B---3--:R-:W-:Y:S01]  /*d890*/  FFMA R139, R137.reuse, R9, R132 ;  /* 0x00000009898b7223 */ /* 0x048fe20000000084 */
        /* <DEDUP_REMOVED lines=18> */
[----:B------:R-:W0:Y:S01]  /*d9c0*/  LDS R104, [R43+0x3b8] ;  /* 0x0003b8002b687984 */ /* 0x000e220000000800 */
[C---:B----4-:R-:W-:Y:S01]  /*d9d0*/  FFMA R61, R169.reuse, R61, R58 ;  /* 0x0000003da93d7223 */ /* 0x050fe2000000003a */
[C---:B-----5:R-:W-:Y:S01]  /*d9e0*/  FFMA R8, R4.reuse, R10, R71 ;  /* 0x0000000a04087223 */ /* 0x060fe20000000047 */
[C---:B------:R-:W-:Y:S01]  /*d9f0*/  FFMA R12, R4.reuse, R14, R75 ;  /* 0x0000000e040c7223 */ /* 0x040fe2000000004b */
[----:B------:R-:W2:Y:S01]  /*da00*/  LDS R60, [R43+0x348] ;  /* 0x000348002b3c7984 */ /* 0x000ea20000000800 */
[C---:B------:R-:W-:Y:S01]  /*da10*/  FFMA R16, R4.reuse, R18, R79 ;  /* 0x0000001204107223 */ /* 0x040fe2000000004f */
[C---:B------:R-:W-:Y:S01]  /*da20*/  FFMA R20, R4.reuse, R22, R81 ;  /* 0x0000001604147223 */ /* 0x040fe20000000051 */
[C---:B------:R-:W-:Y:S01]  /*da30*/  FFMA R24, R4.reuse, R26, R83 ;  /* 0x0000001a04187223 */ /* 0x040fe20000000053 */
[----:B------:R-:W3:Y:S01]  /*da40*/  LDS R122, [R43+0x3f0] ;  /* 0x0003f0002b7a7984 */ /* 0x000ee20000000800 */
[C---:B------:R-:W-:Y:S01]  /*da50*/  FFMA R28, R4.reuse, R6, R85 ;  /* 0x00000006041c7223 */ /* 0x040fe20000000055 */
[C---:B------:R-:W-:Y:S01]  /*da60*/  FFMA R58, R4.reuse, R30, R87 ;  /* 0x0000001e043a7223 */ /* 0x040fe20000000057 */
[----:B------:R-:W-:Y:S01]  /*da70*/  FFMA R4, R4, R62, R67 ;  /* 0x0000003e04047223 */ /* 0x000fe20000000043 */
[----:B------:R-:W4:Y:S04]  /*da80*/  LDS R142, [R43+0x428] ;  /* 0x000428002b8e7984 */ /* 0x000f280000000800 */
[----:B------:R-:W5:Y:S04]  /*da90*/  LDS R158, [R43+0x460] ;  /* 0x000460002b9e7984 */ /* 0x000f680000000800 */
[----:B------:R-:W5:Y:S04]  /*daa0*/  LDS R67, [R43+0x498] ;  /* 0x000498002b437984 */ /* 0x000f680000000800 */
        /* <DEDUP_REMOVED lines=18> */
[-C--:B------:R-:W-:Y:S01]  /*dbd0*/  FFMA R92, R92, R62.reuse, R105 ;  /* 0x0000003e5c5c7223 */ /* 0x080fe20000000069 */
[----:B0-----:R-:W-:Y:S01]  /*dbe0*/  FFMA R120, R104, R62, R121 ;  /* 0x0000003e68787223 */ /* 0x001fe20000000079 */
[C---:B--2---:R-:W-:Y:S01]  /*dbf0*/  FFMA R64, R60.reuse, R10, R91 ;  /* 0x0000000a3c407223 */ /* 0x044fe2000000005b */
[C---:B------:R-:W-:Y:S01]  /*dc00*/  FFMA R68, R60.reuse, R14, R93 ;  /* 0x0000000e3c447223 */ /* 0x040fe2000000005d */
[----:B------:R-:W-:Y:S01]  /*dc10*/  FFMA R88, R60, R6, R101 ;  /* 0x000000063c587223 */ /* 0x000fe20000000065 */
[C---:B------:R-:W-:Y:S01]  /*dc20*/  FFMA R106, R104.reuse, R10, R123 ;  /* 0x0000000a686a7223 */ /* 0x040fe2000000007b */
[C---:B------:R-:W-:Y:S01]  /*dc30*/  FFMA R108, R104.reuse, R14, R125 ;  /* 0x0000000e686c7223 */ /* 0x040fe2000000007d */
[----:B------:R-:W-:Y:S01]  /*dc40*/  FFMA R114, R104, R6, R133 ;  /* 0x0000000668727223 */ /* 0x000fe20000000085 */
[C---:B---3--:R-:W-:Y:S01]  /*dc50*/  FFMA R126, R122.reuse, R10, R139 ;  /* 0x0000000a7a7e7223 */ /* 0x048fe2000000008b */
[C---:B------:R-:W-:Y:S01]  /*dc60*/  FFMA R130, R122.reuse, R14, R141 ;  /* 0x0000000e7a827223 */ /* 0x040fe2000000008d */
[----:B------:R-:W-:Y:S01]  /*dc70*/  FFMA R138, R122, R6, R149 ;  /* 0x000000067a8a7223 */ /* 0x000fe20000000095 */
[C---:B----4-:R-:W-:Y:S01]  /*dc80*/  FFMA R144, R142.reuse, R10, R155 ;  /* 0x0000000a8e907223 */ /* 0x050fe2000000009b */
[C---:B------:R-:W-:Y:S01]  /*dc90*/  FFMA R146, R142.reuse, R14, R157 ;  /* 0x0000000e8e927223 */ /* 0x040fe2000000009d */
[----:B------:R-:W-:Y:S01]  /*dca0*/  FFMA R154, R142, R6, R165 ;  /* 0x000000068e9a7223 */ /* 0x000fe200000000a5 */
[----:B------:R-:W0:Y:S01]  /*dcb0*/  LDS R121, [R43+0x5b0] ;  /* 0x0005b0002b797984 */ /* 0x000e220000000800 */
[C---:B-----5:R-:W-:Y:S01]  /*dcc0*/  FFMA R10, R158.reuse, R10, R9 ;  /* 0x0000000a9e0a7223 */ /* 0x060fe20000000009 */
        /* <DEDUP_REMOVED lines=8> */
[----:B------:R-:W-:Y:S01]  /*dd50*/  FFMA R158, R158, R62, R61 ;  /* 0x0000003e9e9e7223 */ /* 0x000fe2000000003d */
[C---:B------:R-:W-:Y:S01]  /*dd60*/  FFMA R9, R67.reuse, R15, R12 ;  /* 0x0000000f43097223 */ /* 0x040fe2000000000c */
[----:B------:R-:W-:Y:S01]  /*dd70*/  FFMA R17, R67, R63, R4 ;  /* 0x0000003f43117223 */ /* 0x000fe20000000004 */
[C---:B------:R-:W-:Y:S01]  /*dd80*/  FFMA R72, R60.reuse, R18, R95 ;  /* 0x000000123c487223 */ /* 0x040fe2000000005f */
[C---:B------:R-:W-:Y:S01]  /*dd90*/  FFMA R4, R79.reuse, R11, R94 ;  /* 0x0000000b4f047223 */ /* 0x040fe2000000005e */
[C---:B------:R-:W-:Y:S01]  /*dda0*/  FFMA R12, R79.reuse, R19, R98 ;  /* 0x000000134f0c7223 */ /* 0x040fe20000000062 */
[----:B------:R-:W-:Y:S01]  /*ddb0*/  FFMA R61, R79, R63, R92 ;  /* 0x0000003f4f3d7223 */ /* 0x000fe2000000005c */
[C---:B------:R-:W-:Y:S01]  /*ddc0*/  FFMA R86, R60.reuse, R26, R99 ;  /* 0x0000001a3c567223 */ /* 0x040fe20000000063 */
[C---:B------:R-:W-:Y:S01]  /*ddd0*/  FFMA R90, R60.reuse, R30, R103 ;  /* 0x0000001e3c5a7223 */ /* 0x040fe20000000067 */
[----:B------:R-:W-:Y:S01]  /*dde0*/  LDS R98, [R43+0x620] ;  /* 0x000620002b627984 */ /* 0x000fe20000000800 */
[----:B------:R-:W-:Y:S01]  /*ddf0*/  FFMA R60, R60, R62, R89 ;  /* 0x0000003e3c3c7223 */ /* 0x000fe20000000059 */
[C---:B------:R-:W-:Y:S01]  /*de00*/  FFMA R132, R122.reuse, R18, R143 ;  /* 0x000000127a847223 */ /* 0x040fe2000000008f */
[C---:B------:R-:W-:Y:S01]  /*de10*/  FFMA R134, R122.reuse, R22, R145 ;  /* 0x000000167a867223 */ /* 0x040fe20000000091 */
[----:B------:R-:W-:Y:S01]  /*de20*/  LDS R115, [R43+0x658] ;  /* 0x000658002b737984 */ /* 0x000fe20000000800 */
[C---:B------:R-:W-:Y:S01]  /*de30*/  FFMA R136, R122.reuse, R26, R147 ;  /* 0x0000001a7a887223 */ /* 0x040fe20000000093 */
[----:B------:R-:W-:-:S02]  /*de40*/  FFMA R140, R122, R30, R151 ;  /* 0x0000001e7a8c7223 */ /* 0x000fc40000000097 */
[----:B------:R-:W-:Y:S01]  /*de50*/  LDS R113, [R43+0x690] ;  /* 0x000690002b717984 */ /* 0x000fe20000000800 */
[----:B------:R-:W-:Y:S01]  /*de60*/  FFMA R110, R104, R18, R127 ;  /* 0x00000012686e7223 */ /* 0x000fe2000000007f */
[----:B------:R-:W-:Y:S02]  /*de70*/  FFMA R122, R122, R62, R137 ;  /* 0x0000003e7a7a7223 */ /* 0x000fe40000000089 */
[----:B------:R-:W-:Y:S01]  /*de80*/  LDS R109, [R43+0x6c8] ;  /* 0x0006c8002b6d7984 */ /* 0x000fe20000000800 */
[----:B------:R-:W-:-:S03]  /*de90*/  FFMA R128, R104, R22, R129 ;  /* 0x0000001668807223 */ /* 0x000fc60000000081 */
[----:B------:R-:W-:Y:S01]  /*dea0*/  LDS R105, [R43+0x700] ;  /* 0x000700002b697984 */ /* 0x000fe20000000800 */
[----:B------:R-:W-:-:S03]  /*deb0*/  FFMA R118, R104, R26, R131 ;  /* 0x0000001a68767223 */ /* 0x000fc60000000083 */
[----:B------:R-:W-:Y:S01]  /*dec0*/  LDS R107, [R43+0x738] ;  /* 0x000738002b6b7984 */ /* 0x000fe20000000800 */
[----:B------:R-:W-:-:S03]  /*ded0*/  FFMA R116, R104, R30, R135 ;  /* 0x0000001e68747223 */ /* 0x000fc60000000087 */
[----:B------:R-:W2:Y:S01]  /*dee0*/  LDS.128 R92, [R46+0x10] ;  /* 0x000010002e5c7984 */ /* 0x000ea20000000c00 */
[C---:B------:R-:W-:Y:S01]  /*def0*/  FFMA R148, R142.reuse, R18, R159 ;  /* 0x000000128e947223 */ /* 0x040fe2000000009f */
[C---:B------:R-:W-:Y:S02]  /*df00*/  FFMA R150, R142.reuse, R22, R161 ;  /* 0x000000168e967223 */ /* 0x040fe400000000a1 */
[----:B------:R-:W3:Y:S01]  /*df10*/  LDS R111, [R43+0x770] ;  /* 0x000770002b6f7984 */ /* 0x000ee20000000800 */
[----:B------:R-:W-:Y:S01]  /*df20*/  FFMA R152, R142, R26, R163 ;  /* 0x0000001a8e987223 */ /* 0x000fe200000000a3 */
[----:B------:R-:W-:Y:S01]  /*df30*/  FFMA R125, R67, R23, R20 ;  /* 0x00000017437d7223 */ /* 0x000fe20000000014 */
        /* <DEDUP_REMOVED lines=8> */
[----:B------:R-:W4:Y:S01]  /*dfc0*/  LDS R18, [R43+0x7a8] ;  /* 0x0007a8002b127984 */ /* 0x000f220000000800 */
[C---:B------:R-:W-:Y:S01]  /*dfd0*/  FFMA R119, R71.reuse, R11, R64 ;  /* 0x0000000b47777223 */ /* 0x040fe20000000040 */
[C---:B------:R-:W-:Y:S01]  /*dfe0*/  FFMA R117, R71.reuse, R27, R86 ;  /* 0x0000001b47757223 */ /* 0x040fe20000000056 */
[C---:B------:R-:W-:Y:S01]  /*dff0*/  FFMA R75, R71.reuse, R7, R88 ;  /* 0x00000007474b7223 */ /* 0x040fe20000000058 */
[----:B------:R-:W5:Y:S01]  /*e000*/  LDS R68, [R43+0x7e0] ;  /* 0x0007e0002b447984 */ /* 0x000f620000000800 */
[C---:B------:R-:W-:Y:S01]  /*e010*/  FFMA R67, R71.reuse, R31, R90 ;  /* 0x0000001f47437223 */ /* 0x040fe2000000005a */
[----:B------:R-:W-:-:S02]  /*e020*/  FFMA R21, R71, R63, R60 ;  /* 0x0000003f47157223 */ /* 0x000fc4000000003c */
[----:B------:R-:W5:Y:S01]  /*e030*/  LDS R26, [R43+0x818] ;  /* 0x000818002b1a7984 */ /* 0x000f620000000800 */
[C---:B------:R-:W-:Y:S01]  /*e040*/  FFMA R8, R79.reuse, R15, R96 ;  /* 0x0000000f4f087223 */ /* 0x040fe20000000060 */
[----:B------:R-:W-:Y:S02]  /*e050*/  FFMA R99, R79, R31, R102 ;  /* 0x0000001f4f637223 */ /* 0x000fe40000000066 */
[----:B------:R-:W5:Y:S01]  /*e060*/  LDS R22, [R43+0x850] ;  /* 0x000850002b167984 */ /* 0x000f620000000800 */
[C---:B------:R-:W-:Y:S01]  /*e070*/  FFMA R172, R81.reuse, R19, R110 ;  /* 0x0000001351ac7223 */ /* 0x040fe2000000006e */
[----:B------:R-:W-:Y:S02]  /*e080*/  FFMA R71, R81, R63, R120 ;  /* 0x0000003f51477223 */ /* 0x000fe40000000078 */
[----:B------:R-:W5:Y:S01]  /*e090*/  LDS R20, [R43+0x888] ;  /* 0x000888002b147984 */ /* 0x000f620000000800 */
[----:B------:R-:W-:-:S03]  /*e0a0*/  FFMA R178, R83, R19, R132 ;  /* 0x0000001353b27223 */ /* 0x000fc60000000084 */
[----:B------:R-:W5:Y:S01]  /*e0b0*/  LDS R76, [R43+0x8c0] ;  /* 0x0008c0002b4c7984 */ /* 0x000f620000000800 */
[C---:B------:R-:W-:Y:S01]  /*e0c0*/  FFMA R124, R79.reuse, R23, R124 ;  /* 0x000000174f7c7223 */ /* 0x040fe2000000007c */
[C---:B------:R-:W-:Y:S02]  /*e0d0*/  FFMA R112, R79.reuse, R27, R112 ;  /* 0x0000001b4f707223 */ /* 0x040fe40000000070 */
[----:B------:R-:W5:Y:S01]  /*e0e0*/  LDS R72, [R43+0x8f8] ;  /* 0x0008f8002b487984 */ /* 0x000f620000000800 */
        /* <DEDUP_REMOVED lines=14> */
[----:B------:R-:W5:Y:S01]  /*e1d0*/  LDS R101, [R43+0x930] ;  /* 0x000930002b657984 */ /* 0x000f620000000800 */
[----:B------:R-:W-:-:S03]  /*e1e0*/  FFMA R156, R142, R30, R167 ;  /* 0x0000001e8e9c7223 */ /* 0x000fc600000000a7 */
[----:B------:R-:W5:Y:S04]  /*e1f0*/  LDS R87, [R43+0x968] ;  /* 0x000968002b577984 */ /* 0x000f680000000800 */
[----:B------:R-:W5:Y:S04]  /*e200*/  LDS R85, [R43+0x9a0] ;  /* 0x0009a0002b557984 */ /* 0x000f680000000800 */
[----:B------:R-:W5:Y:S04]  /*e210*/  LDS R81, [R43+0x9d8] ;  /* 0x0009d8002b517984 */ /* 0x000f680000000800 */
[----:B------:R-:W5:Y:S04]  /*e220*/  LDS R79, [R43+0xa10] ;  /* 0x000a10002b4f7984 */ /* 0x000f680000000800 */
[----:B------:R-:W5:Y:S01]  /*e230*/  LDS R83, [R43+0xa48] ;  /* 0x000a48002b537984 */ /* 0x000f620000000800 */
[----:B------:R-:W-:-:S03]  /*e240*/  FFMA R142, R142, R62, R153 ;  /* 0x0000003e8e8e7223 */ /* 0x000fc60000000099 */
[----:B------:R-:W5:Y:S04]  /*e250*/  LDS R97, [R43+0xa80] ;  /* 0x000a80002b617984 */ /* 0x000f680000000800 */
[----:B------:R-:W5:Y:S04]  /*e260*/  LDS R24, [R43+0xab8] ;  /* 0x000ab8002b187984 */ /* 0x000f680000000800 */
[----:B------:R-:W5:Y:S04]  /*e270*/  LDS R60, [R43+0xaf0] ;  /* 0x000af0002b3c7984 */ /* 0x000f680000000800 */
[----:B------:R-:W5:Y:S04]  /*e280*/  LDS R58, [R43+0xb28] ;  /* 0x000b28002b3a7984 */ /* 0x000f680000000800 */
[----:B------:R-:W5:Y:S04]  /*e290*/  LDS R30, [R43+0xb60] ;  /* 0x000b60002b1e7984 */ /* 0x000f680000000800 */
[----:B------:R-:W5:Y:S04]  /*e2a0*/  LDS R28, [R43+0xb98] ;  /* 0x000b98002b1c7984 */ /* 0x000f680000000800 */
[----:B------:R-:W5:Y:S04]  /*e2b0*/  LDS R64, [R43+0xbd0] ;  /* 0x000bd0002b407984 */ /* 0x000f680000000800 */
[----:B------:R-:W5:Y:S04]  /*e2c0*/  LDS R62, [R43+0xc08] ;  /* 0x000c08002b3e7984 */ /* 0x000f680000000800 */
[----:B------:R-:W5:Y:S01]  /*e2d0*/  LDS.128 R88, [R46+0x110] ;  /* 0x000110002e587984 */ /* 0x000f620000000c00 */
[-C--:B0-----:R-:W-:Y:S01]  /*e2e0*/  FFMA R144, R121, R11.reuse, R144 ;  /* 0x0000000b79907223 */ /* 0x081fe20000000090 */
[----:B-1----:R-:W-:Y:S01]  /*e2f0*/  FFMA R10, R123, R11, R10 ;  /* 0x0000000b7b0a7223 */ /* 0x002fe2000000000a */
[C---:B------:R-:W-:Y:S01]  /*e300*/  FFMA R146, R121.reuse, R15, R146 ;  /* 0x0000000f79927223 */ /* 0x040fe20000000092 */
[C---:B------:R-:W-:Y:S01]  /*e310*/  FFMA R148, R121.reuse, R19, R148 ;  /* 0x0000001379947223 */ /* 0x040fe20000000094 */
[----:B------:R-:W-:Y:S01]  /*e320*/  FFMA R114, R121, R7, R154 ;  /* 0x0000000779727223 */ /* 0x000fe2000000009a */
[C---:B------:R-:W-:Y:S01]  /*e330*/  FFMA R14, R123.reuse, R15, R14 ;  /* 0x0000000f7b0e7223 */ /* 0x040fe2000000000e */
[C---:B------:R-:W-:Y:S01]  /*e340*/  FFMA R160, R123.reuse, R19, R160 ;  /* 0x000000137ba07223 */ /* 0x040fe200000000a0 */
[----:B------:R-:W-:Y:S01]  /*e350*/  FFMA R122, R123, R7, R6 ;  /* 0x000000077b7a7223 */ /* 0x000fe20000000006 */
[-C--:B------:R-:W-:Y:S01]  /*e360*/  FFMA R134, R121, R23.reuse, R150 ;  /* 0x0000001779867223 */ /* 0x080fe20000000096 */
[----:B------:R-:W-:Y:S01]  /*e370*/  FFMA R162, R123, R23, R162 ;  /* 0x000000177ba27223 */ /* 0x000fe200000000a2 */
[----:B--2---:R-:W-:Y:S01]  /*e380*/  FFMA R5, R98, R92, R5 ;  /* 0x0000005c62057223 */ /* 0x004fe20000000005 */
[C---:B------:R-:W-:Y:S01]  /*e390*/  FFMA R119, R92.reuse, R115, R119 ;  /* 0x000000735c777223 */ /* 0x040fe20000000077 */
[C---:B------:R-:W-:Y:S01]  /*e3a0*/  FFMA R7, R92.reuse, R113, R4 ;  /* 0x000000715c077223 */ /* 0x040fe20000000004 */
[C---:B------:R-:W-:Y:S01]  /*e3b0*/  FFMA R11, R92.reuse, R109, R168 ;  /* 0x0000006d5c0b7223 */ /* 0x040fe200000000a8 */
[C---:B------:R-:W-:Y:S01]  /*e3c0*/  FFMA R15, R92.reuse, R105, R174 ;  /* 0x000000695c0f7223 */ /* 0x040fe200000000ae */
[C---:B------:R-:W-:Y:S01]  /*e3d0*/  FFMA R19, R92.reuse, R107, R144 ;  /* 0x0000006b5c137223 */ /* 0x040fe20000000090 */
[----:B---3--:R-:W-:Y:S01]  /*e3e0*/  FFMA R23, R92, R111, R10 ;  /* 0x0000006f5c177223 */ /* 0x008fe2000000000a */
[C---:B------:R-:W-:Y:S01]  /*e3f0*/  FFMA R100, R121.reuse, R63, R142 ;  /* 0x0000003f79647223 */ /* 0x040fe2000000008e */
[-C--:B----4-:R-:W-:Y:S01]  /*e400*/  FFMA R10, R18, R93.reuse, R5 ;  /* 0x0000005d120a7223 */ /* 0x090fe20000000005 */
[-C--:B-----5:R-:W-:Y:S01]  /*e410*/  FFMA R92, R68, R93.reuse, R119 ;  /* 0x0000005d445c7223 */ /* 0x0a0fe20000000077 */
[-C--:B------:R-:W-:Y:S01]  /*e420*/  FFMA R136, R26, R93.reuse, R7 ;  /* 0x0000005d1a887223 */ /* 0x080fe20000000007 */
[-C--:B------:R-:W-:Y:S01]  /*e430*/  FFMA R138, R22, R93.reuse, R11 ;  /* 0x0000005d168a7223 */ /* 0x080fe2000000000b */
[-C--:B------:R-:W-:Y:S01]  /*e440*/  FFMA R140, R20, R93.reuse, R15 ;  /* 0x0000005d148c7223 */ /* 0x080fe2000000000f */
[-C--:B------:R-:W-:Y:S01]  /*e450*/  FFMA R142, R76, R93.reuse, R19 ;  /* 0x0000005d4c8e7223 */ /* 0x080fe20000000013 */
[----:B------:R-:W-:Y:S01]  /*e460*/  FFMA R144, R72, R93, R23 ;  /* 0x0000005d48907223 */ /* 0x000fe20000000017 */
[C---:B------:R-:W-:Y:S01]  /*e470*/  FFMA R126, R121.reuse, R27, R152 ;  /* 0x0000001b797e7223 */ /* 0x040fe20000000098 */
[----:B------:R-:W-:Y:S01]  /*e480*/  FFMA R106, R121, R31, R156 ;  /* 0x0000001f796a7223 */ /* 0x000fe2000000009c */
[C---:B------:R-:W-:Y:S01]  /*e490*/  FFMA R130, R123.reuse, R27, R164 ;  /* 0x0000001b7b827223 */ /* 0x040fe200000000a4 */
[C---:B------:R-:W-:Y:S01]  /*e4a0*/  FFMA R116, R123.reuse, R31, R166 ;  /* 0x0000001f7b747223 */ /* 0x040fe200000000a6 */
[----:B------:R-:W-:Y:S01]  /*e4b0*/  FFMA R108, R123, R63, R158 ;  /* 0x0000003f7b6c7223 */ /* 0x000fe2000000009e */
[----:B------:R-:W0:Y:S01]  /*e4c0*/  LDS.128 R4, [R46+0x210] ;  /* 0x000210002e047984 */ /* 0x000e220000000c00 */
        /* <DEDUP_REMOVED lines=15> */
[C---:B------:R-:W-:Y:S01]  /*e5c0*/  FFMA R11, R88.reuse, R113, R8 ;  /* 0x00000071580b7223 */ /* 0x040fe20000000008 */
[----:B------:R-:W-:-:S02]  /*e5d0*/  FFMA R27, R88, R111, R14 ;  /* 0x0000006f581b7223 */ /* 0x000fc4000000000e */
[-C--:B------:R-:W-:Y:S01]  /*e5e0*/  FFMA R14, R18, R89.reuse, R9 ;  /* 0x00000059120e7223 */ /* 0x080fe20000000009 */
[----:B------:R-:W-:Y:S02]  /*e5f0*/  FFMA R92, R26, R89, R11 ;  /* 0x000000591a5c7223 */ /* 0x000fe4000000000b */
[----:B------:R-:W1:Y:S01]  /*e600*/  LDS.128 R8, [R46+0x310] ;  /* 0x000310002e087984 */ /* 0x000e620000000c00 */
        /* <DEDUP_REMOVED lines=52> */
[C---:B-1----:R-:W-:Y:S01]  /*e950*/  FFMA R5, R8.reuse, R113, R124 ;  /* 0x0000007108057223 */ /* 0x042fe2000000007c */
[----:B------:R-:W-:-:S03]  /*e960*/  FFMA R7, R8, R109, R128 ;  /* 0x0000006d08077223 */ /* 0x000fc60000000080 */
[-C--:B------:R-:W-:Y:S01]  /*e970*/  FFMA R90, R26, R9.reuse, R5 ;  /* 0x000000091a5a7223 */ /* 0x080fe20000000005 */
[----:B------:R-:W-:Y:S02]  /*e980*/  FFMA R92, R22, R9, R7 ;  /* 0x00000009165c7223 */ /* 0x000fe40000000007 */
[----:B------:R-:W1:Y:S01]  /*e990*/  LDS.128 R4, [R46+0x510] ;  /* 0x000510002e047984 */ /* 0x000e620000000c00 */
[----:B------:R-:W-:Y:S01]  /*e9a0*/  FFMA R125, R98, R8, R125 ;  /* 0x00000008627d7223 */ /* 0x000fe2000000007d */
        /* <DEDUP_REMOVED lines=79> */
[----:B------:R-:W-:-:S02]  /*eea0*/  FFMA R183, R62, R7, R183 ;  /* 0x000000073eb77223 */ /* 0x000fc400000000b7 */
[----:B------:R-:W1:Y:S01]  /*eeb0*/  LDS.128 R4, [R46+0x710] ;  /* 0x000710002e047984 */ /* 0x000e620000000c00 */
[----:B------:R-:W-:Y:S06]  /*eec0*/  BAR.SYNC.DEFER_BLOCKING 0x0 ;  /* 0x0000000000007b1d */ /* 0x000fec0000010000 */
[----:B------:R2:W-:Y:S04]  /*eed0*/  STS [R45], R66 ;  /* 0x000000422d007388 */ /* 0x0005e80000000800 */
[----:B------:R3:W-:Y:S04]  /*eee0*/  STS [R45+0x4], R70 ;  /* 0x000004462d007388 */ /* 0x0007e80000000800 */
        /* <DEDUP_REMOVED lines=9> */
[----:B------:R4:W-:Y:S01]  /*ef80*/  @!P3 STS [R44+0x10], R65 ;  /* 0x000010412c00b388 */ /* 0x0009e20000000800 */
[----:B------:R-:W-:Y:S01]  /*ef90*/  BAR.SYNC.DEFER_BLOCKING 0x0 ;  /* 0x0000000000007b1d */ /* 0x000fe20000010000 */
        /* <DEDUP_REMOVED lines=28> */
[----:B------:R-:W-:Y:S04]  /*f160*/  LDS R74, [R43] ;  /* 0x000000002b4a7984 */ /* 0x000fe80000000800 */
[----:B------:R-:W0:Y:S01]  /*f170*/  LDS.128 R8, [R46] ;  /* 0x000000002e087984 */ /* 0x000e220000000c00 */
        /* <DEDUP_REMOVED lines=10> */
[-C--:B--2---:R-:W-:Y:S01]  /*f220*/  FFMA R66, R22, R5.reuse, R71 ;  /* 0x0000000516427223 */ /* 0x084fe20000000047 */
[-C--:B---3--:R-:W-:Y:S01]  /*f230*/  FFMA R70, R20, R5.reuse, R105 ;  /* 0x0000000514467223 */ /* 0x088fe20000000069 */
[-C--:B------:R-:W-:Y:S01]  /*f240*/  FFMA R76, R76, R5.reuse, R107 ;  /* 0x000000054c4c7223 */ /* 0x080fe2000000006b */
[----:B------:R-:W-:Y:S01]  /*f250*/  FFMA R72, R72, R5, R111 ;  /* 0x0000000548487223 */ /* 0x000fe2000000006f */
[-C--:B------:R-:W-:Y:S01]  /*f260*/  FFMA R101, R101, R6.reuse, R4 ;  /* 0x0000000665657223 */ /* 0x080fe20000000004 */
[----:B------:R-:W1:Y:S01]  /*f270*/  LDS R67, [R43+0x38] ;  /* 0x000038002b437984 */ /* 0x000e620000000800 */
        /* <DEDUP_REMOVED lines=8> */
[----:B------:R-:W-:-:S03]  /*f300*/  FFMA R101, R24, R7, R101 ;  /* 0x0000000718657223 */ /* 0x000fc60000000065 */
[----:B------:R-:W5:Y:S04]  /*f310*/  LDS R112, [R43+0xe0] ;  /* 0x0000e0002b707984 */ /* 0x000f680000000800 */
[----:B------:R-:W5:Y:S04]  /*f320*/  LDS R128, [R43+0x118] ;  /* 0x000118002b807984 */ /* 0x000f680000000800 */
[----:B------:R-:W5:Y:S01]  /*f330*/  LDS R144, [R43+0x150] ;  /* 0x000150002b907984 */ /* 0x000f620000000800 */
[----:B------:R-:W-:-:S03]  /*f340*/  FFMA R87, R60, R7, R87 ;  /* 0x000000073c577223 */ /* 0x000fc60000000057 */
[----:B------:R-:W5:Y:S01]  /*f350*/  LDS.128 R12, [R46+0x100] ;  /* 0x000100002e0c7984 */ /* 0x000f620000000c00 */
[-C--:B------:R-:W-:Y:S01]  /*f360*/  FFMA R85, R58, R7.reuse, R85 ;  /* 0x000000073a557223 */ /* 0x080fe20000000055 */
[-C--:B------:R-:W-:Y:S02]  /*f370*/  FFMA R81, R30, R7.reuse, R81 ;  /* 0x000000071e517223 */ /* 0x080fe40000000051 */
[----:B------:R-:W5:Y:S01]  /*f380*/  LDS.128 R16, [R46+0x200] ;  /* 0x000200002e107984 */ /* 0x000f620000000c00 */
[-C--:B----4-:R-:W-:Y:S01]  /*f390*/  FFMA R65, R28, R7.reuse, R79 ;  /* 0x000000071c417223 */ /* 0x090fe2000000004f */
[-C--:B------:R-:W-:Y:S01]  /*f3a0*/  FFMA R83, R64, R7.reuse, R83 ;  /* 0x0000000740537223 */ /* 0x080fe20000000053 */
[----:B------:R-:W-:Y:S01]  /*f3b0*/  FFMA R97, R62, R7, R97 ;  /* 0x000000073e617223 */ /* 0x000fe20000000061 */
[----:B------:R-:W4:Y:S01]  /*f3c0*/  LDS.128 R20, [R46+0x300] ;  /* 0x000300002e147984 */ /* 0x000f220000000c00 */
[----:B0-----:R-:W-:-:S03]  /*f3d0*/  FFMA R58, R74, R8, R31 ;  /* 0x000000084a3a7223 */ /* 0x001fc6000000001f */
[----:B------:R-:W0:Y:S04]  /*f3e0*/  LDS.128 R24, [R46+0x400] ;  /* 0x000400002e187984 */ /* 0x000e280000000c00 */
[----:B------:R-:W0:Y:S04]  /*f3f0*/  LDS.128 R4, [R46+0x500] ;  /* 0x000500002e047984 */ /* 0x000e280000000c00 */
[----:B------:R-:W0:Y:S04]  /*f400*/  LDS.128 R28, [R46+0x600] ;  /* 0x000600002e1c7984 */ /* 0x000e280000000c00 */
[----:B------:R-:W0:Y:S01]  /*f410*/  LDS R59, [R43+0x188] ;  /* 0x000188002b3b7984 */ /* 0x000e220000000800 */
[C---:B-1----:R-:W-:Y:S01]  /*f420*/  FFMA R64, R8.reuse, R67, R63 ;  /* 0x0000004308407223 */ /* 0x042fe2000000003f */
[C---:B--2---:R-:W-:Y:S01]  /*f430*/  FFMA R82, R8.reuse, R80, R123 ;  /* 0x0000005008527223 */ /* 0x044fe2000000007b */
[C---:B---3--:R-:W-:Y:S01]  /*f440*/  FFMA R98, R8.reuse, R96, R93 ;  /* 0x0000006008627223 */ /* 0x048fe2000000005d */
[C---:B-----5:R-:W-:Y:S01]  /*f450*/  FFMA R114, R8.reuse, R112, R121 ;  /* 0x0000007008727223 */ /* 0x060fe20000000079 */
[----:B------:R-:W1:Y:S01]  /*f460*/  LDS.128 R60, [R46+0x700] ;  /* 0x000700002e3c7984 */ /* 0x000e620000000c00 */
[----:B------:R-:W-:-:S03]  /*f470*/  FFMA R130, R8, R128, R119 ;  /* 0x0000008008827223 */ /* 0x000fc60000000077 */
[----:B------:R-:W2:Y:S01]  /*f480*/  LDS R79, [R43+0x1c0] ;  /* 0x0001c0002b4f7984 */ /* 0x000ea20000000800 */
        /* <DEDUP_REMOVED lines=16> */
[----:B----4-:R-:W-:Y:S01]  /*f590*/  FFMA R16, R74, R20, R125 ;  /* 0x000000144a107223 */ /* 0x010fe2000000007d */
[CC--:B------:R-:W-:Y:S01]  /*f5a0*/  FFMA R70, R20.reuse, R67.reuse, R137 ;  /* 0x0000004314467223 */ /* 0x0c0fe20000000089 */
[C---:B------:R-:W-:Y:S01]  /*f5b0*/  FFMA R88, R20.reuse, R80, R153 ;  /* 0x0000005014587223 */ /* 0x040fe20000000099 */
[C---:B------:R-:W-:Y:S01]  /*f5c0*/  FFMA R104, R20.reuse, R96, R155 ;  /* 0x0000006014687223 */ /* 0x040fe2000000009b */
[C---:B------:R-:W-:Y:S01]  /*f5d0*/  FFMA R120, R20.reuse, R112, R157 ;  /* 0x0000007014787223 */ /* 0x040fe2000000009d */
[C---:B------:R-:W-:Y:S01]  /*f5e0*/  FFMA R136, R20.reuse, R128, R159 ;  /* 0x0000008014887223 */ /* 0x040fe2000000009f */
[----:B------:R-:W-:Y:S01]  /*f5f0*/  FFMA R152, R20, R144, R161 ;  /* 0x0000009014987223 */ /* 0x000fe200000000a1 */
[----:B0-----:R-:W-:Y:S01]  /*f600*/  FFMA R20, R74, R24, R117 ;  /* 0x000000184a147223 */ /* 0x001fe20000000075 */
[CC--:B------:R-:W-:Y:S01]  /*f610*/  FFMA R72, R24.reuse, R67.reuse, R103 ;  /* 0x0000004318487223 */ /* 0x0c0fe20000000067 */
        /* <DEDUP_REMOVED lines=13> */
[----:B------:R-:W0:Y:S03]  /*f6f0*/  LDS R95, [R43+0x1f8] ;  /* 0x0001f8002b5f7984 */ /* 0x000e260000000800 */
[C---:B------:R-:W-:Y:S01]  /*f700*/  FFMA R77, R59.reuse, R29, R4 ;  /* 0x0000001d3b4d7223 */ /* 0x040fe20000000004 */
[----:B------:R-:W3:Y:S04]  /*f710*/  LDS R127, [R43+0x268] ;  /* 0x000268002b7f7984 */ /* 0x000ee80000000800 */
[----:B------:R-:W4:Y:S04]  /*f720*/  LDS R143, [R43+0x2a0] ;  /* 0x0002a0002b8f7984 */ /* 0x000f280000000800 */
[----:B------:R-:W5:Y:S01]  /*f730*/  LDS R4, [R43+0x310] ;  /* 0x000310002b047984 */ /* 0x000f620000000800 */
[-C--:B------:R-:W-:Y:S01]  /*f740*/  FFMA R78, R28, R67.reuse, R185 ;  /* 0x000000431c4e7223 */ /* 0x080fe200000000b9 */
[----:B-1----:R-:W-:Y:S01]  /*f750*/  FFMA R74, R74, R60, R101 ;  /* 0x0000003c4a4a7223 */ /* 0x002fe20000000065 */
        /* <DEDUP_REMOVED lines=15> */
[----:B--2---:R-:W-:Y:S01]  /*f850*/  FFMA R81, R79, R9, R64 ;  /* 0x000000094f517223 */ /* 0x004fe20000000040 */
[----:B------:R-:W-:Y:S01]  /*f860*/  FFMA R59, R59, R61, R74 ;  /* 0x0000003d3b3b7223 */ /* 0x000fe2000000004a */
[C---:B------:R-:W-:Y:S01]  /*f870*/  FFMA R93, R79.reuse, R29, R78 ;  /* 0x0000001d4f5d7223 */ /* 0x040fe2000000004e */
[----:B------:R-:W2:Y:S01]  /*f880*/  LDS R64, [R43+0x348] ;  /* 0x000348002b407984 */ /* 0x000ea20000000800 */
[C---:B------:R-:W-:Y:S01]  /*f890*/  FFMA R80, R60.reuse, R80, R85 ;  /* 0x000000503c507223 */ /* 0x040fe20000000055 */
        /* <DEDUP_REMOVED lines=8> */
[-C--:B0-----:R-:W-:Y:S01]  /*f920*/  FFMA R109, R95, R29.reuse, R94 ;  /* 0x0000001d5f6d7223 */ /* 0x081fe2000000005e */
[-C--:B------:R-:W-:Y:S01]  /*f930*/  FFMA R125, R111, R29.reuse, R110 ;  /* 0x0000001d6f7d7223 */ /* 0x080fe2000000006e */
[-C--:B---3--:R-:W-:Y:S01]  /*f940*/  FFMA R141, R127, R29.reuse, R126 ;  /* 0x0000001d7f8d7223 */ /* 0x088fe2000000007e */
[----:B------:R-:W0:Y:S01]  /*f950*/  LDS R94, [R43+0x3b8] ;  /* 0x0003b8002b5e7984 */ /* 0x000e220000000800 */
[----:B----4-:R-:W-:-:S03]  /*f960*/  FFMA R157, R143, R29, R142 ;  /* 0x0000001d8f9d7223 */ /* 0x010fc6000000008e */
[----:B------:R-:W3:Y:S01]  /*f970*/  LDS R110, [R43+0x3f0] ;  /* 0x0003f0002b6e7984 */ /* 0x000ee20000000800 */
[C---:B-----5:R-:W-:Y:S01]  /*f980*/  FFMA R8, R4.reuse, R10, R65 ;  /* 0x0000000a04087223 */ /* 0x060fe20000000041 */
[C---:B------:R-:W-:Y:S02]  /*f990*/  FFMA R12, R4.reuse, R14, R67 ;  /* 0x0000000e040c7223 */ /* 0x040fe40000000043 */
[----:B------:R-:W4:Y:S01]  /*f9a0*/  LDS R126, [R43+0x428] ;  /* 0x000428002b7e7984 */ /* 0x000f220000000800 */
[C---:B------:R-:W-:Y:S01]  /*f9b0*/  FFMA R16, R4.reuse, R18, R69 ;  /* 0x0000001204107223 */ /* 0x040fe20000000045 */
[C---:B------:R-:W-:Y:S01]  /*f9c0*/  FFMA R20, R4.reuse, R22, R71 ;  /* 0x0000001604147223 */ /* 0x040fe20000000047 */
[C---:B------:R-:W-:Y:S01]  /*f9d0*/  FFMA R24, R4.reuse, R26, R73 ;  /* 0x0000001a04187223 */ /* 0x040fe20000000049 */
[C---:B------:R-:W-:Y:S01]  /*f9e0*/  FFMA R28, R4.reuse, R6, R75 ;  /* 0x00000006041c7223 */ /* 0x040fe2000000004b */
[C---:B------:R-:W-:Y:S01]  /*f9f0*/  FFMA R58, R4.reuse, R30, R77 ;  /* 0x0000001e043a7223 */ /* 0x040fe2000000004d */
[----:B------:R-:W-:Y:S01]  /*fa00*/  FFMA R4, R4, R62, R59 ;  /* 0x0000003e04047223 */ /* 0x000fe2000000003b */
[----:B------:R-:W5:Y:S04]  /*fa10*/  LDS R142, [R43+0x460] ;  /* 0x000460002b8e7984 */ /* 0x000f680000000800 */
        /* <DEDUP_REMOVED lines=32> */
[C---:B-1----:R-:W-:Y:S01]  /*fc20*/  FFMA R61, R159.reuse, R61, R60 ;  /* 0x0000003d9f3d7223 */ /* 0x042fe2000000003c */
[C---:B--2---:R-:W-:Y:S01]  /*fc30*/  FFMA R60, R64.reuse, R10, R81 ;  /* 0x0000000a403c7223 */ /* 0x044fe20000000051 */
        /* <DEDUP_REMOVED lines=25> */
[-C--:B---3--:R-:W-:Y:S01]  /*fdd0*/  FFMA R116, R110, R18.reuse, R133 ;  /* 0x000000126e747223 */ /* 0x088fe20000000085 */
[----:B----4-:R-:W-:Y:S01]  /*fde0*/  FFMA R132, R126, R18, R149 ;  /* 0x000000127e847223 */ /* 0x010fe20000000095 */
[----:B------:R-:W-:Y:S01]  /*fdf0*/  FFMA R94, R94, R62, R111 ;  /* 0x0000003e5e5e7223 */ /* 0x000fe2000000006f */
[C---:B------:R-:W-:Y:S01]  /*fe00*/  FFMA R112, R110.reuse, R10, R129 ;  /* 0x0000000a6e707223 */ /* 0x040fe20000000081 */
[----:B------:R-:W-:Y:S01]  /*fe10*/  FFMA R114, R110, R14, R131 ;  /* 0x0000000e6e727223 */ /* 0x000fe20000000083 */
[C---:B------:R-:W-:Y:S01]  /*fe20*/  FFMA R128, R126.reuse, R10, R145 ;  /* 0x0000000a7e807223 */ /* 0x040fe20000000091 */
[----:B------:R-:W-:Y:S01]  /*fe30*/  FFMA R130, R126, R14, R147 ;  /* 0x0000000e7e827223 */ /* 0x000fe20000000093 */
[C---:B-----5:R-:W-:Y:S01]  /*fe40*/  FFMA R18, R142.reuse, R18, R17 ;  /* 0x000000128e127223 */ /* 0x060fe20000000011 */
        /* <DEDUP_REMOVED lines=23> */
[----:B------:R-:W-:Y:S04]  /*ffc0*/  LDS R58, [R43+0x658] ;  /* 0x000658002b3a7984 */ /* 0x000fe80000000800 */
[----:B------:R-:W4:Y:S01]  /*ffd0*/  LDS.128 R64, [R46+0x10] ;  /* 0x000010002e407984 */ /* 0x000f220000000c00 */
[C---:B------:R-:W-:Y:S01]  /*ffe0*/  FFMA R29, R159.reuse, R29, R158 ;  /* 0x0000001d9f1d7223 */ /* 0x040fe2000000009e */
[C---:B------:R-:W-:Y:S01]  /*fff0*/  FFMA R25, R159.reuse, R25, R154 ;  /* 0x000000199f197223 */ /* 0x040fe2000000009a */
[-C--:B------:R-:W-:Y:S01]  /*10000*/  FFMA R124, R110, R30.reuse, R141 ;  /* 0x0000001e6e7c7223 */ /* 0x080fe2000000008d */
        /* <DEDUP_REMOVED lines=11> */
[----:B------:R-:W5:Y:S01]  /*100c0*/  LDS R20, [R43+0x620] ;  /* 0x000620002b147984 */ /* 0x000f620000000800 */
[-C--:B------:R-:W-:Y:S01]  /*100d0*/  FFMA R110, R110, R62.reuse, R127 ;  /* 0x0000003e6e6e7223 */ /* 0x080fe2000000007f */
[----:B------:R-:W-:Y:S01]  /*100e0*/  FFMA R126, R126, R62, R143 ;  /* 0x0000003e7e7e7223 */ /* 0x000fe2000000008f */
[C---:B------:R-:W-:Y:S01]  /*100f0*/  FFMA R26, R142.reuse, R26, R25 ;  /* 0x0000001a8e1a7223 */ /* 0x040fe20000000019 */
[C---:B------:R-:W-:Y:S01]  /*10100*/  FFMA R22, R142.reuse, R22, R21 ;  /* 0x000000168e167223 */ /* 0x040fe20000000015 */
[C---:B------:R-:W-:Y:S01]  /*10110*/  FFMA R6, R142.reuse, R6, R5 ;  /* 0x000000068e067223 */ /* 0x040fe20000000005 */
[----:B------:R-:W-:Y:S01]  /*10120*/  FFMA R62, R142, R62, R61 ;  /* 0x0000003e8e3e7223 */ /* 0x000fe2000000003d */
[-C--:B------:R-:W-:Y:S01]  /*10130*/  FFMA R25, R59, R19.reuse, R16 ;  /* 0x000000133b197223 */ /* 0x080fe20000000010 */
[-C--:B0-----:R-:W-:Y:S01]  /*10140*/  FFMA R119, R9, R19.reuse, R100 ;  /* 0x0000001309777223 */ /* 0x081fe20000000064 */
[-C--:B-1----:R-:W-:Y:S01]  /*10150*/  FFMA R135, R13, R19.reuse, R116 ;  /* 0x000000130d877223 */ /* 0x082fe20000000074 */
[----:B------:R-:W0:Y:S01]  /*10160*/  LDS R82, [R43+0x690] ;  /* 0x000690002b527984 */ /* 0x000e220000000800 */
[----:B--2---:R-:W-:-:S03]  /*10170*/  FFMA R153, R147, R19, R132 ;  /* 0x0000001393997223 */ /* 0x004fc60000000084 */
[----:B------:R-:W1:Y:S01]  /*10180*/  LDS R142, [R43+0x6c8] ;  /* 0x0006c8002b8e7984 */ /* 0x000e620000000800 */
[----:B---3--:R-:W-:-:S03]  /*10190*/  FFMA R169, R163, R19, R18 ;  /* 0x00000013a3a97223 */ /* 0x008fc60000000012 */
[----:B------:R-:W-:Y:S04]  /*101a0*/  LDS R144, [R43+0x700] ;  /* 0x000700002b907984 */ /* 0x000fe80000000800 */
[----:B------:R-:W2:Y:S01]  /*101b0*/  LDS.128 R68, [R46+0x110] ;  /* 0x000110002e447984 */ /* 0x000ea20000000c00 */
[----:B----4-:R-:W-:-:S03]  /*101c0*/  FFMA R60, R64, R58, R17 ;  /* 0x0000003a403c7223 */ /* 0x010fc60000000011 */
[----:B------:R-:W-:Y:S04]  /*101d0*/  LDS R146, [R43+0x738] ;  /* 0x000738002b927984 */ /* 0x000fe80000000800 */
[----:B------:R-:W3:Y:S01]  /*101e0*/  LDS.128 R16, [R46+0x610] ;  /* 0x000610002e107984 */ /* 0x000ee20000000c00 */
[-C--:B------:R-:W-:Y:S01]  /*101f0*/  FFMA R5, R59, R11.reuse, R8 ;  /* 0x0000000b3b057223 */ /* 0x080fe20000000008 */
[C---:B------:R-:W-:Y:S01]  /*10200*/  FFMA R115, R9.reuse, R11, R96 ;  /* 0x0000000b09737223 */ /* 0x040fe20000000060 */
[C---:B------:R-:W-:Y:S01]  /*10210*/  FFMA R117, R9.reuse, R15, R98 ;  /* 0x0000000f09757223 */ /* 0x040fe20000000062 */
[----:B------:R-:W4:Y:S01]  /*10220*/  LDS R148, [R43+0x770] ;  /* 0x000770002b947984 */ /* 0x000f220000000800 */
[C---:B------:R-:W-:Y:S01]  /*10230*/  FFMA R121, R9.reuse, R23, R102 ;  /* 0x0000001709797223 */ /* 0x040fe20000000066 */
[C---:B------:R-:W-:Y:S01]  /*10240*/  FFMA R123, R9.reuse, R27, R104 ;  /* 0x0000001b097b7223 */ /* 0x040fe20000000068 */
[C---:B------:R-:W-:Y:S01]  /*10250*/  FFMA R125, R9.reuse, R7, R106 ;  /* 0x00000007097d7223 */ /* 0x040fe2000000006a */
[C---:B------:R-:W-:Y:S01]  /*10260*/  FFMA R127, R9.reuse, R31, R108 ;  /* 0x0000001f097f7223 */ /* 0x040fe2000000006c */
[----:B------:R-:W-:Y:S01]  /*10270*/  FFMA R129, R9, R63, R94 ;  /* 0x0000003f09817223 */ /* 0x000fe2000000005e */
[----:B------:R-:W4:Y:S01]  /*10280*/  LDS.128 R72, [R46+0x210] ;  /* 0x000210002e487984 */ /* 0x000f220000000c00 */
[-C--:B------:R-:W-:Y:S01]  /*10290*/  FFMA R131, R13, R11.reuse, R112 ;  /* 0x0000000b0d837223 */ /* 0x080fe20000000070 */
[-C--:B------:R-:W-:Y:S01]  /*102a0*/  FFMA R149, R147, R11.reuse, R128 ;  /* 0x0000000b93957223 */ /* 0x080fe20000000080 */
[----:B------:R-:W-:Y:S01]  /*102b0*/  FFMA R165, R163, R11, R10 ;  /* 0x0000000ba3a57223 */ /* 0x000fe2000000000a */
[-C--:B------:R-:W-:Y:S01]  /*102c0*/  FFMA R21, R59, R15.reuse, R12 ;  /* 0x0000000f3b157223 */ /* 0x080fe2000000000c */
[C---:B------:R-:W-:Y:S01]  /*102d0*/  FFMA R133, R13.reuse, R15, R114 ;  /* 0x0000000f0d857223 */ /* 0x040fe20000000072 */
[C---:B------:R-:W-:Y:S01]  /*102e0*/  FFMA R137, R13.reuse, R23, R118 ;  /* 0x000000170d897223 */ /* 0x040fe20000000076 */
[C---:B------:R-:W-:Y:S01]  /*102f0*/  FFMA R139, R13.reuse, R27, R120 ;  /* 0x0000001b0d8b7223 */ /* 0x040fe20000000078 */
[C---:B------:R-:W-:Y:S01]  /*10300*/  FFMA R141, R13.reuse, R7, R122 ;  /* 0x000000070d8d7223 */ /* 0x040fe2000000007a */
[C---:B------:R-:W-:Y:S01]  /*10310*/  FFMA R143, R13.reuse, R31, R124 ;  /* 0x0000001f0d8f7223 */ /* 0x040fe2000000007c */
[----:B------:R-:W-:Y:S01]  /*10320*/  FFMA R145, R13, R63, R110 ;  /* 0x0000003f0d917223 */ /* 0x000fe2000000006e */
[----:B------:R-:W4:Y:S01]  /*10330*/  LDS.128 R76, [R46+0x310] ;  /* 0x000310002e4c7984 */ /* 0x000f220000000c00 */
[C---:B------:R-:W-:Y:S01]  /*10340*/  FFMA R151, R147.reuse, R15, R130 ;  /* 0x0000000f93977223 */ /* 0x040fe20000000082 */
[----:B------:R-:W-:Y:S01]  /*10350*/  FFMA R155, R147, R23, R134 ;  /* 0x00000017939b7223 */ /* 0x000fe20000000086 */
[----:B------:R-:W-:Y:S01]  /*10360*/  FFMA R167, R163, R15, R14 ;  /* 0x0000000fa3a77223 */ /* 0x000fe2000000000e */
[----:B------:R-:W4:Y:S01]  /*10370*/  LDS.128 R8, [R46+0x410] ;  /* 0x000410002e087984 */ /* 0x000f220000000c00 */
[C---:B------:R-:W-:Y:S01]  /*10380*/  FFMA R61, R59.reuse, R27, R24 ;  /* 0x0000001b3b3d7223 */ /* 0x040fe20000000018 */
[----:B------:R-:W-:Y:S01]  /*10390*/  FFMA R81, R59, R7, R28 ;  /* 0x000000073b517223 */ /* 0x000fe2000000001c */
[----:B------:R-:W-:Y:S01]  /*103a0*/  FFMA R23, R163, R23, R22 ;  /* 0x00000017a3177223 */ /* 0x000fe20000000016 */
[----:B------:R-:W4:Y:S01]  /*103b0*/  LDS.128 R12, [R46+0x510] ;  /* 0x000510002e0c7984 */ /* 0x000f220000000c00 */
[----:B------:R-:W-:Y:S01]  /*103c0*/  FFMA R59, R59, R63, R4 ;  /* 0x0000003f3b3b7223 */ /* 0x000fe20000000004 */
[C---:B------:R-:W-:Y:S01]  /*103d0*/  FFMA R157, R147.reuse, R27, R136 ;  /* 0x0000001b939d7223 */ /* 0x040fe20000000088 */
[C---:B------:R-:W-:Y:S01]  /*103e0*/  FFMA R159, R147.reuse, R7, R138 ;  /* 0x00000007939f7223 */ /* 0x040fe2000000008a */
[----:B------:R-:W-:Y:S01]  /*103f0*/  FFMA R161, R147, R31, R140 ;  /* 0x0000001f93a17223 */ /* 0x000fe2000000008c */
[----:B------:R-:W-:Y:S01]  /*10400*/  FFMA R171, R163, R7, R6 ;  /* 0x00000007a3ab7223 */ /* 0x000fe20000000006 */
[----:B-----5:R-:W-:Y:S01]  /*10410*/  FFMA R22, R20, R64, R5 ;  /* 0x0000004014167223 */ /* 0x020fe20000000005 */
[-C--:B------:R-:W-:Y:S01]  /*10420*/  FFMA R147, R147, R63.reuse, R126 ;  /* 0x0000003f93937223 */ /* 0x080fe2000000007e */
[----:B------:R-:W5:Y:S01]  /*10430*/  LDS.128 R4, [R46+0x710] ;  /* 0x000710002e047984 */ /* 0x000f620000000c00 */
[C---:B------:R-:W-:Y:S01]  /*10440*/  FFMA R63, R163.reuse, R63, R62 ;  /* 0x0000003fa33f7223 */ /* 0x040fe2000000003e */
[C---:B0-----:R-:W-:Y:S01]  /*10450*/  FFMA R84, R64.reuse, R82, R99 ;  /* 0x0000005240547223 */ /* 0x041fe20000000063 */
[----:B-1----:R-:W-:Y:S01]  /*10460*/  FFMA R98, R64, R142, R115 ;  /* 0x0000008e40627223 */ /* 0x002fe20000000073 */
[----:B--2---:R-:W-:Y:S01]  /*10470*/  FFMA R24, R20, R68, R21 ;  /* 0x0000004414187223 */ /* 0x004fe20000000015 */
[----:B------:R-:W-:Y:S01]  /*10480*/  FFMA R62, R68, R58, R85 ;  /* 0x0000003a443e7223 */ /* 0x000fe20000000055 */
[-C--:B---3--:R-:W-:Y:S01]  /*10490*/  FFMA R124, R16, R144.reuse, R143 ;  /* 0x00000090107c7223 */ /* 0x088fe2000000008f */
[----:B------:R-:W0:Y:S04]  /*104a0*/  LDS R21, [R43+0x7a8] ;  /* 0x0007a8002b157984 */ /* 0x000e280000000800 */
[----:B------:R-:W1:Y:S04]  /*104b0*/  LDS R85, [R43+0x7e0] ;  /* 0x0007e0002b557984 */ /* 0x000e680000000800 */
[----:B------:R-:W2:Y:S04]  /*104c0*/  LDS R99, [R43+0x818] ;  /* 0x000818002b637984 */ /* 0x000ea80000000800 */
[----:B------:R-:W3:Y:S04]  /*104d0*/  LDS R115, [R43+0x850] ;  /* 0x000850002b737984 */ /* 0x000ee80000000800 */
[----:B------:R-:W3:Y:S01]  /*104e0*/  LDS R143, [R43+0x8c0] ;  /* 0x0008c0002b8f7984 */ /* 0x000ee20000000800 */
[C---:B------:R-:W-:Y:S01]  /*104f0*/  FFMA R27, R163.reuse, R27, R26 ;  /* 0x0000001ba31b7223 */ /* 0x040fe2000000001a */
[C---:B------:R-:W-:Y:S01]  /*10500*/  FFMA R112, R64.reuse, R144, R131 ;  /* 0x0000009040707223 */ /* 0x040fe20000000083 */
[C---:B------:R-:W-:Y:S01]  /*10510*/  FFMA R126, R64.reuse, R146, R149 ;  /* 0x00000092407e7223 */ /* 0x040fe20000000095 */
[----:B----4-:R-:W-:Y:S01]  /*10520*/  FFMA R140, R64, R148, R165 ;  /* 0x00000094408c7223 */ /* 0x010fe200000000a5 */
        /* <DEDUP_REMOVED lines=30> */
[-C--:B------:R-:W-:Y:S01]  /*10710*/  FFMA R110, R16, R142.reuse, R127 ;  /* 0x0000008e106e7223 */ /* 0x080fe2000000007f */
[C---:B------:R-:W-:Y:S01]  /*10720*/  FFMA R108, R12.reuse, R142, R125 ;  /* 0x0000008e0c6c7223 */ /* 0x040fe2000000007d */
[----:B------:R-:W4:Y:S01]  /*10730*/  LDS R127, [R43+0x888] ;  /* 0x000888002b7f7984 */ /* 0x000f220000000800 */
[C---:B------:R-:W-:Y:S01]  /*10740*/  FFMA R122, R12.reuse, R144, R141 ;  /* 0x000000900c7a7223 */ /* 0x040fe2000000008d */
[C---:B------:R-:W-:Y:S01]  /*10750*/  FFMA R136, R12.reuse, R146, R159 ;  /* 0x000000920c887223 */ /* 0x040fe2000000009f */
[----:B------:R-:W-:Y:S01]  /*10760*/  FFMA R158, R12, R148, R171 ;  /* 0x000000940c9e7223 */ /* 0x000fe200000000ab */
[----:B-----5:R-:W-:Y:S01]  /*10770*/  FFMA R142, R4, R142, R129 ;  /* 0x0000008e048e7223 */ /* 0x020fe20000000081 */
[----:B------:R-:W-:Y:S01]  /*10780*/  FFMA R12, R20, R16, R83 ;  /* 0x00000010140c7223 */ /* 0x000fe20000000053 */
[----:B------:R-:W5:Y:S01]  /*10790*/  LDS R159, [R43+0x8f8] ;  /* 0x0008f8002b9f7984 */ /* 0x000f620000000800 */
[----:B------:R-:W-:Y:S01]  /*107a0*/  FFMA R96, R16, R82, R111 ;  /* 0x0000005210607223 */ /* 0x000fe2000000006f */
[----:B------:R-:W-:Y:S01]  /*107b0*/  FFMA R20, R20, R4, R59 ;  /* 0x0000000414147223 */ /* 0x000fe2000000003b */
[C---:B------:R-:W-:Y:S01]  /*107c0*/  FFMA R144, R4.reuse, R144, R145 ;  /* 0x0000009004907223 */ /* 0x040fe20000000091 */
[----:B------:R-:W-:Y:S01]  /*107d0*/  FFMA R82, R4, R82, R113 ;  /* 0x0000005204527223 */ /* 0x000fe20000000071 */
[C---:B0-----:R-:W-:Y:S01]  /*107e0*/  FFMA R29, R21.reuse, R77, R28 ;  /* 0x0000004d151d7223 */ /* 0x041fe2000000001c */
[-C--:B------:R-:W-:Y:S01]  /*107f0*/  FFMA R59, R21, R13.reuse, R8 ;  /* 0x0000000d153b7223 */ /* 0x080fe20000000008 */
[-C--:B-1----:R-:W-:Y:S01]  /*10800*/  FFMA R91, R85, R13.reuse, R76 ;  /* 0x0000000d555b7223 */ /* 0x082fe2000000004c */
[----:B--2---:R-:W-:Y:S01]  /*10810*/  FFMA R107, R99, R13, R94 ;  /* 0x0000000d636b7223 */ /* 0x004fe2000000005e */
[----:B---3--:R-:W-:Y:S01]  /*10820*/  FFMA R125, R115, R17, R110 ;  /* 0x00000011737d7223 */ /* 0x008fe2000000006e */
[-C--:B------:R-:W-:Y:S01]  /*10830*/  FFMA R145, R143, R65.reuse, R126 ;  /* 0x000000418f917223 */ /* 0x080fe2000000007e */
[----:B------:R-:W0:Y:S01]  /*10840*/  LDS R8, [R43+0x930] ;  /* 0x000930002b087984 */ /* 0x000e220000000800 */
        /* <DEDUP_REMOVED lines=8> */
[----:B------:R-:W-:-:S03]  /*108d0*/  FFMA R115, R115, R5, R142 ;  /* 0x0000000573737223 */ /* 0x000fc6000000008e */
[----:B------:R-:W3:Y:S04]  /*108e0*/  LDS R94, [R43+0x9d8] ;  /* 0x0009d8002b5e7984 */ /* 0x000ee80000000800 */
[----:B------:R-:W3:Y:S04]  /*108f0*/  LDS R110, [R43+0xa10] ;  /* 0x000a10002b6e7984 */ /* 0x000ee80000000800 */
[----:B------:R-:W3:Y:S04]  /*10900*/  LDS R126, [R43+0xa48] ;  /* 0x000a48002b7e7984 */ /* 0x000ee80000000800 */
[----:B------:R-:W3:Y:S01]  /*10910*/  LDS R142, [R43+0xa80] ;  /* 0x000a80002b8e7984 */ /* 0x000ee20000000800 */
[C---:B------:R-:W-:Y:S01]  /*10920*/  FFMA R80, R16.reuse, R58, R95 ;  /* 0x0000003a10507223 */ /* 0x040fe2000000005f */
[----:B------:R-:W-:Y:S01]  /*10930*/  FFMA R138, R16, R146, R161 ;  /* 0x00000092108a7223 */ /* 0x000fe200000000a1 */
        /* <DEDUP_REMOVED lines=39> */
[C---:B-----5:R-:W-:Y:S01]  /*10bb0*/  FFMA R9, R159.reuse, R9, R156 ;  /* 0x000000099f097223 */ /* 0x060fe2000000009c */
        /* <DEDUP_REMOVED lines=51> */
[----:B------:R-:W0:Y:S01]  /*10ef0*/  LDS R25, [R43+0xb60] ;  /* 0x000b60002b197984 */ /* 0x000e220000000800 */
[C---:B------:R-:W-:Y:S01]  /*10f00*/  FFMA R10, R142.reuse, R10, R9 ;  /* 0x0000000a8e0a7223 */ /* 0x040fe20000000009 */
[----:B------:R-:W-:-:S02]  /*10f10*/  FFMA R6, R142, R6, R5 ;  /* 0x000000068e067223 */ /* 0x000fc40000000005 */
[----:B------:R-:W1:Y:S04]  /*10f20*/  LDS R27, [R43+0xab8] ;  /* 0x000ab8002b1b7984 */ /* 0x000e680000000800 */
[----:B------:R-:W2:Y:S04]  /*10f30*/  LDS R23, [R43+0xaf0] ;  /* 0x000af0002b177984 */ /* 0x000ea80000000800 */
[----:B------:R-:W3:Y:S04]  /*10f40*/  LDS R21, [R43+0xb28] ;  /* 0x000b28002b157984 */ /* 0x000ee80000000800 */
[----:B------:R-:W4:Y:S04]  /*10f50*/  LDS R59, [R43+0xb98] ;  /* 0x000b98002b3b7984 */ /* 0x000f280000000800 */
[----:B------:R-:W5:Y:S04]  /*10f60*/  LDS R9, [R43+0xbd0] ;  /* 0x000bd0002b097984 */ /* 0x000f680000000800 */
[----:B------:R-:W5:Y:S01]  /*10f70*/  LDS R5, [R43+0xc08] ;  /* 0x000c08002b057984 */ /* 0x000f620000000800 */
[----:B------:R-:W-:Y:S01]  /*10f80*/  UIADD3 UR5, UPT, UPT, UR5, 0x1, URZ ;  /* 0x0000000105057890 */ /* 0x000fe2000fffe0ff */
[----:B------:R-:W-:-:S03]  /*10f90*/  FFMA R69, R159, R69, R150 ;  /* 0x000000459f457223 */ /* 0x000fc60000000096 */
[----:B------:R-:W-:Y:S01]  /*10fa0*/  UISETP.NE.AND UP0, UPT, UR5, 0x3, UPT ;  /* 0x000000030500788c */ /* 0x000fe2000bf05270 */
        /* <DEDUP_REMOVED lines=65> */
[----:B------:R-:W-:Y:S06]  /*113c0*/  BRA.U UP0, `(.L_x_89) ;  /* 0xffffff8d00087547 */ /* 0x000fec000b83ffff */
[----:B------:R-:W-:Y:S05]  /*113d0*/  BRA.U UP1, `(.L_x_90) ;  /* 0xffffff89019c7547 */ /* 0x000fea000b83ffff */
[----:B------:R-:W0:Y:S01]  /*113e0*/  LDC.64 R6, c[0x0][0x3b0] ;  /* 0x0000ec00ff067b82 */ /* 0x000e220000000a00 */
[----:B------:R-:W-:-:S04]  /*113f0*/  IMAD R0, R0, 0xc4, R3 ;  /* 0x000000c400007824 */ /* 0x000fc800078e0203 */
[----:B------:R-:W-:-:S03]  /*11400*/  IMAD R0, R47, 0x3100, R0 ;  /* 0x000031002f007824 */ /* 0x000fc600078e0200 */
[----:B------:R-:W1:Y:S01]  /*11410*/  LDC.64 R4, c[0x0][0x3a8] ;  /* 0x0000ea00ff047b82 */ /* 0x000e620000000a00 */
[----:B------:R-:W-:-:S04]  /*11420*/  IMAD R49, R49, 0x62, R0 ;  /* 0x0000006231317824 */ /* 0x000fc800078e0200 */
[----:B0-----:R-:W-:-:S05]  /*11430*/  IMAD.WIDE R6, R49, 0x4, R6 ;  /* 0x0000000431067825 */ /* 0x001fca00078e0206 */
        /* <DEDUP_REMOVED lines=55> */
[----:B------:R0:W5:Y:S02]  /*117b0*/  LDG.E.CONSTANT R132, desc[UR10][R6.64+0xacd0] ;  /* 0x00acd00a06847981 */ /* 0x000164000c1e9900 */
[----:B0-----:R-:W0:Y:S01]  /*117c0*/  LDC.64 R6, c[0x0][0x390] ;  /* 0x0000e400ff067b82 */ /* 0x001e220000000a00 */
[----:B-1----:R-:W-:-:S04]  /*117d0*/  IMAD.WIDE R4, R49, 0x4, R4 ;  /* 0x0000000431047825 */ /* 0x002fc800078e0204 */
[----:B--2---:R-:W-:Y:S01]  /*117e0*/  FADD R111, R111, R12 ;  /* 0x0000000c6f6f7221 */ /* 0x004fe20000000000 */
[----:B---3--:R-:W-:Y:S02]  /*117f0*/  FADD R3, R13, R100 ;  /* 0x000000640d037221 */ /* 0x008fe40000000000 */
[----:B------:R-:W1:Y:S01]  /*11800*/  LDC.64 R12, c[0x0][0x388] ;  /* 0x0000e200ff0c7b82 */ /* 0x000e620000000a00 */
[----:B----4-:R-:W-:Y:S01]  /*11810*/  FADD R69, R69, R0 ;  /* 0x0000000045457221 */ /* 0x010fe20000000000 */
[----:B-----5:R-:W-:Y:S01]  /*11820*/  FADD R73, R73, R8 ;  /* 0x0000000849497221 */ /* 0x020fe20000000000 */
[----:B------:R-:W-:Y:S01]  /*11830*/  FADD R119, R119, R10 ;  /* 0x0000000a77777221 */ /* 0x000fe20000000000 */
        /* <DEDUP_REMOVED lines=107> */
[----:B-1----:R-:W4:Y:S04]  /*11ef0*/  LDG.E R8, desc[UR10][R12.64] ;  /* 0x0000000a0c087981 */ /* 0x002f28000c1e1900 */
[----:B--2---:R-:W4:Y:S04]  /*11f00*/  LDG.E R9, desc[UR10][R12.64+0x4] ;  /* 0x0000040a0c097981 */ /* 0x004f28000c1e1900 */
[----:B------:R-:W2:Y:S04]  /*11f10*/  LDG.E R3, desc[UR10][R12.64+0x8] ;  /* 0x0000080a0c037981 */ /* 0x000ea8000c1e1900 */
[----:B0-----:R-:W5:Y:S01]  /*11f20*/  LDG.E R7, desc[UR10][R6.64] ;  /* 0x0000000a06077981 */ /* 0x001f62000c1e1900 */
[----:B----4-:R-:W-:-:S04]  /*11f30*/  IMAD R0, R8, R9, RZ ;  /* 0x0000000908007224 */ /* 0x010fc800078e02ff */
[----:B--2---:R-:W-:Y:S01]  /*11f40*/  IMAD R3, R0, R3, RZ ;  /* 0x0000000300037224 */ /* 0x004fe200078e02ff */
[----:B-----5:R-:W-:-:S04]  /*11f50*/  IADD3 R2, PT, PT, R7, R2, RZ ;  /* 0x0000000207027210 */ /* 0x020fc80007ffe0ff */
[----:B------:R-:W-:-:S13]  /*11f60*/  ISETP.GE.AND P3, PT, R2, R3, PT ;  /* 0x000000030200720c */ /* 0x000fda0003f66270 */
[----:B---3--:R-:W-:Y:S05]  /*11f70*/  @!P3 BRA `(.L_x_91) ;  /* 0xffffff740068b947 */ /* 0x008fea000383ffff */
[----:B------:R-:W-:Y:S05]  /*11f80*/  EXIT ;  /* 0x000000000000794d */ /* 0x000fea0003800000 */
.L_x_92:
        /* <DEDUP_REMOVED lines=15> */
.L_x_124:


//--------------------- .text.fused_add_nn_relu_1_kernel0 --------------------------
	.section	.text.fused_add_nn_relu_1_kernel0,"ax",@progbits
	.align	128
        .global         fused_add_nn_relu_1_kernel0
        .type           fused_add_nn_relu_1_kernel0,@function
        .size           fused_add_nn_relu_1_kernel0,(.L_x_125 - fused_add_nn_relu_1_kernel0)
        .other          fused_add_nn_relu_1_kernel0,@"STO_CUDA_ENTRY STV_DEFAULT"
fused_add_nn_relu_1_kernel0:
.text.fused_add_nn_relu_1_kernel0:
        /* <DEDUP_REMOVED lines=16> */
[----:B------:R-:W1:Y:S04]  /*0100*/  LDC.64 R14, c[0x0][0x3a0] ;  /* 0x0000e800ff0e7b82 */ /* 0x000e680000000a00 */
[----:B0-----:R-:W-:-:S04]  /*0110*/  LOP3.LUT R0, R0, R3, RZ, 0xfc, !PT ;  /* 0x0000000300007212 */ /* 0x001fc800078efcff */
[C---:B------:R-:W-:Y:S02]  /*0120*/  ISETP.GE.U32.AND P0, PT, R0.reuse, 0x188000, PT ;  /* 0x001880000000780c */ /* 0x040fe40003f06070 */
[C---:B------:R-:W-:Y:S02]  /*0130*/  ISETP.GT.U32.AND P1, PT, R0.reuse, 0x147fff, PT ;  /* 0x00147fff0000780c */ /* 0x040fe40003f24070 */
[C---:B------:R-:W-:Y:S02]  /*0140*/  ISETP.GT.U32.AND P3, PT, R0.reuse, 0xc7fff, PT ;  /* 0x000c7fff0000780c */ /* 0x040fe40003f64070 */
[C---:B------:R-:W-:Y:S02]  /*0150*/  ISETP.GT.U32.AND P5, PT, R0.reuse, 0x47fff, PT ;  /* 0x00047fff0000780c */ /* 0x040fe40003fa4070 */
[C---:B------:R-:W-:Y:S02]  /*0160*/  ISETP.GT.U32.AND P2, PT, R0.reuse, 0x107fff, PT ;  /* 0x00107fff0000780c */ /* 0x040fe40003f44070 */
[----:B------:R-:W-:-:S03]  /*0170*/  ISETP.GT.U32.AND P4, PT, R0, 0x87fff, PT ;  /* 0x00087fff0000780c */ /* 0x000fc60003f84070 */
[----:B------:R-:W-:-:S04]  /*0180*/  @!P0 IMAD.HI.U32 R2, R0, 0x5397829d, RZ ;  /* 0x5397829d00028827 */ /* 0x000fc800078e00ff */
[C---:B------:R-:W-:Y:S01]  /*0190*/  @!P1 VIADD R5, R0.reuse, 0x40000 ;  /* 0x0004000000059836 */ /* 0x040fe20000000000 */
[----:B------:R-:W-:Y:S01]  /*01a0*/  @!P0 SHF.R.U32.HI R3, RZ, 0xe, R2 ;  /* 0x0000000eff038819 */ /* 0x000fe20000011602 */
[----:B------:R-:W-:Y:S02]  /*01b0*/  @!P3 VIADD R16, R0, 0xc0000 ;  /* 0x000c00000010b836 */ /* 0x000fe40000000000 */
[----:B------:R-:W-:-:S04]  /*01c0*/  @!P1 IMAD.HI.U32 R6, R5, 0x5397829d, RZ ;  /* 0x5397829d05069827 */ /* 0x000fc800078e00ff */
[----:B------:R-:W-:Y:S01]  /*01d0*/  @!P0 IMAD R4, R3, -0xc400, R0 ;  /* 0xffff3c0003048824 */ /* 0x000fe200078e0200 */
[----:B------:R-:W-:Y:S01]  /*01e0*/  @!P1 SHF.R.U32.HI R6, RZ, 0xe, R6 ;  /* 0x0000000eff069819 */ /* 0x000fe20000011606 */
[----:B------:R-:W0:Y:S01]  /*01f0*/  @!P0 LDC.64 R2, c[0x0][0x3a8] ;  /* 0x0000ea00ff028b82 */ /* 0x000e220000000a00 */
[----:B------:R-:W-:Y:S02]  /*0200*/  @!P5 VIADD R12, R0, 0x140000 ;  /* 0x00140000000cd836 */ /* 0x000fe40000000000 */
[----:B------:R-:W-:Y:S01]  /*0210*/  @!P0 LOP3.LUT R4, R4, 0xffff, RZ, 0xc0, !PT ;  /* 0x0000ffff04048812 */ /* 0x000fe200078ec0ff */
[----:B------:R-:W-:Y:S02]  /*0220*/  @!P1 IMAD R5, R6, -0xc400, R5 ;  /* 0xffff3c0006059824 */ /* 0x000fe400078e0205 */
[----:B------:R-:W-:Y:S01]  /*0230*/  @!P3 IMAD.HI.U32 R6, R16, 0x5397829d, RZ ;  /* 0x5397829d1006b827 */ /* 0x000fe200078e00ff */
[----:B------:R-:W-:-:S03]  /*0240*/  @!P0 SHF.R.U32.HI R4, RZ, 0x2, R4 ;  /* 0x00000002ff048819 */ /* 0x000fc60000011604 */
[----:B------:R-:W-:Y:S01]  /*0250*/  @!P2 VIADD R9, R0, 0x80000 ;  /* 0x000800000009a836 */ /* 0x000fe20000000000 */
[----:B------:R-:W-:Y:S01]  /*0260*/  @!P0 LOP3.LUT R7, R4, 0xffff, RZ, 0xc0, !PT ;  /* 0x0000ffff04078812 */ /* 0x000fe200078ec0ff */
[----:B------:R-:W-:Y:S02]  /*0270*/  @!P4 VIADD R8, R0, 0x100000 ;  /* 0x001000000008c836 */ /* 0x000fe40000000000 */
[----:B------:R-:W-:-:S04]  /*0280*/  @!P2 IMAD.HI.U32 R4, R9, 0x5397829d, RZ ;  /* 0x5397829d0904a827 */ /* 0x000fc800078e00ff */
[----:B------:R-:W-:Y:S01]  /*0290*/  @!P0 IMAD R19, R7, 0xa73, RZ ;  /* 0x00000a7307138824 */ /* 0x000fe200078e02ff */
[----:B------:R-:W-:Y:S01]  /*02a0*/  @!P3 SHF.R.U32.HI R7, RZ, 0xe, R6 ;  /* 0x0000000eff07b819 */ /* 0x000fe20000011606 */
[----:B------:R-:W-:Y:S01]  /*02b0*/  @!P5 IMAD.HI.U32 R6, R12, 0x5397829d, RZ ;  /* 0x5397829d0c06d827 */ /* 0x000fe200078e00ff */
[----:B------:R-:W-:Y:S02]  /*02c0*/  @!P2 SHF.R.U32.HI R4, RZ, 0xe, R4 ;  /* 0x0000000eff04a819 */ /* 0x000fe40000011604 */
[----:B------:R-:W-:Y:S01]  /*02d0*/  @!P0 SHF.R.U32.HI R19, RZ, 0x11, R19 ;  /* 0x00000011ff138819 */ /* 0x000fe20000011613 */
[----:B------:R-:W-:Y:S01]  /*02e0*/  @!P4 IMAD.HI.U32 R10, R8, 0x5397829d, RZ ;  /* 0x5397829d080ac827 */ /* 0x000fe200078e00ff */
[----:B------:R-:W-:-:S03]  /*02f0*/  @!P5 SHF.R.U32.HI R13, RZ, 0xe, R6 ;  /* 0x0000000eff0dd819 */ /* 0x000fc60000011606 */
[----:B------:R-:W-:Y:S01]  /*0300*/  @!P3 IMAD R16, R7, -0xc400, R16 ;  /* 0xffff3c000710b824 */ /* 0x000fe200078e0210 */
[----:B------:R-:W-:Y:S01]  /*0310*/  @!P4 SHF.R.U32.HI R11, RZ, 0xe, R10 ;  /* 0x0000000eff0bc819 */ /* 0x000fe2000001160a */
[----:B0-----:R-:W-:Y:S01]  /*0320*/  @!P0 IMAD.WIDE.U32 R18, R19, 0x4, R2 ;  /* 0x0000000413128825 */ /* 0x001fe200078e0002 */
[----:B------:R-:W0:Y:S01]  /*0330*/  @!P1 LDC.64 R6, c[0x0][0x3a8] ;  /* 0x0000ea00ff069b82 */ /* 0x000e220000000a00 */
[----:B------:R-:W-:Y:S02]  /*0340*/  @!P1 LOP3.LUT R2, R5, 0xffff, RZ, 0xc0, !PT ;  /* 0x0000ffff05029812 */ /* 0x000fe400078ec0ff */
[----:B------:R-:W-:Y:S02]  /*0350*/  @!P2 IMAD R9, R4, -0xc400, R9 ;  /* 0xffff3c000409a824 */ /* 0x000fe400078e0209 */
[----:B------:R-:W-:Y:S01]  /*0360*/  @!P1 SHF.R.U32.HI R2, RZ, 0x2, R2 ;  /* 0x00000002ff029819 */ /* 0x000fe20000011602 */
[----:B------:R-:W-:Y:S02]  /*0370*/  @!P4 IMAD R17, R11, -0xc400, R8 ;  /* 0xffff3c000b11c824 */ /* 0x000fe400078e0208 */
[----:B------:R-:W-:Y:S01]  /*0380*/  @!P5 IMAD R20, R13, -0xc400, R12 ;  /* 0xffff3c000d14d824 */ /* 0x000fe200078e020c */
[----:B------:R-:W-:Y:S01]  /*0390*/  @!P1 LOP3.LUT R21, R2, 0xffff, RZ, 0xc0, !PT ;  /* 0x0000ffff02159812 */ /* 0x000fe200078ec0ff */
[----:B------:R-:W2:Y:S01]  /*03a0*/  @!P2 LDC.64 R12, c[0x0][0x3a8] ;  /* 0x0000ea00ff0cab82 */ /* 0x000ea20000000a00 */
[----:B------:R-:W-:Y:S01]  /*03b0*/  @!P2 LOP3.LUT R9, R9, 0xffff, RZ, 0xc0, !PT ;  /* 0x0000ffff0909a812 */ /* 0x000fe200078ec0ff */
[----:B------:R3:W4:Y:S01]  /*03c0*/  @!P0 LDG.E.CONSTANT R8, desc[UR4][R18.64] ;  /* 0x0000000412088981 */ /* 0x000722000c1e9900 */
[----:B------:R-:W-:Y:S01]  /*03d0*/  @!P4 LOP3.LUT R22, R17, 0xffff, RZ, 0xc0, !PT ;  /* 0x0000ffff1116c812 */ /* 0x000fe200078ec0ff */
[----:B------:R-:W-:Y:S01]  /*03e0*/  @!P1 IMAD R17, R21, 0xa73, RZ ;  /* 0x00000a7315119824 */ /* 0x000fe200078e02ff */
[----:B------:R-:W-:-:S02]  /*03f0*/  @!P3 LOP3.LUT R16, R16, 0xffff, RZ, 0xc0, !PT ;  /* 0x0000ffff1010b812 */ /* 0x000fc400078ec0ff */
[----:B------:R-:W-:Y:S01]  /*0400*/  @!P2 SHF.R.U32.HI R9, RZ, 0x2, R9 ;  /* 0x00000002ff09a819 */ /* 0x000fe20000011609 */
[----:B------:R-:W5:Y:S01]  /*0410*/  @!P3 LDC.64 R10, c[0x0][0x3a8] ;  /* 0x0000ea00ff0abb82 */ /* 0x000f620000000a00 */
[----:B------:R-:W-:Y:S02]  /*0420*/  @!P3 SHF.R.U32.HI R16, RZ, 0x2, R16 ;  /* 0x00000002ff10b819 */ /* 0x000fe40000011610 */
[----:B------:R-:W-:Y:S02]  /*0430*/  @!P1 SHF.R.U32.HI R17, RZ, 0x11, R17 ;  /* 0x00000011ff119819 */ /* 0x000fe40000011611 */
[----:B---3--:R-:W-:Y:S02]  /*0440*/  @!P5 LOP3.LUT R19, R20, 0xffff, RZ, 0xc0, !PT ;  /* 0x0000ffff1413d812 */ /* 0x008fe400078ec0ff */
[----:B------:R-:W-:Y:S01]  /*0450*/  @!P4 SHF.R.U32.HI R18, RZ, 0x2, R22 ;  /* 0x00000002ff12c819 */ /* 0x000fe20000011616 */
[----:B------:R-:W3:Y:S01]  /*0460*/  @!P4 LDC.64 R4, c[0x0][0x3a8] ;  /* 0x0000ea00ff04cb82 */ /* 0x000ee20000000a00 */
[----:B------:R-:W-:-:S02]  /*0470*/  @!P5 SHF.R.U32.HI R19, RZ, 0x2, R19 ;  /* 0x00000002ff13d819 */ /* 0x000fc40000011613 */
[----:B------:R-:W-:Y:S02]  /*0480*/  @!P2 LOP3.LUT R9, R9, 0xffff, RZ, 0xc0, !PT ;  /* 0x0000ffff0909a812 */ /* 0x000fe400078ec0ff */
[----:B------:R-:W-:Y:S01]  /*0490*/  @!P3 LOP3.LUT R20, R16, 0xffff, RZ, 0xc0, !PT ;  /* 0x0000ffff1014b812 */ /* 0x000fe200078ec0ff */
[----:B0-----:R-:W-:Y:S01]  /*04a0*/  @!P1 IMAD.WIDE.U32 R16, R17, 0x4, R6 ;  /* 0x0000000411109825 */ /* 0x001fe200078e0006 */
[----:B------:R-:W-:Y:S01]  /*04b0*/  @!P4 LOP3.LUT R18, R18, 0xffff, RZ, 0xc0, !PT ;  /* 0x0000ffff1212c812 */ /* 0x000fe200078ec0ff */
[----:B------:R-:W0:Y:S01]  /*04c0*/  @!P5 LDC.64 R2, c[0x0][0x3a8] ;  /* 0x0000ea00ff02db82 */ /* 0x000e220000000a00 */
[----:B------:R-:W-:Y:S01]  /*04d0*/  @!P5 LOP3.LUT R21, R19, 0xffff, RZ, 0xc0, !PT ;  /* 0x0000ffff1315d812 */ /* 0x000fe200078ec0ff */
[----:B------:R-:W-:Y:S02]  /*04e0*/  @!P2 IMAD R9, R9, 0xa73, RZ ;  /* 0x00000a730909a824 */ /* 0x000fe400078e02ff */
[----:B-1----:R-:W-:Y:S01]  /*04f0*/  IMAD.WIDE.U32 R6, R0, 0x4, R14 ;  /* 0x0000000400067825 */ /* 0x002fe200078e000e */
[----:B------:R-:W4:Y:S02]  /*0500*/  @!P1 LDG.E.CONSTANT R16, desc[UR4][R16.64] ;  /* 0x0000000410109981 */ /* 0x000f24000c1e9900 */
[----:B------:R-:W-:Y:S01]  /*0510*/  @!P2 SHF.R.U32.HI R15, RZ, 0x11, R9 ;  /* 0x00000011ff0fa819 */ /* 0x000fe20000011609 */
[----:B------:R-:W-:Y:S01]  /*0520*/  @!P3 IMAD R19, R20, 0xa73, RZ ;  /* 0x00000a731413b824 */ /* 0x000fe200078e02ff */
[----:B------:R-:W4:Y:S01]  /*0530*/  @!P0 LDG.E.CONSTANT R9, desc[UR4][R6.64] ;  /* 0x0000000406098981 */ /* 0x000f22000c1e9900 */
[----:B------:R-:W-:-:S02]  /*0540*/  @!P4 IMAD R18, R18, 0xa73, RZ ;  /* 0x00000a731212c824 */ /* 0x000fc400078e02ff */
[----:B------:R-:W-:Y:S01]  /*0550*/  @!P5 IMAD R23, R21, 0xa73, RZ ;  /* 0x00000a731517d824 */ /* 0x000fe200078e02ff */
[----:B------:R-:W-:Y:S01]  /*0560*/  @!P3 SHF.R.U32.HI R19, RZ, 0x11, R19 ;  /* 0x00000011ff13b819 */ /* 0x000fe20000011613 */
[----:B--2---:R-:W-:Y:S01]  /*0570*/  @!P2 IMAD.WIDE.U32 R12, R15, 0x4, R12 ;  /* 0x000000040f0ca825 */ /* 0x004fe200078e000c */
[----:B------:R-:W-:Y:S01]  /*0580*/  @!P4 SHF.R.U32.HI R21, RZ, 0x11, R18 ;  /* 0x00000011ff15c819 */ /* 0x000fe20000011612 */
[----:B------:R-:W2:Y:S01]  /*0590*/  @!P3 LDG.E.CONSTANT R20, desc[UR4][R6.64+0x300000] ;  /* 0x300000040614b981 */ /* 0x000ea2000c1e9900 */
[----:B------:R-:W-:Y:S01]  /*05a0*/  @!P5 SHF.R.U32.HI R23, RZ, 0x11, R23 ;  /* 0x00000011ff17d819 */ /* 0x000fe20000011617 */
[----:B-----5:R-:W-:Y:S02]  /*05b0*/  @!P3 IMAD.WIDE.U32 R10, R19, 0x4, R10 ;  /* 0x00000004130ab825 */ /* 0x020fe400078e000a */
[----:B------:R-:W5:Y:S02]  /*05c0*/  @!P2 LDG.E.CONSTANT R13, desc[UR4][R12.64] ;  /* 0x000000040c0da981 */ /* 0x000f64000c1e9900 */
[----:B---3--:R-:W-:-:S02]  /*05d0*/  @!P4 IMAD.WIDE.U32 R4, R21, 0x4, R4 ;  /* 0x000000041504c825 */ /* 0x008fc400078e0004 */
[----:B------:R-:W2:Y:S02]  /*05e0*/  @!P3 LDG.E.CONSTANT R11, desc[UR4][R10.64] ;  /* 0x000000040a0bb981 */ /* 0x000ea4000c1e9900 */
[----:B0-----:R-:W-:Y:S02]  /*05f0*/  @!P5 IMAD.WIDE.U32 R14, R23, 0x4, R2 ;  /* 0x00000004170ed825 */ /* 0x001fe400078e0002 */
[----:B------:R-:W3:Y:S01]  /*0600*/  @!P4 LDG.E.CONSTANT R4, desc[UR4][R4.64] ;  /* 0x000000040404c981 */ /* 0x000ee2000c1e9900 */
[----:B------:R-:W0:Y:S03]  /*0610*/  LDC.64 R2, c[0x0][0x398] ;  /* 0x0000e600ff027b82 */ /* 0x000e260000000a00 */
[----:B------:R-:W5:Y:S04]  /*0620*/  @!P1 LDG.E.CONSTANT R19, desc[UR4][R6.64+0x100000] ;  /* 0x1000000406139981 */ /* 0x000f68000c1e9900 */
[----:B------:R-:W3:Y:S04]  /*0630*/  @!P5 LDG.E.CONSTANT R15, desc[UR4][R14.64] ;  /* 0x000000040e0fd981 */ /* 0x000ee8000c1e9900 */
[----:B------:R-:W3:Y:S04]  /*0640*/  @!P2 LDG.E.CONSTANT R18, desc[UR4][R6.64+0x200000] ;  /* 0x200000040612a981 */ /* 0x000ee8000c1e9900 */
[----:B------:R-:W3:Y:S04]  /*0650*/  @!P4 LDG.E.CONSTANT R21, desc[UR4][R6.64+0x400000] ;  /* 0x400000040615c981 */ /* 0x000ee8000c1e9900 */
[----:B------:R-:W3:Y:S01]  /*0660*/  @!P5 LDG.E.CONSTANT R22, desc[UR4][R6.64+0x500000] ;  /* 0x500000040616d981 */ /* 0x000ee2000c1e9900 */
[----:B0-----:R-:W-:-:S04]  /*0670*/  IMAD.WIDE.U32 R2, R0, 0x4, R2 ;  /* 0x0000000400027825 */ /* 0x001fc800078e0002 */
[----:B----4-:R-:W-:-:S05]  /*0680*/  @!P0 FADD R8, R9, R8 ;  /* 0x0000000809088221 */ /* 0x010fca0000000000 */
[----:B------:R-:W-:-:S05]  /*0690*/  @!P0 FMNMX R9, RZ, R8, !PT ;  /* 0x00000008ff098209 */ /* 0x000fca0007800000 */
[----:B------:R0:W-:Y:S01]  /*06a0*/  @!P0 STG.E desc[UR4][R2.64], R9 ;  /* 0x0000000902008986 */ /* 0x0001e2000c101904 */
[----:B------:R-:W-:Y:S01]  /*06b0*/  ISETP.GT.U32.AND P0, PT, R0, 0x7fff, PT ;  /* 0x00007fff0000780c */ /* 0x000fe20003f04070 */
[----:B--2---:R-:W-:Y:S01]  /*06c0*/  @!P3 FADD R11, R20, R11 ;  /* 0x0000000b140bb221 */ /* 0x004fe20000000000 */
[----:B-----5:R-:W-:-:S04]  /*06d0*/  @!P1 FADD R16, R19, R16 ;  /* 0x0000001013109221 */ /* 0x020fc80000000000 */
[----:B------:R-:W-:Y:S01]  /*06e0*/  @!P3 FMNMX R11, RZ, R11, !PT ;  /* 0x0000000bff0bb209 */ /* 0x000fe20007800000 */
[----:B---3--:R-:W-:Y:S01]  /*06f0*/  @!P2 FADD R13, R18, R13 ;  /* 0x0000000d120da221 */ /* 0x008fe20000000000 */
[----:B------:R-:W-:Y:S01]  /*0700*/  @!P4 FADD R4, R21, R4 ;  /* 0x000000041504c221 */ /* 0x000fe20000000000 */
[----:B------:R-:W-:Y:S01]  /*0710*/  @!P5 FADD R22, R22, R15 ;  /* 0x0000000f1616d221 */ /* 0x000fe20000000000 */
[----:B------:R-:W-:Y:S02]  /*0720*/  @!P1 FMNMX R5, RZ, R16, !PT ;  /* 0x00000010ff059209 */ /* 0x000fe40007800000 */
[----:B------:R-:W-:Y:S02]  /*0730*/  @!P2 FMNMX R13, RZ, R13, !PT ;  /* 0x0000000dff0da209 */ /* 0x000fe40007800000 */
[----:B------:R-:W-:Y:S02]  /*0740*/  @!P4 FMNMX R15, RZ, R4, !PT ;  /* 0x00000004ff0fc209 */ /* 0x000fe40007800000 */
[----:B------:R-:W-:Y:S01]  /*0750*/  @!P5 FMNMX R17, RZ, R22, !PT ;  /* 0x00000016ff11d209 */ /* 0x000fe20007800000 */
[----:B------:R0:W-:Y:S04]  /*0760*/  @!P1 STG.E desc[UR4][R2.64+0x100000], R5 ;  /* 0x1000000502009986 */ /* 0x0001e8000c101904 */
[----:B------:R0:W-:Y:S04]  /*0770*/  @!P2 STG.E desc[UR4][R2.64+0x200000], R13 ;  /* 0x2000000d0200a986 */ /* 0x0001e8000c101904 */
[----:B------:R0:W-:Y:S04]  /*0780*/  @!P3 STG.E desc[UR4][R2.64+0x300000], R11 ;  /* 0x3000000b0200b986 */ /* 0x0001e8000c101904 */
[----:B------:R0:W-:Y:S04]  /*0790*/  @!P4 STG.E desc[UR4][R2.64+0x400000], R15 ;  /* 0x4000000f0200c986 */ /* 0x0001e8000c101904 */
[----:B------:R0:W-:Y:S01]  /*07a0*/  @!P5 STG.E desc[UR4][R2.64+0x500000], R17 ;  /* 0x500000110200d986 */ /* 0x0001e2000c101904 */
[----:B------:R-:W-:Y:S05]  /*07b0*/  @P0 EXIT ;  /* 0x000000000000094d */ /* 0x000fea0003800000 */
[----:B------:R-:W-:Y:S01]  /*07c0*/  VIADD R0, R0, 0x180000 ;  /* 0x0018000000007836 */ /* 0x000fe20000000000 */
[----:B------:R-:W2:Y:S03]  /*07d0*/  LDG.E.CONSTANT R6, desc[UR4][R6.64+0x600000] ;  /* 0x6000000406067981 */ /* 0x000ea6000c1e9900 */
[----:B------:R-:W-:-:S05]  /*07e0*/  IMAD.HI.U32 R4, R0, 0x5397829d, RZ ;  /* 0x5397829d00047827 */ /* 0x000fca00078e00ff */
[----:B0-----:R-:W-:-:S05]  /*07f0*/  SHF.R.U32.HI R5, RZ, 0xe, R4 ;  /* 0x0000000eff057819 */ /* 0x001fca0000011604 */
[----:B------:R-:W-:Y:S02]  /*0800*/  IMAD R0, R5, -0xc400, R0 ;  /* 0xffff3c0005007824 */ /* 0x000fe400078e0200 */
[----:B------:R-:W0:Y:S03]  /*0810*/  LDC.64 R4, c[0x0][0x3a8] ;  /* 0x0000ea00ff047b82 */ /* 0x000e260000000a00 */
[----:B------:R-:W-:-:S04]  /*0820*/  LOP3.LUT R0, R0, 0xffff, RZ, 0xc0, !PT ;  /* 0x0000ffff00007812 */ /* 0x000fc800078ec0ff */
[----:B------:R-:W-:-:S04]  /*0830*/  SHF.R.U32.HI R0, RZ, 0x2, R0 ;  /* 0x00000002ff007819 */ /* 0x000fc80000011600 */
[----:B------:R-:W-:-:S05]  /*0840*/  LOP3.LUT R0, R0, 0xffff, RZ, 0xc0, !PT ;  /* 0x0000ffff00007812 */ /* 0x000fca00078ec0ff */
[----:B------:R-:W-:-:S05]  /*0850*/  IMAD R0, R0, 0xa73, RZ ;  /* 0x00000a7300007824 */ /* 0x000fca00078e02ff */
[----:B------:R-:W-:-:S05]  /*0860*/  SHF.R.U32.HI R9, RZ, 0x11, R0 ;  /* 0x00000011ff097819 */ /* 0x000fca0000011600 */
[----:B0-----:R-:W-:-:S06]  /*0870*/  IMAD.WIDE.U32 R4, R9, 0x4, R4 ;  /* 0x0000000409047825 */ /* 0x001fcc00078e0004 */
[----:B------:R-:W2:Y:S02]  /*0880*/  LDG.E.CONSTANT R5, desc[UR4][R4.64] ;  /* 0x0000000404057981 */ /* 0x000ea4000c1e9900 */
[----:B--2---:R-:W-:-:S05]  /*0890*/  FADD R0, R6, R5 ;  /* 0x0000000506007221 */ /* 0x004fca0000000000 */
[----:B------:R-:W-:-:S05]  /*08a0*/  FMNMX R9, RZ, R0, !PT ;  /* 0x00000000ff097209 */ /* 0x000fca0007800000 */
[----:B------:R-:W-:Y:S01]  /*08b0*/  STG.E desc[UR4][R2.64+0x600000], R9 ;  /* 0x6000000902007986 */ /* 0x000fe2000c101904 */
[----:B------:R-:W-:Y:S05]  /*08c0*/  EXIT ;  /* 0x000000000000794d */ /* 0x000fea0003800000 */
.L_x_93:
[----:B------:R-:W-:-:S13]  /*08d0*/  ISETP.GE.AND P0, PT, R8, R5, PT ;  /* 0x000000050800720c */ /* 0x000fda0003f06270 */
[----:B------:R-:W-:Y:S05]  /*08e0*/  @P0 EXIT ;  /* 0x000000000000094d */ /* 0x000fea0003800000 */
[----:B------:R-:W-:Y:S01]  /*08f0*/  IABS R6, R3 ;  /* 0x0000000300067213 */ /* 0x000fe20000000000 */
[----:B------:R-:W0:Y:S01]  /*0900*/  S2R R7, SR_TID.X ;  /* 0x0000000000077919 */ /* 0x000e220000002100 */
[----:B------:R-:W1:Y:S02]  /*0910*/  LDC.64 R10, c[0x0][0x3a0] ;  /* 0x0000e800ff0a7b82 */ /* 0x000e640000000a00 */
[----:B------:R-:W2:Y:S06]  /*0920*/  I2F.RP R9, R6 ;  /* 0x0000000600097306 */ /* 0x000eac0000209400 */
[----:B------:R-:W3:Y:S02]  /*0930*/  LDC.64 R12, c[0x0][0x398] ;  /* 0x0000e600ff0c7b82 */ /* 0x000ee40000000a00 */
[----:B--2---:R-:W2:Y:S02]  /*0940*/  MUFU.RCP R9, R9 ;  /* 0x0000000900097308 */ /* 0x004ea40000001000 */
[----:B--2---:R-:W-:-:S06]  /*0950*/  VIADD R14, R9, 0xffffffe ;  /* 0x0ffffffe090e7836 */ /* 0x004fcc0000000000 */
[----:B------:R2:W4:Y:S02]  /*0960*/  F2I.FTZ.U32.TRUNC.NTZ R15, R14 ;  /* 0x0000000e000f7305 */ /* 0x000524000021f000 */
[----:B--2---:R-:W-:Y:S02]  /*0970*/  HFMA2 R14, -RZ, RZ, 0, 0 ;  /* 0x00000000ff0e7431 */ /* 0x004fe400000001ff */
[----:B----4-:R-:W-:-:S04]  /*0980*/  IMAD.MOV R17, RZ, RZ, -R15 ;  /* 0x000000ffff117224 */ /* 0x010fc800078e0a0f */
[----:B------:R-:W-:-:S04]  /*0990*/  IMAD R17, R17, R6, RZ ;  /* 0x0000000611117224 */ /* 0x000fc800078e02ff */
[----:B01-3--:R-:W-:-:S07]  /*09a0*/  IMAD.HI.U32 R4, R15, R17, R14 ;  /* 0x000000110f047227 */ /* 0x00bfce00078e000e */
.L_x_94:
[----:B0-----:R-:W-:Y:S02]  /*09b0*/  IABS R9, R0 ;  /* 0x0000000000097213 */ /* 0x001fe40000000000 */
[-C--:B------:R-:W-:Y:S02]  /*09c0*/  IABS R14, R3.reuse ;  /* 0x00000003000e7213 */ /* 0x080fe40000000000 */
[----:B------:R-:W0:Y:S01]  /*09d0*/  I2F.RP R16, R9 ;  /* 0x0000000900107306 */ /* 0x000e220000209400 */
[----:B------:R-:W-:Y:S02]  /*09e0*/  IABS R17, R8 ;  /* 0x0000000800117213 */ /* 0x000fe40000000000 */
[----:B------:R-:W-:Y:S01]  /*09f0*/  IMAD.MOV R15, RZ, RZ, -R14 ;  /* 0x000000ffff0f7224 */ /* 0x000fe200078e0a0e */
[----:B------:R-:W-:Y:S02]  /*0a00*/  IABS R18, R3 ;  /* 0x0000000300127213 */ /* 0x000fe40000000000 */
[----:B------:R-:W-:Y:S01]  /*0a10*/  IMAD.HI.U32 R14, R4, R17, RZ ;  /* 0x00000011040e7227 */ /* 0x000fe200078e00ff */
[----:B------:R-:W-:-:S03]  /*0a20*/  ISETP.GE.AND P2, PT, R8, RZ, PT ;  /* 0x000000ff0800720c */ /* 0x000fc60003f46270 */
[----:B------:R-:W-:Y:S01]  /*0a30*/  IMAD R17, R14, R15, R17 ;  /* 0x0000000f0e117224 */ /* 0x000fe200078e0211 */
[----:B0-----:R-:W0:Y:S04]  /*0a40*/  MUFU.RCP R16, R16 ;  /* 0x0000001000107308 */ /* 0x001e280000001000 */
[----:B------:R-:W-:-:S13]  /*0a50*/  ISETP.GT.U32.AND P0, PT, R6, R17, PT ;  /* 0x000000110600720c */ /* 0x000fda0003f04070 */
[----:B------:R-:W-:Y:S01]  /*0a60*/  @!P0 IMAD.IADD R17, R17, 0x1, -R18 ;  /* 0x0000000111118824 */ /* 0x000fe200078e0a12 */
[----:B------:R-:W-:Y:S01]  /*0a70*/  ISETP.NE.AND P0, PT, R3, RZ, PT ;  /* 0x000000ff0300720c */ /* 0x000fe20003f05270 */
[----:B0-----:R-:W-:-:S03]  /*0a80*/  VIADD R14, R16, 0xffffffe ;  /* 0x0ffffffe100e7836 */ /* 0x001fc60000000000 */
[----:B------:R-:W-:Y:S01]  /*0a90*/  ISETP.GT.U32.AND P1, PT, R6, R17, PT ;  /* 0x000000110600720c */ /* 0x000fe20003f24070 */
[----:B------:R0:W1:Y:S02]  /*0aa0*/  F2I.FTZ.U32.TRUNC.NTZ R15, R14 ;  /* 0x0000000e000f7305 */ /* 0x000064000021f000 */
[----:B0-----:R-:W-:-:S10]  /*0ab0*/  MOV R14, RZ ;  /* 0x000000ff000e7202 */ /* 0x001fd40000000f00 */
[----:B------:R-:W-:Y:S01]  /*0ac0*/  @!P1 IMAD.IADD R17, R17, 0x1, -R18 ;  /* 0x0000000111119824 */ /* 0x000fe200078e0a12 */
[----:B------:R-:W-:Y:S01]  /*0ad0*/  IABS R18, R0 ;  /* 0x0000000000127213 */ /* 0x000fe20000000000 */
[----:B-1----:R-:W-:Y:S02]  /*0ae0*/  IMAD.MOV R16, RZ, RZ, -R15 ;  /* 0x000000ffff107224 */ /* 0x002fe400078e0a0f */
[----:B------:R-:W-:Y:S01]  /*0af0*/  @!P2 IMAD.MOV R17, RZ, RZ, -R17 ;  /* 0x000000ffff11a224 */ /* 0x000fe200078e0a11 */
[----:B------:R-:W-:Y:S01]  /*0b00*/  @!P0 LOP3.LUT R17, RZ, R3, RZ, 0x33, !PT ;  /* 0x00000003ff118212 */ /* 0x000fe200078e33ff */
[----:B------:R-:W-:Y:S02]  /*0b10*/  IMAD R19, R16, R9, RZ ;  /* 0x0000000910137224 */ /* 0x000fe400078e02ff */
[----:B------:R-:W-:Y:S01]  /*0b20*/  IMAD.MOV R18, RZ, RZ, -R18 ;  /* 0x000000ffff127224 */ /* 0x000fe200078e0a12 */
[----:B------:R-:W-:Y:S01]  /*0b30*/  IABS R16, R17 ;  /* 0x0000001100107213 */ /* 0x000fe20000000000 */
[----:B------:R-:W-:Y:S01]  /*0b40*/  IMAD.HI.U32 R14, R15, R19, R14 ;  /* 0x000000130f0e7227 */ /* 0x000fe200078e000e */
[----:B------:R-:W-:-:S03]  /*0b50*/  ISETP.GE.AND P2, PT, R17, RZ, PT ;  /* 0x000000ff1100720c */ /* 0x000fc60003f46270 */
[----:B------:R-:W-:Y:S02]  /*0b60*/  IMAD.MOV.U32 R15, RZ, RZ, R16 ;  /* 0x000000ffff0f7224 */ /* 0x000fe400078e0010 */
[----:B------:R-:W-:Y:S02]  /*0b70*/  IMAD.MOV.U32 R16, RZ, RZ, R18 ;  /* 0x000000ffff107224 */ /* 0x000fe400078e0012 */
[----:B------:R-:W-:-:S04]  /*0b80*/  IMAD.HI.U32 R14, R14, R15, RZ ;  /* 0x0000000f0e0e7227 */ /* 0x000fc800078e00ff */
[----:B------:R-:W-:-:S05]  /*0b90*/  IMAD R14, R14, R16, R15 ;  /* 0x000000100e0e7224 */ /* 0x000fca00078e020f */
[----:B------:R-:W-:-:S13]  /*0ba0*/  ISETP.GT.U32.AND P0, PT, R9, R14, PT ;  /* 0x0000000e0900720c */ /* 0x000fda0003f04070 */
[----:B------:R-:W-:Y:S01]  /*0bb0*/  @!P0 IMAD.IADD R14, R14, 0x1, -R9 ;  /* 0x000000010e0e8824 */ /* 0x000fe200078e0a09 */
[----:B------:R-:W-:-:S04]  /*0bc0*/  ISETP.NE.AND P0, PT, R0, RZ, PT ;  /* 0x000000ff0000720c */ /* 0x000fc80003f05270 */
[----:B------:R-:W-:-:S13]  /*0bd0*/  ISETP.GT.U32.AND P1, PT, R9, R14, PT ;  /* 0x0000000e0900720c */ /* 0x000fda0003f24070 */
[----:B------:R-:W-:-:S04]  /*0be0*/  @!P1 IMAD.IADD R14, R14, 0x1, -R9 ;  /* 0x000000010e0e9824 */ /* 0x000fc800078e0a09 */
[----:B------:R-:W-:Y:S01]  /*0bf0*/  @!P2 IMAD.MOV R14, RZ, RZ, -R14 ;  /* 0x000000ffff0ea224 */ /* 0x000fe200078e0a0e */
[----:B------:R-:W-:-:S05]  /*0c00*/  @!P0 LOP3.LUT R14, RZ, R0, RZ, 0x33, !PT ;  /* 0x00000000ff0e8212 */ /* 0x000fca00078e33ff */
[----:B------:R-:W-:-:S05]  /*0c10*/  IMAD.SHL.U32 R14, R14, 0x400, RZ ;  /* 0x000004000e0e7824 */ /* 0x000fca00078e00ff */
[----:B------:R-:W-:-:S04]  /*0c20*/  LOP3.LUT R9, R14, R7, RZ, 0xfc, !PT ;  /* 0x000000070e097212 */ /* 0x000fc800078efcff */
[C---:B------:R-:W-:Y:S01]  /*0c30*/  IADD3 R24, PT, PT, R9.reuse, 0x80000, RZ ;  /* 0x0008000009187810 */ /* 0x040fe20007ffe0ff */
[----:B------:R-:W-:-:S03]  /*0c40*/  VIADD R22, R9, 0x40000 ;  /* 0x0004000009167836 */ /* 0x000fc60000000000 */
[----:B------:R-:W-:Y:S02]  /*0c50*/  ISETP.GT.AND P4, PT, R24, 0x187fff, PT ;  /* 0x00187fff1800780c */ /* 0x000fe40003f84270 */
[----:B------:R-:W-:-:S11]  /*0c60*/  ISETP.GT.AND P3, PT, R22, 0x187fff, PT ;  /* 0x00187fff1600780c */ /* 0x000fd60003f64270 */
[----:B------:R-:W-:Y:S01]  /*0c70*/  @!P4 IMAD.HI R20, R24, 0x5397829d, RZ ;  /* 0x5397829d1814c827 */ /* 0x000fe200078e02ff */
[----:B------:R-:W0:Y:S03]  /*0c80*/  @!P4 LDC.64 R18, c[0x0][0x3a8] ;  /* 0x0000ea00ff12cb82 */ /* 0x000e260000000a00 */
[----:B------:R-:W-:Y:S01]  /*0c90*/  @!P3 IMAD.HI R16, R22, 0x5397829d, RZ ;  /* 0x5397829d1610b827 */ /* 0x000fe200078e02ff */
[----:B------:R-:W-:-:S04]  /*0ca0*/  @!P4 SHF.R.U32.HI R21, RZ, 0x1f, R20 ;  /* 0x0000001fff15c819 */ /* 0x000fc80000011614 */
[----:B------:R-:W-:Y:S01]  /*0cb0*/  @!P3 SHF.R.U32.HI R17, RZ, 0x1f, R16 ;  /* 0x0000001fff11b819 */ /* 0x000fe20000011610 */
[----:B------:R-:W1:Y:S01]  /*0cc0*/  @!P3 LDC.64 R14, c[0x0][0x3a8] ;  /* 0x0000ea00ff0ebb82 */ /* 0x000e620000000a00 */
[----:B------:R-:W-:Y:S02]  /*0cd0*/  @!P4 LEA.HI.SX32 R21, R20, R21, 0x12 ;  /* 0x000000151415c211 */ /* 0x000fe400078f92ff */
[----:B------:R-:W-:-:S03]  /*0ce0*/  @!P3 LEA.HI.SX32 R17, R16, R17, 0x12 ;  /* 0x000000111011b211 */ /* 0x000fc600078f92ff */
[----:B------:R-:W-:Y:S02]  /*0cf0*/  @!P4 IMAD R21, R21, -0xc400, R24 ;  /* 0xffff3c001515c824 */ /* 0x000fe400078e0218 */
[----:B------:R-:W-:Y:S02]  /*0d00*/  @!P3 IMAD R17, R17, -0xc400, R22 ;  /* 0xffff3c001111b824 */ /* 0x000fe400078e0216 */
[----:B------:R-:W-:-:S04]  /*0d10*/  @!P4 IMAD.HI R20, R21, 0x5397829d, RZ ;  /* 0x5397829d1514c827 */ /* 0x000fc800078e02ff */
[----:B------:R-:W-:Y:S01]  /*0d20*/  @!P3 IMAD.HI R17, R17, 0x5397829d, RZ ;  /* 0x5397829d1111b827 */ /* 0x000fe200078e02ff */
[----:B------:R-:W-:-:S04]  /*0d30*/  @!P4 SHF.R.U32.HI R23, RZ, 0x1f, R20 ;  /* 0x0000001fff17c819 */ /* 0x000fc80000011614 */
[----:B------:R-:W-:Y:S02]  /*0d40*/  @!P3 SHF.R.U32.HI R16, RZ, 0x1f, R17 ;  /* 0x0000001fff10b819 */ /* 0x000fe40000011611 */
[----:B------:R-:W-:Y:S02]  /*0d50*/  @!P4 LEA.HI.SX32 R23, R20, R23, 0x1a ;  /* 0x000000171417c211 */ /* 0x000fe400078fd2ff */
[----:B------:R-:W-:Y:S01]  /*0d60*/  @!P3 LEA.HI.SX32 R21, R17, R16, 0x1a ;  /* 0x000000101115b211 */ /* 0x000fe200078fd2ff */
[----:B------:R-:W-:-:S04]  /*0d70*/  IMAD.WIDE R16, R9, 0x4, R10 ;  /* 0x0000000409107825 */ /* 0x000fc800078e020a */
[----:B-1----:R-:W-:Y:S01]  /*0d80*/  @!P3 IMAD.WIDE R14, R21, 0x4, R14 ;  /* 0x00000004150eb825 */ /* 0x002fe200078e020e */
[----:B------:R-:W2:Y:S03]  /*0d90*/  @!P3 LDG.E.CONSTANT R20, desc[UR4][R16.64+0x100000] ;  /* 0x100000041014b981 */ /* 0x000ea6000c1e9900 */
[----:B0-----:R-:W-:Y:S01]  /*0da0*/  @!P4 IMAD.WIDE R18, R23, 0x4, R18 ;  /* 0x000000041712c825 */ /* 0x001fe200078e0212 */
[----:B------:R-:W3:Y:S04]  /*0db0*/  @!P4 LDG.E.CONSTANT R22, desc[UR4][R16.64+0x200000] ;  /* 0x200000041016c981 */ /* 0x000ee8000c1e9900 */
[----:B------:R-:W2:Y:S04]  /*0dc0*/  @!P3 LDG.E.CONSTANT R15, desc[UR4][R14.64] ;  /* 0x000000040e0fb981 */ /* 0x000ea8000c1e9900 */
[----:B------:R0:W3:Y:S01]  /*0dd0*/  @!P4 LDG.E.CONSTANT R19, desc[UR4][R18.64] ;  /* 0x000000041213c981 */ /* 0x0000e2000c1e9900 */
[----:B------:R-:W-:-:S02]  /*0de0*/  VIADD R28, R9, 0xc0000 ;  /* 0x000c0000091c7836 */ /* 0x000fc40000000000 */
[----:B------:R-:W-:-:S03]  /*0df0*/  VIADD R21, R9, 0x100000 ;  /* 0x0010000009157836 */ /* 0x000fc60000000000 */
[----:B------:R-:W-:Y:S02]  /*0e00*/  ISETP.GT.AND P2, PT, R28, 0x187fff, PT ;  /* 0x00187fff1c00780c */ /* 0x000fe40003f44270 */
[----:B------:R-:W-:Y:S01]  /*0e10*/  ISETP.GT.AND P1, PT, R21, 0x187fff, PT ;  /* 0x00187fff1500780c */ /* 0x000fe20003f24270 */
[----:B------:R-:W-:-:S05]  /*0e20*/  VIADD R23, R9, 0x140000 ;  /* 0x0014000009177836 */ /* 0x000fca0000000000 */
[----:B------:R-:W-:-:S05]  /*0e30*/  ISETP.GT.AND P0, PT, R23, 0x187fff, PT ;  /* 0x00187fff1700780c */ /* 0x000fca0003f04270 */
[----:B------:R-:W-:-:S04]  /*0e40*/  @!P2 IMAD.HI R24, R28, 0x5397829d, RZ ;  /* 0x5397829d1c18a827 */ /* 0x000fc800078e02ff */
[----:B------:R-:W-:Y:S01]  /*0e50*/  @!P1 IMAD.HI R26, R21, 0x5397829d, RZ ;  /* 0x5397829d151a9827 */ /* 0x000fe200078e02ff */
[----:B------:R-:W-:-:S04]  /*0e60*/  @!P2 SHF.R.U32.HI R25, RZ, 0x1f, R24 ;  /* 0x0000001fff19a819 */ /* 0x000fc80000011618 */
[----:B------:R-:W-:Y:S01]  /*0e70*/  @!P1 SHF.R.U32.HI R27, RZ, 0x1f, R26 ;  /* 0x0000001fff1b9819 */ /* 0x000fe2000001161a */
[----:B0-----:R-:W-:Y:S01]  /*0e80*/  @!P0 IMAD.HI R18, R23, 0x5397829d, RZ ;  /* 0x5397829d17128827 */ /* 0x001fe200078e02ff */
[----:B------:R-:W-:Y:S02]  /*0e90*/  @!P2 LEA.HI.SX32 R25, R24, R25, 0x12 ;  /* 0x000000191819a211 */ /* 0x000fe400078f92ff */
[----:B------:R-:W-:Y:S02]  /*0ea0*/  @!P1 LEA.HI.SX32 R26, R26, R27, 0x12 ;  /* 0x0000001b1a1a9211 */ /* 0x000fe400078f92ff */
[----:B------:R-:W-:Y:S01]  /*0eb0*/  @!P0 SHF.R.U32.HI R27, RZ, 0x1f, R18 ;  /* 0x0000001fff1b8819 */ /* 0x000fe20000011612 */
[----:B------:R-:W-:Y:S02]  /*0ec0*/  @!P2 IMAD R25, R25, -0xc400, R28 ;  /* 0xffff3c001919a824 */ /* 0x000fe400078e021c */
[----:B------:R-:W-:Y:S01]  /*0ed0*/  @!P1 IMAD R26, R26, -0xc400, R21 ;  /* 0xffff3c001a1a9824 */ /* 0x000fe200078e0215 */
[----:B------:R-:W-:Y:S01]  /*0ee0*/  @!P0 LEA.HI.SX32 R18, R18, R27, 0x12 ;  /* 0x0000001b12128211 */ /* 0x000fe200078f92ff */
[----:B------:R-:W-:Y:S01]  /*0ef0*/  @!P2 IMAD.HI R27, R25, 0x5397829d, RZ ;  /* 0x5397829d191ba827 */ /* 0x000fe200078e02ff */
[----:B------:R-:W0:Y:S03]  /*0f00*/  @!P1 LDC.64 R28, c[0x0][0x3a8] ;  /* 0x0000ea00ff1c9b82 */ /* 0x000e260000000a00 */
[----:B------:R-:W-:-:S04]  /*0f10*/  @!P1 IMAD.HI R25, R26, 0x5397829d, RZ ;  /* 0x5397829d1a199827 */ /* 0x000fc800078e02ff */
[----:B------:R-:W-:Y:S01]  /*0f20*/  @!P0 IMAD R18, R18, -0xc400, R23 ;  /* 0xffff3c0012128824 */ /* 0x000fe200078e0217 */
[----:B------:R-:W-:-:S03]  /*0f30*/  @!P2 SHF.R.U32.HI R26, RZ, 0x1f, R27 ;  /* 0x0000001fff1aa819 */ /* 0x000fc6000001161b */
[----:B------:R-:W-:Y:S01]  /*0f40*/  @!P0 IMAD.HI R18, R18, 0x5397829d, RZ ;  /* 0x5397829d12128827 */ /* 0x000fe200078e02ff */
[----:B------:R-:W-:-:S03]  /*0f50*/  @!P2 LEA.HI.SX32 R27, R27, R26, 0x1a ;  /* 0x0000001a1b1ba211 */ /* 0x000fc600078fd2ff */
[----:B--2---:R-:W-:Y:S01]  /*0f60*/  @!P3 FADD R20, R20, R15 ;  /* 0x0000000f1414b221 */ /* 0x004fe20000000000 */
[----:B---3--:R-:W-:-:S04]  /*0f70*/  @!P4 FADD R19, R22, R19 ;  /* 0x000000131613c221 */ /* 0x008fc80000000000 */
[----:B------:R-:W-:Y:S02]  /*0f80*/  @!P3 FMNMX R22, RZ, R20, !PT ;  /* 0x00000014ff16b209 */ /* 0x000fe40007800000 */
[----:B------:R-:W-:-:S04]  /*0f90*/  @!P1 SHF.R.U32.HI R20, RZ, 0x1f, R25 ;  /* 0x0000001fff149819 */ /* 0x000fc80000011619 */
[----:B------:R-:W-:Y:S02]  /*0fa0*/  @!P1 LEA.HI.SX32 R25, R25, R20, 0x1a ;  /* 0x0000001419199211 */ /* 0x000fe400078fd2ff */
[----:B------:R-:W1:Y:S01]  /*0fb0*/  @!P2 LDC.64 R20, c[0x0][0x3a8] ;  /* 0x0000ea00ff14ab82 */ /* 0x000e620000000a00 */
[----:B------:R-:W-:-:S05]  /*0fc0*/  IMAD.WIDE R14, R9, 0x4, R12 ;  /* 0x00000004090e7825 */ /* 0x000fca00078e020c */
[----:B------:R2:W-:Y:S01]  /*0fd0*/  @!P3 STG.E desc[UR4][R14.64+0x100000], R22 ;  /* 0x100000160e00b986 */ /* 0x0005e2000c101904 */
[----:B------:R-:W-:Y:S02]  /*0fe0*/  ISETP.GT.AND P3, PT, R9, 0x187fff, PT ;  /* 0x00187fff0900780c */ /* 0x000fe40003f64270 */
[----:B------:R-:W-:Y:S02]  /*0ff0*/  @!P4 FMNMX R24, RZ, R19, !PT ;  /* 0x00000013ff18c209 */ /* 0x000fe40007800000 */
[----:B------:R-:W-:-:S04]  /*1000*/  @!P0 SHF.R.U32.HI R19, RZ, 0x1f, R18 ;  /* 0x0000001fff138819 */ /* 0x000fc80000011612 */
[----:B------:R-:W-:-:S05]  /*1010*/  @!P0 LEA.HI.SX32 R19, R18, R19, 0x1a ;  /* 0x0000001312138211 */ /* 0x000fca00078fd2ff */
[----:B------:R-:W-:-:S04]  /*1020*/  @!P3 IMAD.HI R18, R9, 0x5397829d, RZ ;  /* 0x5397829d0912b827 */ /* 0x000fc800078e02ff */
[----:B-1----:R-:W-:Y:S02]  /*1030*/  @!P2 IMAD.WIDE R20, R27, 0x4, R20 ;  /* 0x000000041b14a825 */ /* 0x002fe400078e0214 */
[----:B------:R-:W1:Y:S01]  /*1040*/  @!P0 LDC.64 R26, c[0x0][0x3a8] ;  /* 0x0000ea00ff1a8b82 */ /* 0x000e620000000a00 */
[----:B------:R-:W-:Y:S01]  /*1050*/  @!P3 SHF.R.U32.HI R23, RZ, 0x1f, R18 ;  /* 0x0000001fff17b819 */ /* 0x000fe20000011612 */
[----:B--2---:R-:W-:Y:S01]  /*1060*/  VIADD R22, R9, 0x180000 ;  /* 0x0018000009167836 */ /* 0x004fe20000000000 */
[----:B------:R2:W-:Y:S02]  /*1070*/  @!P4 STG.E desc[UR4][R14.64+0x200000], R24 ;  /* 0x200000180e00c986 */ /* 0x0005e4000c101904 */
[----:B------:R-:W-:Y:S01]  /*1080*/  @!P3 LEA.HI.SX32 R18, R18, R23, 0x12 ;  /* 0x000000171212b211 */ /* 0x000fe200078f92ff */
[----:B0-----:R-:W-:Y:S01]  /*1090*/  @!P1 IMAD.WIDE R28, R25, 0x4, R28 ;  /* 0x00000004191c9825 */ /* 0x001fe200078e021c */
[----:B------:R-:W-:Y:S01]  /*10a0*/  ISETP.GT.AND P4, PT, R22, 0x187fff, PT ;  /* 0x00187fff1600780c */ /* 0x000fe20003f84270 */
[----:B------:R-:W3:Y:S02]  /*10b0*/  @!P2 LDG.E.CONSTANT R21, desc[UR4][R20.64] ;  /* 0x000000041415a981 */ /* 0x000ee4000c1e9900 */
[----:B------:R-:W-:-:S02]  /*10c0*/  @!P3 IMAD R18, R18, -0xc400, R9 ;  /* 0xffff3c001212b824 */ /* 0x000fc400078e0209 */
[----:B------:R-:W4:Y:S02]  /*10d0*/  @!P1 LDG.E.CONSTANT R25, desc[UR4][R16.64+0x400000] ;  /* 0x4000000410199981 */ /* 0x000f24000c1e9900 */
[----:B------:R-:W-:Y:S02]  /*10e0*/  @!P3 IMAD.HI R18, R18, 0x5397829d, RZ ;  /* 0x5397829d1212b827 */ /* 0x000fe400078e02ff */
[----:B--2---:R-:W2:Y:S03]  /*10f0*/  @!P3 LDG.E.CONSTANT R24, desc[UR4][R16.64] ;  /* 0x000000041018b981 */ /* 0x004ea6000c1e9900 */
[----:B------:R-:W-:Y:S01]  /*1100*/  @!P3 SHF.R.U32.HI R23, RZ, 0x1f, R18 ;  /* 0x0000001fff17b819 */ /* 0x000fe20000011612 */
[----:B------:R-:W4:Y:S03]  /*1110*/  @!P1 LDG.E.CONSTANT R20, desc[UR4][R28.64] ;  /* 0x000000041c149981 */ /* 0x000f26000c1e9900 */
[----:B------:R-:W-:Y:S01]  /*1120*/  @!P3 LEA.HI.SX32 R23, R18, R23, 0x1a ;  /* 0x000000171217b211 */ /* 0x000fe200078fd2ff */
[----:B-1----:R-:W-:-:S02]  /*1130*/  @!P0 IMAD.WIDE R26, R19, 0x4, R26 ;  /* 0x00000004131a8825 */ /* 0x002fc400078e021a */
[----:B------:R-:W0:Y:S03]  /*1140*/  @!P3 LDC.64 R18, c[0x0][0x3a8] ;  /* 0x0000ea00ff12bb82 */ /* 0x000e260000000a00 */
[----:B------:R-:W5:Y:S04]  /*1150*/  @!P0 LDG.E.CONSTANT R9, desc[UR4][R26.64] ;  /* 0x000000041a098981 */ /* 0x000f68000c1e9900 */
[----:B------:R-:W5:Y:S04]  /*1160*/  @!P0 LDG.E.CONSTANT R28, desc[UR4][R16.64+0x500000] ;  /* 0x50000004101c8981 */ /* 0x000f68000c1e9900 */
[----:B------:R-:W3:Y:S04]  /*1170*/  @!P2 LDG.E.CONSTANT R26, desc[UR4][R16.64+0x300000] ;  /* 0x30000004101aa981 */ /* 0x000ee8000c1e9900 */
[----:B------:R-:W2:Y:S01]  /*1180*/  @!P4 LDG.E.CONSTANT R27, desc[UR4][R16.64+0x600000] ;  /* 0x60000004101bc981 */ /* 0x000ea2000c1e9900 */
[----:B0-----:R-:W-:-:S04]  /*1190*/  @!P3 IMAD.WIDE R18, R23, 0x4, R18 ;  /* 0x000000041712b825 */ /* 0x001fc800078e0212 */
[----:B------:R-:W-:Y:S02]  /*11a0*/  @!P4 IMAD.HI R23, R22, 0x5397829d, RZ ;  /* 0x5397829d1617c827 */ /* 0x000fe400078e02ff */
[----:B------:R0:W2:Y:S03]  /*11b0*/  @!P3 LDG.E.CONSTANT R19, desc[UR4][R18.64] ;  /* 0x000000041213b981 */ /* 0x0000a6000c1e9900 */
[----:B0-----:R-:W-:-:S04]  /*11c0*/  @!P4 SHF.R.U32.HI R18, RZ, 0x1f, R23 ;  /* 0x0000001fff12c819 */ /* 0x001fc80000011617 */
[----:B------:R-:W-:-:S05]  /*11d0*/  @!P4 LEA.HI.SX32 R23, R23, R18, 0x12 ;  /* 0x000000121717c211 */ /* 0x000fca00078f92ff */
[----:B------:R-:W-:-:S04]  /*11e0*/  @!P4 IMAD R23, R23, -0xc400, R22 ;  /* 0xffff3c001717c824 */ /* 0x000fc800078e0216 */
[----:B------:R-:W-:-:S05]  /*11f0*/  @!P4 IMAD.HI R23, R23, 0x5397829d, RZ ;  /* 0x5397829d1717c827 */ /* 0x000fca00078e02ff */
[----:B------:R-:W-:-:S04]  /*1200*/  @!P4 SHF.R.U32.HI R22, RZ, 0x1f, R23 ;  /* 0x0000001fff16c819 */ /* 0x000fc80000011617 */
[----:B------:R-:W-:Y:S02]  /*1210*/  @!P4 LEA.HI.SX32 R29, R23, R22, 0x1a ;  /* 0x00000016171dc211 */ /* 0x000fe400078fd2ff */
[----:B------:R-:W0:Y:S03]  /*1220*/  @!P4 LDC.64 R22, c[0x0][0x3a8] ;  /* 0x0000ea00ff16cb82 */ /* 0x000e260000000a00 */
[----:B0-----:R-:W-:-:S06]  /*1230*/  @!P4 IMAD.WIDE R22, R29, 0x4, R22 ;  /* 0x000000041d16c825 */ /* 0x001fcc00078e0216 */
[----:B------:R-:W2:Y:S01]  /*1240*/  @!P4 LDG.E.CONSTANT R22, desc[UR4][R22.64] ;  /* 0x000000041616c981 */ /* 0x000ea2000c1e9900 */
[----:B------:R-:W-:Y:S02]  /*1250*/  IMAD.IADD R8, R2, 0x1, R8 ;  /* 0x0000000102087824 */ /* 0x000fe400078e0208 */
[----:B----4-:R-:W-:Y:S01]  /*1260*/  @!P1 FADD R20, R25, R20 ;  /* 0x0000001419149221 */ /* 0x010fe20000000000 */
[----:B-----5:R-:W-:-:S04]  /*1270*/  @!P0 FADD R28, R28, R9 ;  /* 0x000000091c1c8221 */ /* 0x020fc80000000000 */
[----:B------:R-:W-:Y:S01]  /*1280*/  @!P1 FMNMX R9, RZ, R20, !PT ;  /* 0x00000014ff099209 */ /* 0x000fe20007800000 */
[----:B---3--:R-:W-:Y:S01]  /*1290*/  @!P2 FADD R21, R26, R21 ;  /* 0x000000151a15a221 */ /* 0x008fe20000000000 */
[----:B------:R-:W-:-:S04]  /*12a0*/  @!P0 FMNMX R17, RZ, R28, !PT ;  /* 0x0000001cff118209 */ /* 0x000fc80007800000 */
[----:B------:R-:W-:Y:S01]  /*12b0*/  @!P2 FMNMX R21, RZ, R21, !PT ;  /* 0x00000015ff15a209 */ /* 0x000fe20007800000 */
[----:B------:R0:W-:Y:S01]  /*12c0*/  @!P1 STG.E desc[UR4][R14.64+0x400000], R9 ;  /* 0x400000090e009986 */ /* 0x0001e2000c101904 */
[----:B--2---:R-:W-:-:S05]  /*12d0*/  @!P3 FADD R19, R24, R19 ;  /* 0x000000131813b221 */ /* 0x004fca0000000000 */
[----:B------:R-:W-:Y:S01]  /*12e0*/  @!P3 FMNMX R19, RZ, R19, !PT ;  /* 0x00000013ff13b209 */ /* 0x000fe20007800000 */
[----:B------:R0:W-:Y:S04]  /*12f0*/  @!P2 STG.E desc[UR4][R14.64+0x300000], R21 ;  /* 0x300000150e00a986 */ /* 0x0001e8000c101904 */
[----:B------:R0:W-:Y:S04]  /*1300*/  @!P3 STG.E desc[UR4][R14.64], R19 ;  /* 0x000000130e00b986 */ /* 0x0001e8000c101904 */
[----:B------:R0:W-:Y:S01]  /*1310*/  @!P0 STG.E desc[UR4][R14.64+0x500000], R17 ;  /* 0x500000110e008986 */ /* 0x0001e2000c101904 */
[----:B------:R-:W-:Y:S01]  /*1320*/  ISETP.GE.AND P0, PT, R8, R5, PT ;  /* 0x000000050800720c */ /* 0x000fe20003f06270 */
[----:B------:R-:W-:-:S05]  /*1330*/  @!P4 FADD R27, R27, R22 ;  /* 0x000000161b1bc221 */ /* 0x000fca0000000000 */
[----:B------:R-:W-:-:S05]  /*1340*/  @!P4 FMNMX R27, RZ, R27, !PT ;  /* 0x0000001bff1bc209 */ /* 0x000fca0007800000 */
[----:B------:R0:W-:Y:S02]  /*1350*/  @!P4 STG.E desc[UR4][R14.64+0x600000], R27 ;  /* 0x6000001b0e00c986 */ /* 0x0001e4000c101904 */
[----:B------:R-:W-:Y:S05]  /*1360*/  @!P0 BRA `(.L_x_94) ;  /* 0xfffffff400908947 */ /* 0x000fea000383ffff */
[----:B------:R-:W-:Y:S05]  /*1370*/  EXIT ;  /* 0x000000000000794d */ /* 0x000fea0003800000 */
.L_x_95:
        /* <DEDUP_REMOVED lines=16> */
.L_x_125:


//--------------------- .nv.shared.reserved.0     --------------------------
	.section	.nv.shared.reserved.0,"aw",@nobits
	.weak		__nv_reservedSMEM_offset_0_alias
	.size		__nv_reservedSMEM_offset_0_alias, 0, 64
	.other		__nv_reservedSMEM_offset_0_alias,@"STO_CUDA_RESERVED_SHARED STV_DEFAULT"
__nv_reservedSMEM_offset_0_alias:
	.zero		0
	.zero		64


//--------------------- .nv.shared.fused_nn_conv2d_add_nn_relu_7_kernel0 --------------------------
	.section	.nv.shared.fused_nn_conv2d_add_nn_relu_7_kernel0,"aw",@nobits
	.sectionflags	@""
	.align	4
.nv.shared.fused_nn_conv2d_add_nn_relu_7_kernel0:
	.zero		11032


//--------------------- .nv.shared.fused_nn_conv2d_add_1_kernel0 --------------------------
	.section	.nv.shared.fused_nn_conv2d_add_1_kernel0,"aw",@nobits
	.sectionflags	@""
	.align	4
.nv.shared.fused_nn_conv2d_add_1_kernel0:
	.zero		11392


//--------------------- .nv.constant0.fused_nn_conv2d_add_nn_relu_3_kernel0 --------------------------
	.section	.nv.constant0.fused_nn_conv2d_add_nn_relu_3_kernel0,"a",@progbits
	.sectionflags	@""
	.align	4
.nv.constant0.fused_nn_conv2d_add_nn_relu_3_kernel0:
	.zero		952


//--------------------- .nv.constant0.fused_add_nn_relu_3_kernel0 --------------------------
	.section	.nv.constant0.fused_add_nn_relu_3_kernel0,"a",@progbits
	.sectionflags	@""
	.align	4
.nv.constant0.fused_add_nn_relu_3_kernel0:
	.zero		944


//--------------------- .nv.constant0.fused_nn_conv2d_add_nn_relu_5_kernel0 --------------------------
	.section	.nv.constant0.fused_nn_conv2d_add_nn_relu_5_kernel0,"a",@progbits
	.sectionflags	@""
	.align	4
.nv.constant0.fused_nn_conv2d_add_nn_relu_5_kernel0:
	.zero		952


//--------------------- .nv.constant0.fused_nn_conv2d_kernel0 --------------------------
	.section	.nv.constant0.fused_nn_conv2d_kernel0,"a",@progbits
	.sectionflags	@""
	.align	4
.nv.constant0.fused_nn_conv2d_kernel0:
	.zero		944


//--------------------- .nv.constant0.fused_nn_batch_flatten_kernel0 --------------------------
	.section	.nv.constant0.fused_nn_batch_flatten_kernel0,"a",@progbits
	.sectionflags	@""
	.align	4
.nv.constant0.fused_nn_batch_flatten_kernel0:
	.zero		936


//--------------------- .nv.constant0.fused_nn_global_avg_pool2d_kernel0 --------------------------
	.section	.nv.constant0.fused_nn_global_avg_pool2d_kernel0,"a",@progbits
	.sectionflags	@""
	.align	4
.nv.constant0.fused_nn_global_avg_pool2d_kernel0:
	.zero		936


//--------------------- .nv.constant0.fused_nn_conv2d_add_multiply_add_nn_relu_kernel0 --------------------------
	.section	.nv.constant0.fused_nn_conv2d_add_multiply_add_nn_relu_kernel0,"a",@progbits
	.sectionflags	@""
	.align	4
.nv.constant0.fused_nn_conv2d_add_multiply_add_nn_relu_kernel0:
	.zero		968


//--------------------- .nv.constant0.fused_nn_conv2d_2_kernel0 --------------------------
	.section	.nv.constant0.fused_nn_conv2d_2_kernel0,"a",@progbits
	.sectionflags	@""
	.align	4
.nv.constant0.fused_nn_conv2d_2_kernel0:
	.zero		944


//--------------------- .nv.constant0.fused_nn_conv2d_add_nn_relu_kernel0 --------------------------
	.section	.nv.constant0.fused_nn_conv2d_add_nn_relu_kernel0,"a",@progbits
	.sectionflags	@""
	.align	4
.nv.constant0.fused_nn_conv2d_add_nn_relu_kernel0:
	.zero		952


//--------------------- .nv.constant0.fused_nn_conv2d_add_3_kernel0 --------------------------
	.section	.nv.constant0.fused_nn_conv2d_add_3_kernel0,"a",@progbits
	.sectionflags	@""
	.align	4
.nv.constant0.fused_nn_conv2d_add_3_kernel0:
	.zero		952


//--------------------- .nv.constant0.fused_nn_conv2d_add_nn_relu_6_kernel0 --------------------------
	.section	.nv.constant0.fused_nn_conv2d_add_nn_relu_6_kernel0,"a",@progbits
	.sectionflags	@""
	.align	4
.nv.constant0.fused_nn_conv2d_add_nn_relu_6_kernel0:
	.zero		952


//--------------------- .nv.constant0.fused_nn_conv2d_3_kernel0 --------------------------
	.section	.nv.constant0.fused_nn_conv2d_3_kernel0,"a",@progbits
	.sectionflags	@""
	.align	4
.nv.constant0.fused_nn_conv2d_3_kernel0:
	.zero		944


//--------------------- .nv.constant0.fused_nn_conv2d_add_2_kernel0 --------------------------
	.section	.nv.constant0.fused_nn_conv2d_add_2_kernel0,"a",@progbits
	.sectionflags	@""
	.align	4
.nv.constant0.fused_nn_conv2d_add_2_kernel0:
	.zero		952


//--------------------- .nv.constant0.fused_nn_conv2d_add_add_nn_relu_2_kernel0 --------------------------
	.section	.nv.constant0.fused_nn_conv2d_add_add_nn_relu_2_kernel0,"a",@progbits
	.sectionflags	@""
	.align	4
.nv.constant0.fused_nn_conv2d_add_add_nn_relu_2_kernel0:
	.zero		960


//--------------------- .nv.constant0.fused_nn_conv2d_add_kernel0 --------------------------
	.section	.nv.constant0.fused_nn_conv2d_add_kernel0,"a",@progbits
	.sectionflags	@""
	.align	4
.nv.constant0.fused_nn_conv2d_add_kernel0:
	.zero		952


//--------------------- .nv.constant0.fused_nn_conv2d_add_nn_relu_4_kernel0 --------------------------
	.section	.nv.constant0.fused_nn_conv2d_add_nn_relu_4_kernel0,"a",@progbits
	.sectionflags	@""
	.align	4
.nv.constant0.fused_nn_conv2d_add_nn_relu_4_kernel0:
	.zero		952


//--------------------- .nv.constant0.fused_nn_conv2d_add_nn_relu_1_kernel0 --------------------------
	.section	.nv.constant0.fused_nn_conv2d_add_nn_relu_1_kernel0,"a",@progbits
	.sectionflags	@""
	.align	4
.nv.constant0.fused_nn_conv2d_add_nn_relu_1_kernel0:
	.zero		952


//--------------------- .nv.constant0.fused_add_10_kernel0 --------------------------
	.section	.nv.constant0.fused_add_10_kernel0,"a",@progbits
	.sectionflags	@""
	.align	4
.nv.constant0.fused_add_10_kernel0:
	.zero		944


//--------------------- .nv.constant0.fused_nn_dense_add_kernel0 --------------------------
	.section	.nv.constant0.fused_nn_dense_add_kernel0,"a",@progbits
	.sectionflags	@""
	.align	4
.nv.constant0.fused_nn_dense_add_kernel0:
	.zero		952


//--------------------- .nv.constant0.fused_nn_conv2d_add_nn_relu_2_kernel0 --------------------------
	.section	.nv.constant0.fused_nn_conv2d_add_nn_relu_2_kernel0,"a",@progbits
	.sectionflags	@""
	.align	4
.nv.constant0.fused_nn_conv2d_add_nn_relu_2_kernel0:
	.zero		952


//--------------------- .nv.constant0.fused_nn_conv2d_add_add_nn_relu_1_kernel0 --------------------------
	.section	.nv.constant0.fused_nn_conv2d_add_add_nn_relu_1_kernel0,"a",@progbits
	.sectionflags	@""
	.align	4
.nv.constant0.fused_nn_conv2d_add_add_nn_relu_1_kernel0:
	.zero		960


//--------------------- .nv.constant0.fused_nn_conv2d_1_kernel0 --------------------------
	.section	.nv.constant0.fused_nn_conv2d_1_kernel0,"a",@progbits
	.sectionflags	@""
	.align	4
.nv.constant0.fused_nn_conv2d_1_kernel0:
	.zero		944


//--------------------- .nv.constant0.fused_add_nn_relu_2_kernel0 --------------------------
	.section	.nv.constant0.fused_add_nn_relu_2_kernel0,"a",@progbits
	.sectionflags	@""
	.align	4
.nv.constant0.fused_add_nn_relu_2_kernel0:
	.zero		944


//--------------------- .nv.constant0.fused_nn_softmax_kernel0 --------------------------
	.section	.nv.constant0.fused_nn_softmax_kernel0,"a",@progbits
	.sectionflags	@""
	.align	4
.nv.constant0.fused_nn_softmax_kernel0:
	.zero		936


//--------------------- .nv.constant0.fused_add_nn_relu_kernel0 --------------------------
	.section	.nv.constant0.fused_add_nn_relu_kernel0,"a",@progbits
	.sectionflags	@""
	.align	4
.nv.constant0.fused_add_nn_relu_kernel0:
	.zero		944


//--------------------- .nv.constant0.fused_nn_conv2d_add_add_nn_relu_kernel0 --------------------------
	.section	.nv.constant0.fused_nn_conv2d_add_add_nn_relu_kernel0,"a",@progbits
	.sectionflags	@""
	.align	4
.nv.constant0.fused_nn_conv2d_add_add_nn_relu_kernel0:
	.zero		960


//--------------------- .nv.constant0.fused_nn_max_pool2d_add_nn_relu_kernel0 --------------------------
	.section	.nv.constant0.fused_nn_max_pool2d_add_nn_relu_kernel0,"a",@progbits
	.sectionflags	@""
	.align	4
.nv.constant0.fused_nn_max_pool2d_add_nn_relu_kernel0:
	.zero		944


//--------------------- .nv.constant0.fused_nn_conv2d_add_nn_relu_7_kernel0 --------------------------
	.section	.nv.constant0.fused_nn_conv2d_add_nn_relu_7_kernel0,"a",@progbits
	.sectionflags	@""
	.align	4
.nv.constant0.fused_nn_conv2d_add_nn_relu_7_kernel0:
	.zero		952


//--------------------- .nv.constant0.fused_nn_conv2d_add_1_kernel0 --------------------------
	.section	.nv.constant0.fused_nn_conv2d_add_1_kernel0,"a",@progbits
	.sectionflags	@""
	.align	4
.nv.constant0.fused_nn_conv2d_add_1_kernel0:
	.zero		952


//--------------------- .nv.constant0.fused_add_nn_relu_1_kernel0 --------------------------
	.section	.nv.constant0.fused_add_nn_relu_1_kernel0,"a",@progbits
	.sectionflags	@""
	.align	4
.nv.constant0.fused_add_nn_relu_1_kernel0:
	.zero		944


//--------------------- SYMBOLS --------------------------

	.type		.nv.reservedSmem.offset0,@object
	.size		.nv.reservedSmem.offset0,0x4
	.type		.nv.reservedSmem.cap,@object
	.size		.nv.reservedSmem.cap,0x4
